	.target	sm_80

	.elftype	@"ET_EXEC"


//--------------------- .note.nv.tkinfo           --------------------------
	.section	.note.nv.tkinfo,"",@"SHT_NOTE"
	.sectionflags	@"SHF_NOTE_NV_TKINFO"
	.tkinfo
        /*0018*/ 	.word	0x00000002
        /*0030*/ 	.string	""
        /*0030*/ 	.string	"ptxas"
        /*0030*/ 	.string	"Cuda compilation tools, release 13.0, V13.0.88"
        /*0030*/ 	.string	"Build cuda_13.0.r13.0/compiler.36424714_0"
        /*0030*/ 	.string	"-v  -suppress-debug-info  -lineinfo  -arch sm_80 "



//--------------------- .note.nv.cuinfo           --------------------------
	.section	.note.nv.cuinfo,"",@"SHT_NOTE"
	.sectionflags	@"SHF_NOTE_NV_CUINFO"
        /*0018*/ 	.short	0x0002
        /*001a*/ 	.short	0x0050
        /*001c*/ 	.short	0x0082
	.zero		2


//--------------------- .nv.info                  --------------------------
	.section	.nv.info,"",@"SHT_CUDA_INFO"
	.align	4


	//----- nvinfo : EIATTR_REGCOUNT
	.align		4
        /*0000*/ 	.byte	0x04, 0x2f
        /*0002*/ 	.short	(.L_2 - .L_1)
	.align		4
.L_1:
        /*0004*/ 	.word	index@(attn_fwd)
        /*0008*/ 	.word	0x000000ff


	//----- nvinfo : EIATTR_FRAME_SIZE
	.align		4
.L_2:
        /*000c*/ 	.byte	0x04, 0x11
        /*000e*/ 	.short	(.L_4 - .L_3)
	.align		4
.L_3:
        /*0010*/ 	.word	index@(attn_fwd)
        /*0014*/ 	.word	0x00000540


	//----- nvinfo : EIATTR_MIN_STACK_SIZE
	.align		4
.L_4:
        /*0018*/ 	.byte	0x04, 0x12
        /*001a*/ 	.short	(.L_6 - .L_5)
	.align		4
.L_5:
        /*001c*/ 	.word	index@(attn_fwd)
        /*0020*/ 	.word	0x00000540
.L_6:


//--------------------- .nv.info.attn_fwd         --------------------------
	.section	.nv.info.attn_fwd,"",@"SHT_CUDA_INFO"
	.sectionflags	@""
	.align	4


	//----- nvinfo : EIATTR_CUDA_API_VERSION
	.align		4
        /*0000*/ 	.byte	0x04, 0x37
        /*0002*/ 	.short	(.L_8 - .L_7)
.L_7:
        /*0004*/ 	.word	0x00000082


	//----- nvinfo : EIATTR_SW2861232_WAR
	.align		4
.L_8:
        /*0008*/ 	.byte	0x01, 0x35
	.zero		2


	//----- nvinfo : EIATTR_PARAM_CBANK
	.align		4
        /*000c*/ 	.byte	0x04, 0x0a
        /*000e*/ 	.short	(.L_10 - .L_9)
	.align		4
.L_9:
        /*0010*/ 	.word	index@(.nv.constant0.attn_fwd)
        /*0014*/ 	.short	0x0160
        /*0016*/ 	.short	0x0088


	//----- nvinfo : EIATTR_CBANK_PARAM_SIZE
	.align		4
.L_10:
        /*0018*/ 	.byte	0x03, 0x19
        /*001a*/ 	.short	0x0088


	//----- nvinfo : EIATTR_KPARAM_INFO
	.align		4
        /*001c*/ 	.byte	0x04, 0x17
        /*001e*/ 	.short	(.L_12 - .L_11)
.L_11:
        /*0020*/ 	.word	0x00000000
        /*0024*/ 	.short	0x0019
        /*0026*/ 	.short	0x0080
        /*0028*/ 	.byte	0x00, 0xf4, 0x21, 0x00


	//----- nvinfo : EIATTR_KPARAM_INFO
	.align		4
.L_12:
        /*002c*/ 	.byte	0x04, 0x17
        /*002e*/ 	.short	(.L_14 - .L_13)
.L_13:
        /*0030*/ 	.word	0x00000000
        /*0034*/ 	.short	0x0018
        /*0036*/ 	.short	0x0078
        /*0038*/ 	.byte	0x00, 0xf4, 0x21, 0x00


	//----- nvinfo : EIATTR_KPARAM_INFO
	.align		4
.L_14:
        /*003c*/ 	.byte	0x04, 0x17
        /*003e*/ 	.short	(.L_16 - .L_15)
.L_15:
        /*0040*/ 	.word	0x00000000
        /*0044*/ 	.short	0x0017
        /*0046*/ 	.short	0x0070
        /*0048*/ 	.byte	0x00, 0xf0, 0x11, 0x00


	//----- nvinfo : EIATTR_KPARAM_INFO
	.align		4
.L_16:
        /*004c*/ 	.byte	0x04, 0x17
        /*004e*/ 	.short	(.L_18 - .L_17)
.L_17:
        /*0050*/ 	.word	0x00000000
        /*0054*/ 	.short	0x0016
        /*0056*/ 	.short	0x006c
        /*0058*/ 	.byte	0x00, 0xf0, 0x11, 0x00


	//----- nvinfo : EIATTR_KPARAM_INFO
	.align		4
.L_18:
        /*005c*/ 	.byte	0x04, 0x17
        /*005e*/ 	.short	(.L_20 - .L_19)
.L_19:
        /*0060*/ 	.word	0x00000000
        /*0064*/ 	.short	0x0015
        /*0066*/ 	.short	0x0068
        /*0068*/ 	.byte	0x00, 0xf0, 0x11, 0x00


	//----- nvinfo : EIATTR_KPARAM_INFO
	.align		4
.L_20:
        /*006c*/ 	.byte	0x04, 0x17
        /*006e*/ 	.short	(.L_22 - .L_21)
.L_21:
        /*0070*/ 	.word	0x00000000
        /*0074*/ 	.short	0x0014
        /*0076*/ 	.short	0x0064
        /*0078*/ 	.byte	0x00, 0xf0, 0x11, 0x00


	//----- nvinfo : EIATTR_KPARAM_INFO
	.align		4
.L_22:
        /*007c*/ 	.byte	0x04, 0x17
        /*007e*/ 	.short	(.L_24 - .L_23)
.L_23:
        /*0080*/ 	.word	0x00000000
        /*0084*/ 	.short	0x0013
        /*0086*/ 	.short	0x0060
        /*0088*/ 	.byte	0x00, 0xf0, 0x11, 0x00


	//----- nvinfo : EIATTR_KPARAM_INFO
	.align		4
.L_24:
        /*008c*/ 	.byte	0x04, 0x17
        /*008e*/ 	.short	(.L_26 - .L_25)
.L_25:
        /*0090*/ 	.word	0x00000000
        /*0094*/ 	.short	0x0012
        /*0096*/ 	.short	0x005c
        /*0098*/ 	.byte	0x00, 0xf0, 0x11, 0x00


	//----- nvinfo : EIATTR_KPARAM_INFO
	.align		4
.L_26:
        /*009c*/ 	.byte	0x04, 0x17
        /*009e*/ 	.short	(.L_28 - .L_27)
.L_27:
        /*00a0*/ 	.word	0x00000000
        /*00a4*/ 	.short	0x0011
        /*00a6*/ 	.short	0x0058
        /*00a8*/ 	.byte	0x00, 0xf0, 0x11, 0x00


	//----- nvinfo : EIATTR_KPARAM_INFO
	.align		4
.L_28:
        /*00ac*/ 	.byte	0x04, 0x17
        /*00ae*/ 	.short	(.L_30 - .L_29)
.L_29:
        /*00b0*/ 	.word	0x00000000
        /*00b4*/ 	.short	0x0010
        /*00b6*/ 	.short	0x0054
        /*00b8*/ 	.byte	0x00, 0xf0, 0x11, 0x00


	//----- nvinfo : EIATTR_KPARAM_INFO
	.align		4
.L_30:
        /*00bc*/ 	.byte	0x04, 0x17
        /*00be*/ 	.short	(.L_32 - .L_31)
.L_31:
        /*00c0*/ 	.word	0x00000000
        /*00c4*/ 	.short	0x000f
        /*00c6*/ 	.short	0x0050
        /*00c8*/ 	.byte	0x00, 0xf0, 0x11, 0x00


	//----- nvinfo : EIATTR_KPARAM_INFO
	.align		4
.L_32:
        /*00cc*/ 	.byte	0x04, 0x17
        /*00ce*/ 	.short	(.L_34 - .L_33)
.L_33:
        /*00d0*/ 	.word	0x00000000
        /*00d4*/ 	.short	0x000e
        /*00d6*/ 	.short	0x004c
        /*00d8*/ 	.byte	0x00, 0xf0, 0x11, 0x00


	//----- nvinfo : EIATTR_KPARAM_INFO
	.align		4
.L_34:
        /*00dc*/ 	.byte	0x04, 0x17
        /*00de*/ 	.short	(.L_36 - .L_35)
.L_35:
        /*00e0*/ 	.word	0x00000000
        /*00e4*/ 	.short	0x000d
        /*00e6*/ 	.short	0x0048
        /*00e8*/ 	.byte	0x00, 0xf0, 0x11, 0x00


	//----- nvinfo : EIATTR_KPARAM_INFO
	.align		4
.L_36:
        /*00ec*/ 	.byte	0x04, 0x17
        /*00ee*/ 	.short	(.L_38 - .L_37)
.L_37:
        /*00f0*/ 	.word	0x00000000
        /*00f4*/ 	.short	0x000c
        /*00f6*/ 	.short	0x0044
        /*00f8*/ 	.byte	0x00, 0xf0, 0x11, 0x00


	//----- nvinfo : EIATTR_KPARAM_INFO
	.align		4
.L_38:
        /*00fc*/ 	.byte	0x04, 0x17
        /*00fe*/ 	.short	(.L_40 - .L_39)
.L_39:
        /*0100*/ 	.word	0x00000000
        /*0104*/ 	.short	0x000b
        /*0106*/ 	.short	0x0040
        /*0108*/ 	.byte	0x00, 0xf0, 0x11, 0x00


	//----- nvinfo : EIATTR_KPARAM_INFO
	.align		4
.L_40:
        /*010c*/ 	.byte	0x04, 0x17
        /*010e*/ 	.short	(.L_42 - .L_41)
.L_41:
        /*0110*/ 	.word	0x00000000
        /*0114*/ 	.short	0x000a
        /*0116*/ 	.short	0x003c
        /*0118*/ 	.byte	0x00, 0xf0, 0x11, 0x00


	//----- nvinfo : EIATTR_KPARAM_INFO
	.align		4
.L_42:
        /*011c*/ 	.byte	0x04, 0x17
        /*011e*/ 	.short	(.L_44 - .L_43)
.L_43:
        /*0120*/ 	.word	0x00000000
        /*0124*/ 	.short	0x0009
        /*0126*/ 	.short	0x0038
        /*0128*/ 	.byte	0x00, 0xf0, 0x11, 0x00


	//----- nvinfo : EIATTR_KPARAM_INFO
	.align		4
.L_44:
        /*012c*/ 	.byte	0x04, 0x17
        /*012e*/ 	.short	(.L_46 - .L_45)
.L_45:
        /*0130*/ 	.word	0x00000000
        /*0134*/ 	.short	0x0008
        /*0136*/ 	.short	0x0034
        /*0138*/ 	.byte	0x00, 0xf0, 0x11, 0x00


	//----- nvinfo : EIATTR_KPARAM_INFO
	.align		4
.L_46:
        /*013c*/ 	.byte	0x04, 0x17
        /*013e*/ 	.short	(.L_48 - .L_47)
.L_47:
        /*0140*/ 	.word	0x00000000
        /*0144*/ 	.short	0x0007
        /*0146*/ 	.short	0x0030
        /*0148*/ 	.byte	0x00, 0xf0, 0x11, 0x00


	//----- nvinfo : EIATTR_KPARAM_INFO
	.align		4
.L_48:
        /*014c*/ 	.byte	0x04, 0x17
        /*014e*/ 	.short	(.L_50 - .L_49)
.L_49:
        /*0150*/ 	.word	0x00000000
        /*0154*/ 	.short	0x0006
        /*0156*/ 	.short	0x002c
        /*0158*/ 	.byte	0x00, 0xf0, 0x11, 0x00


	//----- nvinfo : EIATTR_KPARAM_INFO
	.align		4
.L_50:
        /*015c*/ 	.byte	0x04, 0x17
        /*015e*/ 	.short	(.L_52 - .L_51)
.L_51:
        /*0160*/ 	.word	0x00000000
        /*0164*/ 	.short	0x0005
        /*0166*/ 	.short	0x0028
        /*0168*/ 	.byte	0x00, 0xf0, 0x11, 0x00


	//----- nvinfo : EIATTR_KPARAM_INFO
	.align		4
.L_52:
        /*016c*/ 	.byte	0x04, 0x17
        /*016e*/ 	.short	(.L_54 - .L_53)
.L_53:
        /*0170*/ 	.word	0x00000000
        /*0174*/ 	.short	0x0004
        /*0176*/ 	.short	0x0020
        /*0178*/ 	.byte	0x00, 0xf4, 0x21, 0x00


	//----- nvinfo : EIATTR_KPARAM_INFO
	.align		4
.L_54:
        /*017c*/ 	.byte	0x04, 0x17
        /*017e*/ 	.short	(.L_56 - .L_55)
.L_55:
        /*0180*/ 	.word	0x00000000
        /*0184*/ 	.short	0x0003
        /*0186*/ 	.short	0x0018
        /*0188*/ 	.byte	0x00, 0xf4, 0x21, 0x00


	//----- nvinfo : EIATTR_KPARAM_INFO
	.align		4
.L_56:
        /*018c*/ 	.byte	0x04, 0x17
        /*018e*/ 	.short	(.L_58 - .L_57)
.L_57:
        /*0190*/ 	.word	0x00000000
        /*0194*/ 	.short	0x0002
        /*0196*/ 	.short	0x0010
        /*0198*/ 	.byte	0x00, 0xf4, 0x21, 0x00


	//----- nvinfo : EIATTR_KPARAM_INFO
	.align		4
.L_58:
        /*019c*/ 	.byte	0x04, 0x17
        /*019e*/ 	.short	(.L_60 - .L_59)
.L_59:
        /*01a0*/ 	.word	0x00000000
        /*01a4*/ 	.short	0x0001
        /*01a6*/ 	.short	0x0008
        /*01a8*/ 	.byte	0x00, 0xf4, 0x21, 0x00


	//----- nvinfo : EIATTR_KPARAM_INFO
	.align		4
.L_60:
        /*01ac*/ 	.byte	0x04, 0x17
        /*01ae*/ 	.short	(.L_62 - .L_61)
.L_61:
        /*01b0*/ 	.word	0x00000000
        /*01b4*/ 	.short	0x0000
        /*01b6*/ 	.short	0x0000
        /*01b8*/ 	.byte	0x00, 0xf4, 0x21, 0x00


	//----- nvinfo : EIATTR_MAXREG_COUNT
	.align		4
.L_62:
        /*01bc*/ 	.byte	0x03, 0x1b
        /*01be*/ 	.short	0x00ff


	//----- nvinfo : EIATTR_NUM_BARRIERS
	.align		4
        /*01c0*/ 	.byte	0x02, 0x4c
        /*01c2*/ 	.byte	0x01
	.zero		1


	//----- nvinfo : EIATTR_ANNOTATIONS
	.align		4
        /*01c4*/ 	.byte	0x04, 0x55
        /*01c6*/ 	.short	(.L_64 - .L_63)


	//   ....[0]....
.L_63:
        /*01c8*/ 	.word	0x00000001
        /*01cc*/ 	.byte	0x50, 0x18, 0x00, 0x00, 0x01, 0x00, 0x00, 0x00, 0x60, 0x18, 0x00, 0x00, 0x01, 0x00, 0x00, 0x00
        /* <DEDUP_REMOVED lines=224> */
        /*0fdc*/ 	.byte	0xb0, 0xed, 0x00, 0x00


	//----- nvinfo : EIATTR_MERCURY_ISA_VERSION
	.align		4
.L_64:
        /*0fe0*/ 	.byte	0x03, 0x5f
        /*0fe2*/ 	.short	0x0000


	//----- nvinfo : EIATTR_COOP_GROUP_MASK_REGIDS
	.align		4
        /*0fe4*/ 	.byte	0x04, 0x29
        /*0fe6*/ 	.short	(.L_66 - .L_65)


	//   ....[0]....
.L_65:
        /*0fe8*/ 	.word	0xffffffff


	//   ....[1]....
        /*0fec*/ 	.word	0xffffffff


	//   ....[2]....
        /*0ff0*/ 	.word	0xffffffff


	//   ....[3]....
        /*0ff4*/ 	.word	0xffffffff


	//   ....[4]....
        /*0ff8*/ 	.word	0xffffffff


	//   ....[5]....
        /*0ffc*/ 	.word	0xffffffff


	//   ....[6]....
        /*1000*/ 	.word	0xffffffff


	//   ....[7]....
        /*1004*/ 	.word	0xffffffff


	//   ....[8]....
        /*1008*/ 	.word	0xffffffff


	//   ....[9]....
        /*100c*/ 	.word	0xffffffff


	//   ....[10]....
        /*1010*/ 	.word	0xffffffff


	//   ....[11]....
        /*1014*/ 	.word	0xffffffff


	//   ....[12]....
        /*1018*/ 	.word	0xffffffff


	//   ....[13]....
        /*101c*/ 	.word	0xffffffff


	//   ....[14]....
        /*1020*/ 	.word	0xffffffff


	//   ....[15]....
        /*1024*/ 	.word	0xffffffff


	//----- nvinfo : EIATTR_COOP_GROUP_INSTR_OFFSETS
	.align		4
.L_66:
        /*1028*/ 	.byte	0x04, 0x28
        /*102a*/ 	.short	(.L_68 - .L_67)


	//   ....[0]....
.L_67:
        /*102c*/ 	.word	0x00009910


	//   ....[1]....
        /*1030*/ 	.word	0x00009c10


	//   ....[2]....
        /*1034*/ 	.word	0x00009c50


	//   ....[3]....
        /*1038*/ 	.word	0x00009cd0


	//   ....[4]....
        /*103c*/ 	.word	0x00009ee0


	//   ....[5]....
        /*1040*/ 	.word	0x0000a1d0


	//   ....[6]....
        /*1044*/ 	.word	0x0000a460


	//   ....[7]....
        /*1048*/ 	.word	0x0000a4e0


	//   ....[8]....
        /*104c*/ 	.word	0x0000e830


	//   ....[9]....
        /*1050*/ 	.word	0x0000e850


	//   ....[10]....
        /*1054*/ 	.word	0x0000e860


	//   ....[11]....
        /*1058*/ 	.word	0x0000e870


	//   ....[12]....
        /*105c*/ 	.word	0x0000e8f0


	//   ....[13]....
        /*1060*/ 	.word	0x0000e910


	//   ....[14]....
        /*1064*/ 	.word	0x0000e930


	//   ....[15]....
        /*1068*/ 	.word	0x0000e940


	//----- nvinfo : EIATTR_EXIT_INSTR_OFFSETS
	.align		4
.L_68:
        /*106c*/ 	.byte	0x04, 0x1c
        /*106e*/ 	.short	(.L_70 - .L_69)


	//   ....[0]....
.L_69:
        /*1070*/ 	.word	0x00011e00


	//----- nvinfo : EIATTR_REQNTID
	.align		4
.L_70:
        /*1074*/ 	.byte	0x04, 0x10
        /*1076*/ 	.short	(.L_72 - .L_71)
.L_71:
        /*1078*/ 	.word	0x00000080
        /*107c*/ 	.word	0x00000001
        /*1080*/ 	.word	0x00000001
.L_72:


//--------------------- .nv.callgraph             --------------------------
	.section	.nv.callgraph,"",@"SHT_CUDA_CALLGRAPH"
	.align	4
	.sectionentsize	8
	.align		4
        /*0000*/ 	.word	0x00000000
	.align		4
        /*0004*/ 	.word	0xffffffff
	.align		4
        /*0008*/ 	.word	0x00000000
	.align		4
        /*000c*/ 	.word	0xfffffffe
	.align		4
        /*0010*/ 	.word	0x00000000
	.align		4
        /*0014*/ 	.word	0xfffffffd
	.align		4
        /*0018*/ 	.word	0x00000000
	.align		4
        /*001c*/ 	.word	0xfffffffc


//--------------------- .nv.rel.action            --------------------------
	.section	.nv.rel.action,"",@"SHT_CUDA_RELOCINFO"
	.align	8
	.sectionentsize	8
        /*0000*/ 	.byte	0x73, 0x00, 0x00, 0x00, 0x00, 0x00, 0x00, 0x00, 0x00, 0x00, 0x00, 0x11, 0x25, 0x00, 0x05, 0x36


//--------------------- .nv.constant4             --------------------------
	.section	.nv.constant4,"a",@progbits
	.align	8
	.align		8
.nv.constant4:
        /*0000*/ 	.dword	_$_str


//--------------------- .nv.constant0.attn_fwd    --------------------------
	.section	.nv.constant0.attn_fwd,"a",@progbits
	.sectionflags	@""
	.align	4
.nv.constant0.attn_fwd:
	.zero		488


//--------------------- .text.attn_fwd            --------------------------
	.section	.text.attn_fwd,"ax",@progbits
	.sectioninfo	@"SHI_REGISTERS=255"
	.align	128
        .global         attn_fwd
        .type           attn_fwd,@function
        .size           attn_fwd,(.L_x_4 - attn_fwd)
        .other          attn_fwd,@"STO_CUDA_ENTRY STV_DEFAULT"
attn_fwd:
.text.attn_fwd:
[----:B------:R-:W-:Y:S02]  /*0000*/  IMAD.MOV.U32 R1, RZ, RZ, c[0x0][0x28] ;  /* 0x00000a00ff017624 */ /* 0x000fe400078e00ff */
[----:B------:R-:W0:Y:S01]  /*0010*/  S2R R4, SR_CTAID.X ;  /* 0x0000000000047919 */ /* 0x000e220000002500 */
[----:B------:R-:W-:Y:S01]  /*0020*/  IMAD.MOV.U32 R55, RZ, RZ, c[0x0][0x198] ;  /* 0x00006600ff377624 */ /* 0x000fe200078e00ff */
[----:B------:R-:W-:Y:S01]  /*0030*/  ULDC.64 UR6, c[0x0][0x118] ;  /* 0x0000460000067ab9 */ /* 0x000fe20000000a00 */
[----:B------:R-:W-:Y:S01]  /*0040*/  IADD3 R1, R1, -0x540, RZ ;  /* 0xfffffac001017810 */ /* 0x000fe20007ffe0ff */
[----:B------:R-:W1:Y:S01]  /*0050*/  S2R R132, SR_TID.X ;  /* 0x0000000000847919 */ /* 0x000e620000002100 */
[C---:B------:R-:W-:Y:S01]  /*0060*/  IMAD.SHL.U32 R17, R55.reuse, 0x10, RZ ;  /* 0x0000001037117824 */ /* 0x040fe200078e00ff */
[C---:B------:R-:W-:Y:S01]  /*0070*/  SHF.L.U32 R13, R55.reuse, 0x3, RZ ;  /* 0x00000003370d7819 */ /* 0x040fe200000006ff */
[C---:B------:R-:W-:Y:S01]  /*0080*/  IMAD R25, R55.reuse, 0x14, RZ ;  /* 0x0000001437197824 */ /* 0x040fe200078e02ff */
[----:B------:R-:W2:Y:S01]  /*0090*/  S2R R134, SR_CTAID.Y ;  /* 0x0000000000867919 */ /* 0x000ea20000002600 */
[C---:B------:R-:W-:Y:S02]  /*00a0*/  IMAD R23, R55.reuse, 0xa, RZ ;  /* 0x0000000a37177824 */ /* 0x040fe400078e02ff */
[----:B------:R-:W-:-:S02]  /*00b0*/  IMAD R21, R55, 0x50, RZ ;  /* 0x0000005037157824 */ /* 0x000fc400078e02ff */
[C---:B------:R-:W-:Y:S02]  /*00c0*/  IMAD.SHL.U32 R19, R55.reuse, 0x20, RZ ;  /* 0x0000002037137824 */ /* 0x040fe400078e00ff */
[C---:B------:R-:W-:Y:S02]  /*00d0*/  IMAD R11, R55.reuse, 0x6, RZ ;  /* 0x00000006370b7824 */ /* 0x040fe400078e02ff */
[C---:B------:R-:W-:Y:S02]  /*00e0*/  IMAD R7, R55.reuse, 0x5, RZ ;  /* 0x0000000537077824 */ /* 0x040fe400078e02ff */
[C---:B------:R-:W-:Y:S02]  /*00f0*/  IMAD R29, R55.reuse, 0x28, RZ ;  /* 0x00000028371d7824 */ /* 0x040fe400078e02ff */
[C---:B------:R-:W-:Y:S02]  /*0100*/  IMAD R71, R55.reuse, 0x60, RZ ;  /* 0x0000006037477824 */ /* 0x040fe400078e02ff */
[----:B------:R-:W-:-:S02]  /*0110*/  IMAD R37, R55, 0x18, RZ ;  /* 0x0000001837257824 */ /* 0x000fc400078e02ff */
[----:B0-----:R-:W-:Y:S02]  /*0120*/  IMAD.SHL.U32 R4, R4, 0x80, RZ ;  /* 0x0000008004047824 */ /* 0x001fe400078e00ff */
[C---:B------:R-:W-:Y:S02]  /*0130*/  IMAD R9, R55.reuse, 0x3, RZ ;  /* 0x0000000337097824 */ /* 0x040fe400078e02ff */
[C---:B------:R-:W-:Y:S01]  /*0140*/  IMAD R45, R55.reuse, 0x30, RZ ;  /* 0x00000030372d7824 */ /* 0x040fe200078e02ff */
[----:B-1----:R-:W-:Y:S01]  /*0150*/  LOP3.LUT R2, R4, 0x7f, R132, 0xf8, !PT ;  /* 0x0000007f04027812 */ /* 0x002fe200078ef884 */
[----:B------:R-:W-:Y:S02]  /*0160*/  IMAD R35, R55, 0xc, RZ ;  /* 0x0000000c37237824 */ /* 0x000fe400078e02ff */
[----:B--2---:R-:W-:Y:S02]  /*0170*/  IMAD R0, R134, c[0x0][0x190], RZ ;  /* 0x0000640086007a24 */ /* 0x004fe400078e02ff */
[----:B------:R-:W-:-:S02]  /*0180*/  IMAD R3, R2, c[0x0][0x194], RZ ;  /* 0x0000650002037a24 */ /* 0x000fc400078e02ff */
[----:B------:R-:W-:Y:S01]  /*0190*/  IMAD R51, R55, 0x38, RZ ;  /* 0x0000003837337824 */ /* 0x000fe200078e02ff */
[C---:B------:R-:W-:Y:S01]  /*01a0*/  SHF.L.U32 R2, R0.reuse, 0x1, RZ ;  /* 0x0000000100027819 */ /* 0x040fe200000006ff */
[----:B------:R-:W-:Y:S02]  /*01b0*/  IMAD.SHL.U32 R5, R3, 0x2, RZ ;  /* 0x0000000203057824 */ /* 0x000fe400078e00ff */
[----:B------:R-:W-:-:S03]  /*01c0*/  IMAD.HI R0, R0, 0x2, RZ ;  /* 0x0000000200007827 */ /* 0x000fc600078e02ff */
[----:B------:R-:W-:Y:S01]  /*01d0*/  IADD3 R2, P0, P1, R5, c[0x0][0x160], R2 ;  /* 0x0000580005027a10 */ /* 0x000fe2000791e002 */
[----:B------:R-:W-:Y:S01]  /*01e0*/  IMAD.HI R3, R3, 0x2, RZ ;  /* 0x0000000203037827 */ /* 0x000fe200078e02ff */
[C---:B------:R-:W-:Y:S02]  /*01f0*/  SHF.L.U32 R5, R55.reuse, 0x1, RZ ;  /* 0x0000000137057819 */ /* 0x040fe400000006ff */
[CC--:B------:R-:W-:Y:S01]  /*0200*/  LEA R16, P3, R55.reuse, R2.reuse, 0x5 ;  /* 0x0000000237107211 */ /* 0x0c0fe200078628ff */
[----:B------:R-:W-:Y:S01]  /*0210*/  IMAD R43, R55, 0xe, RZ ;  /* 0x0000000e372b7824 */ /* 0x000fe200078e02ff */
[----:B------:R-:W-:Y:S01]  /*0220*/  IADD3.X R3, R3, c[0x0][0x164], R0, P0, P1 ;  /* 0x0000590003037a10 */ /* 0x000fe200007e2400 */
[C---:B------:R-:W-:Y:S01]  /*0230*/  IMAD R177, R55.reuse, 0x70, RZ ;  /* 0x0000007037b17824 */ /* 0x040fe200078e02ff */
[CC--:B------:R-:W-:Y:S01]  /*0240*/  LEA R12, P2, R55.reuse, R2.reuse, 0x4 ;  /* 0x00000002370c7211 */ /* 0x0c0fe200078420ff */
[----:B------:R-:W-:Y:S01]  /*0250*/  IMAD R191, R55, 0x7e, RZ ;  /* 0x0000007e37bf7824 */ /* 0x000fe200078e02ff */
[-C--:B------:R-:W-:Y:S01]  /*0260*/  LEA.HI.X.SX32 R17, R17, R3.reuse, 0x1, P3 ;  /* 0x0000000311117211 */ /* 0x080fe200018f0eff */
[----:B------:R-:W-:Y:S01]  /*0270*/  IMAD R47, R55, 0x1c, RZ ;  /* 0x0000001c372f7824 */ /* 0x000fe200078e02ff */
[-C--:B------:R-:W-:Y:S01]  /*0280*/  IADD3 R22, P3, R25, R2.reuse, RZ ;  /* 0x0000000219167210 */ /* 0x080fe20007f7e0ff */
[C---:B------:R-:W-:Y:S01]  /*0290*/  IMAD R31, R55.reuse, 0x42, RZ ;  /* 0x00000042371f7824 */ /* 0x040fe200078e02ff */
[CC--:B------:R-:W-:Y:S01]  /*02a0*/  LEA R18, P1, R55.reuse, R2.reuse, 0x6 ;  /* 0x0000000237127211 */ /* 0x0c0fe200078230ff */
[----:B------:R-:W-:Y:S01]  /*02b0*/  IMAD R15, R55, 0x7, RZ ;  /* 0x00000007370f7824 */ /* 0x000fe200078e02ff */
[-C--:B------:R-:W-:Y:S01]  /*02c0*/  LEA.HI.X.SX32 R13, R13, R3.reuse, 0x1, P2 ;  /* 0x000000030d0d7211 */ /* 0x080fe200010f0eff */
[----:B------:R-:W-:Y:S01]  /*02d0*/  IMAD R53, R55, 0x3f, RZ ;  /* 0x0000003f37357824 */ /* 0x000fe200078e02ff */
[-C--:B------:R-:W-:Y:S01]  /*02e0*/  IADD3 R20, P2, R23, R2.reuse, RZ ;  /* 0x0000000217147210 */ /* 0x080fe20007f5e0ff */
[----:B------:R-:W-:Y:S01]  /*02f0*/  IMAD R69, R55, 0x48, RZ ;  /* 0x0000004837457824 */ /* 0x000fe200078e02ff */
[-C--:B------:R-:W-:Y:S01]  /*0300*/  IADD3 R6, P0, R21, R2.reuse, RZ ;  /* 0x0000000215067210 */ /* 0x080fe20007f1e0ff */
[----:B------:R-:W-:Y:S01]  /*0310*/  IMAD R61, R55, 0x12, RZ ;  /* 0x00000012373d7824 */ /* 0x000fe200078e02ff */
[-C--:B------:R-:W-:Y:S01]  /*0320*/  LEA.HI.X.SX32 R23, R23, R3.reuse, 0x1, P3 ;  /* 0x0000000317177211 */ /* 0x080fe200018f0eff */
[----:B------:R-:W-:Y:S01]  /*0330*/  IMAD R67, R55, 0x46, RZ ;  /* 0x0000004637437824 */ /* 0x000fe200078e02ff */
[-C--:B------:R-:W-:Y:S01]  /*0340*/  LEA.HI.X.SX32 R19, R19, R3.reuse, 0x1, P1 ;  /* 0x0000000313137211 */ /* 0x080fe200008f0eff */
[----:B------:R-:W-:Y:S01]  /*0350*/  IMAD.SHL.U32 R27, R55, 0x4, RZ ;  /* 0x00000004371b7824 */ /* 0x000fe200078e00ff */
[-C--:B------:R-:W-:Y:S01]  /*0360*/  IADD3 R28, P3, R11, R2.reuse, RZ ;  /* 0x000000020b1c7210 */ /* 0x080fe20007f7e0ff */
[----:B------:R-:W-:Y:S01]  /*0370*/  IMAD R73, R55, 0x16, RZ ;  /* 0x0000001637497824 */ /* 0x000fe200078e02ff */
[-C--:B------:R-:W-:Y:S01]  /*0380*/  IADD3 R24, P1, R29, R2.reuse, RZ ;  /* 0x000000021d187210 */ /* 0x080fe20007f3e0ff */
[----:B------:R-:W-:Y:S01]  /*0390*/  IMAD R79, R55, 0x1a, RZ ;  /* 0x0000001a374f7824 */ /* 0x000fe200078e02ff */
[-C--:B------:R-:W-:Y:S01]  /*03a0*/  LEA.HI.X.SX32 R21, R7, R3.reuse, 0x1, P2 ;  /* 0x0000000307157211 */ /* 0x080fe200010f0eff */
        /* <DEDUP_REMOVED lines=37> */
[-C--:B------:R-:W-:Y:S01]  /*0600*/  LEA.HI.X.SX32 R45, R15, R3.reuse, 0x1, P0 ;  /* 0x000000030f2d7211 */ /* 0x080fe200000f0eff */
[----:B------:R-:W-:Y:S01]  /*0610*/  IMAD R81, R55, 0x1b, RZ ;  /* 0x0000001b37517824 */ /* 0x000fe200078e02ff */
[-C--:B------:R-:W-:Y:S01]  /*0620*/  IADD3 R70, P5, R5, R2.reuse, RZ ;  /* 0x0000000205467210 */ /* 0x080fe20007fbe0ff */
[----:B------:R-:W-:Y:S01]  /*0630*/  IMAD R131, R55, 0x36, RZ ;  /* 0x0000003637837824 */ /* 0x000fe200078e02ff */
[-C--:B------:R-:W-:Y:S01]  /*0640*/  LEA.HI.X.SX32 R11, R51, R3.reuse, 0x1, P6 ;  /* 0x00000003330b7211 */ /* 0x080fe200030f0eff */
[C---:B------:R-:W-:Y:S01]  /*0650*/  IMAD R83, R55.reuse, 0x1d, RZ ;  /* 0x0000001d37537824 */ /* 0x040fe200078e02ff */
[CC--:B------:R-:W-:Y:S01]  /*0660*/  LEA R68, P6, R55.reuse, R2.reuse, 0x2 ;  /* 0x0000000237447211 */ /* 0x0c0fe200078c10ff */
[----:B------:R-:W-:Y:S01]  /*0670*/  IMAD R137, R55, 0x3a, RZ ;  /* 0x0000003a37897824 */ /* 0x000fe200078e02ff */
[-C--:B------:R-:W-:Y:S01]  /*0680*/  LEA.HI.X.SX32 R15, R53, R3.reuse, 0x1, P4 ;  /* 0x00000003350f7211 */ /* 0x080fe200020f0eff */
[C---:B------:R-:W-:Y:S01]  /*0690*/  IMAD R141, R55.reuse, 0x3c, RZ ;  /* 0x0000003c378d7824 */ /* 0x040fe200078e02ff */
[CC--:B------:R-:W-:Y:S01]  /*06a0*/  LEA R66, P4, R55.reuse, R2.reuse, 0x3 ;  /* 0x0000000237427211 */ /* 0x0c0fe200078818ff */
[----:B------:R-:W-:Y:S01]  /*06b0*/  IMAD R87, R55, 0x1f, RZ ;  /* 0x0000001f37577824 */ /* 0x000fe200078e02ff */
[-C--:B------:R-:W-:Y:S01]  /*06c0*/  LEA.HI.X.SX32 R43, R43, R3.reuse, 0x1, P3 ;  /* 0x000000032b2b7211 */ /* 0x080fe200018f0eff */
[----:B------:R-:W-:Y:S01]  /*06d0*/  IMAD R145, R55, 0x3e, RZ ;  /* 0x0000003e37917824 */ /* 0x000fe200078e02ff */
[-C--:B------:R-:W-:Y:S01]  /*06e0*/  IADD3 R40, P3, R69, R2.reuse, RZ ;  /* 0x0000000245287210 */ /* 0x080fe20007f7e0ff */
[C---:B------:R-:W-:Y:S01]  /*06f0*/  IMAD R89, R55.reuse, 0x21, RZ ;  /* 0x0000002137597824 */ /* 0x040fe200078e02ff */
[CC--:B------:R-:W-:Y:S01]  /*0700*/  LEA.HI.X.SX32 R71, R55.reuse, R3.reuse, 0x1, P5 ;  /* 0x0000000337477211 */ /* 0x0c0fe200028f0eff */
        /* <DEDUP_REMOVED lines=43> */
[----:B------:R-:W-:Y:S01]  /*09c0*/  LEA.HI.X.SX32 R93, R107, R3, 0x1, P1 ;  /* 0x000000036b5d7211 */ /* 0x000fe200008f0eff */
[----:B------:R-:W-:Y:S01]  /*09d0*/  IMAD R169, R55, 0x68, RZ ;  /* 0x0000006837a97824 */ /* 0x000fe200078e02ff */
[----:B------:R-:W-:Y:S01]  /*09e0*/  IADD3 R120, P1, R165, R2, RZ ;  /* 0x00000002a5787210 */ /* 0x000fe20007f3e0ff */
[C---:B------:R-:W-:Y:S01]  /*09f0*/  IMAD R129, R55.reuse, 0x35, RZ ;  /* 0x0000003537817824 */ /* 0x040fe200078e02ff */
[----:B------:R-:W2:Y:S01]  /*0a00*/  LDG.E.U16 R13, [R12.64] ;  /* 0x000000060c0d7981 */ /* 0x000ea2000c1e1500 */
[----:B------:R-:W-:-:S02]  /*0a10*/  IMAD R171, R55, 0x6a, RZ ;  /* 0x0000006a37ab7824 */ /* 0x000fc400078e02ff */
[C---:B------:R-:W-:Y:S01]  /*0a20*/  IMAD R173, R55.reuse, 0x6c, RZ ;  /* 0x0000006c37ad7824 */ /* 0x040fe200078e02ff */
[----:B------:R-:W3:Y:S01]  /*0a30*/  LDG.E.U16 R17, [R16.64] ;  /* 0x0000000610117981 */ /* 0x000ee2000c1e1500 */
[C---:B------:R-:W-:Y:S02]  /*0a40*/  IMAD R133, R55.reuse, 0x37, RZ ;  /* 0x0000003737857824 */ /* 0x040fe400078e02ff */
[C---:B------:R-:W-:Y:S01]  /*0a50*/  IMAD R175, R55.reuse, 0x6e, RZ ;  /* 0x0000006e37af7824 */ /* 0x040fe200078e02ff */
[----:B------:R-:W4:Y:S01]  /*0a60*/  LDG.E.U16 R19, [R18.64] ;  /* 0x0000000612137981 */ /* 0x000f22000c1e1500 */
[C---:B------:R-:W-:Y:S02]  /*0a70*/  IMAD R135, R55.reuse, 0x39, RZ ;  /* 0x0000003937877824 */ /* 0x040fe400078e02ff */
[C---:B------:R-:W-:Y:S01]  /*0a80*/  IMAD R179, R55.reuse, 0x72, RZ ;  /* 0x0000007237b37824 */ /* 0x040fe200078e02ff */
[----:B------:R-:W5:Y:S01]  /*0a90*/  LDG.E.U16 R7, [R6.64] ;  /* 0x0000000606077981 */ /* 0x000f62000c1e1500 */
[----:B------:R-:W-:-:S02]  /*0aa0*/  IMAD R181, R55, 0x74, RZ ;  /* 0x0000007437b57824 */ /* 0x000fc400078e02ff */
[C---:B------:R-:W-:Y:S01]  /*0ab0*/  IMAD R139, R55.reuse, 0x3b, RZ ;  /* 0x0000003b378b7824 */ /* 0x040fe200078e02ff */
[----:B------:R-:W5:Y:S01]  /*0ac0*/  LDG.E.U16 R37, [R36.64] ;  /* 0x0000000624257981 */ /* 0x000f62000c1e1500 */
[C---:B------:R-:W-:Y:S02]  /*0ad0*/  IMAD R183, R55.reuse, 0x76, RZ ;  /* 0x0000007637b77824 */ /* 0x040fe400078e02ff */
[C---:B------:R-:W-:Y:S01]  /*0ae0*/  IMAD R185, R55.reuse, 0x78, RZ ;  /* 0x0000007837b97824 */ /* 0x040fe200078e02ff */
[----:B------:R-:W5:Y:S01]  /*0af0*/  LDG.E.U16 R9, [R8.64] ;  /* 0x0000000608097981 */ /* 0x000f62000c1e1500 */
[C---:B------:R-:W-:Y:S02]  /*0b00*/  IMAD R143, R55.reuse, 0x3d, RZ ;  /* 0x0000003d378f7824 */ /* 0x040fe400078e02ff */
[C---:B------:R-:W-:Y:S01]  /*0b10*/  IMAD R187, R55.reuse, 0x7a, RZ ;  /* 0x0000007a37bb7824 */ /* 0x040fe200078e02ff */
[----:B------:R-:W5:Y:S01]  /*0b20*/  LDG.E.U16 R11, [R10.64] ;  /* 0x000000060a0b7981 */ /* 0x000f62000c1e1500 */
[----:B------:R-:W-:Y:S01]  /*0b30*/  IMAD R189, R55, 0x7c, RZ ;  /* 0x0000007c37bd7824 */ /* 0x000fe200078e02ff */
[----:B------:R-:W-:-:S02]  /*0b40*/  LEA.HI.X.SX32 R55, R41, R3, 0x1, P4 ;  /* 0x0000000329377211 */ /* 0x000fc400020f0eff */
[CC--:B------:R-:W-:Y:S01]  /*0b50*/  IADD3 R58, P4, R95.reuse, R2.reuse, RZ ;  /* 0x000000025f3a7210 */ /* 0x0c0fe20007f9e0ff */
[----:B------:R-:W5:Y:S01]  /*0b60*/  LDG.E.U16 R70, [R70.64] ;  /* 0x0000000646467981 */ /* 0x000f62000c1e1500 */
[-C--:B------:R-:W-:Y:S02]  /*0b70*/  LEA.HI.X.SX32 R41, R95, R3.reuse, 0x1, P3 ;  /* 0x000000035f297211 */ /* 0x080fe400018f0eff */
[-C--:B------:R-:W-:Y:S01]  /*0b80*/  LEA.HI.X.SX32 R59, R61, R3.reuse, 0x1, P4 ;  /* 0x000000033d3b7211 */ /* 0x080fe200020f0eff */
[----:B------:R-:W5:Y:S01]  /*0b90*/  LDG.E.U16 R52, [R52.64] ;  /* 0x0000000634347981 */ /* 0x000f62000c1e1500 */
[-C--:B------:R-:W-:Y:S02]  /*0ba0*/  IADD3 R64, P4, R111, R2.reuse, RZ ;  /* 0x000000026f407210 */ /* 0x080fe40007f9e0ff */
[----:B------:R-:W-:Y:S01]  /*0bb0*/  LEA.HI.X.SX32 R61, R63, R3, 0x1, P5 ;  /* 0x000000033f3d7211 */ /* 0x000fe200028f0eff */
[----:B------:R-:W5:Y:S01]  /*0bc0*/  LDG.E.U16 R48, [R48.64] ;  /* 0x0000000630307981 */ /* 0x000f62000c1e1500 */
[----:B------:R-:W-:-:S02]  /*0bd0*/  IADD3 R72, P5, R115, R2, RZ ;  /* 0x0000000273487210 */ /* 0x000fc40007fbe0ff */
[-C--:B------:R-:W-:Y:S01]  /*0be0*/  LEA.HI.X.SX32 R63, R65, R3.reuse, 0x1, P6 ;  /* 0x00000003413f7211 */ /* 0x080fe200030f0eff */
[----:B------:R-:W5:Y:S01]  /*0bf0*/  LDG.E.U16 R26, [R26.64] ;  /* 0x000000061a1a7981 */ /* 0x000f62000c1e1500 */
[-C--:B------:R-:W-:Y:S02]  /*0c00*/  IADD3 R74, P6, R121, R2.reuse, RZ ;  /* 0x00000002794a7210 */ /* 0x080fe40007fde0ff */
        /* <DEDUP_REMOVED lines=11> */
[----:B------:R-:W-:Y:S02]  /*0cc0*/  IADD3 R82, P4, R141, R2, RZ ;  /* 0x000000028d527210 */ /* 0x000fe40007f9e0ff */
[-C--:B------:R-:W-:Y:S01]  /*0cd0*/  LEA.HI.X.SX32 R79, R81, R3.reuse, 0x1, P5 ;  /* 0x00000003514f7211 */ /* 0x080fe200028f0eff */
[----:B------:R-:W5:Y:S01]  /*0ce0*/  LDG.E.U16 R76, [R76.64] ;  /* 0x000000064c4c7981 */ /* 0x000f62000c1e1500 */
[----:B------:R-:W-:-:S02]  /*0cf0*/  LEA.HI.X.SX32 R81, R83, R3, 0x1, P6 ;  /* 0x0000000353517211 */ /* 0x000fc400030f0eff */
[-C--:B------:R-:W-:Y:S01]  /*0d00*/  IADD3 R84, P5, R145, R2.reuse, RZ ;  /* 0x0000000291547210 */ /* 0x080fe20007fbe0ff */
[----:B------:R-:W5:Y:S01]  /*0d10*/  LDG.E.U16 R32, [R32.64] ;  /* 0x0000000620207981 */ /* 0x000f62000c1e1500 */
[-C--:B------:R-:W-:Y:S02]  /*0d20*/  LEA.HI.X.SX32 R83, R85, R3.reuse, 0x1, P4 ;  /* 0x0000000355537211 */ /* 0x080fe400020f0eff */
[-C--:B------:R-:W-:Y:S01]  /*0d30*/  IADD3 R86, P6, R105, R2.reuse, RZ ;  /* 0x0000000269567210 */ /* 0x080fe20007fde0ff */
[----:B------:R-:W5:Y:S01]  /*0d40*/  LDG.E.U16 R92, [R92.64] ;  /* 0x000000065c5c7981 */ /* 0x000f62000c1e1500 */
[-C--:B------:R-:W-:Y:S02]  /*0d50*/  IADD3 R88, P4, R125, R2.reuse, RZ ;  /* 0x000000027d587210 */ /* 0x080fe40007f9e0ff */
[----:B------:R-:W-:Y:S01]  /*0d60*/  LEA.HI.X.SX32 R85, R87, R3, 0x1, P5 ;  /* 0x0000000357557211 */ /* 0x000fe200028f0eff */
[----:B------:R-:W5:Y:S01]  /*0d70*/  LDG.E.U16 R28, [R28.64] ;  /* 0x000000061c1c7981 */ /* 0x000f62000c1e1500 */
[----:B------:R-:W-:-:S02]  /*0d80*/  IADD3 R90, P5, R147, R2, RZ ;  /* 0x00000002935a7210 */ /* 0x000fc40007fbe0ff */
[-C--:B------:R-:W-:Y:S01]  /*0d90*/  LEA.HI.X.SX32 R87, R97, R3.reuse, 0x1, P6 ;  /* 0x0000000361577211 */ /* 0x080fe200030f0eff */
[----:B------:R-:W5:Y:S01]  /*0da0*/  LDG.E.U16 R56, [R56.64] ;  /* 0x0000000638387981 */ /* 0x000f62000c1e1500 */
[-C--:B------:R-:W-:Y:S02]  /*0db0*/  LEA.HI.X.SX32 R89, R99, R3.reuse, 0x1, P4 ;  /* 0x0000000363597211 */ /* 0x080fe400020f0eff */
[-C--:B------:R-:W-:Y:S01]  /*0dc0*/  IADD3 R94, P3, R155, R2.reuse, RZ ;  /* 0x000000029b5e7210 */ /* 0x080fe20007f7e0ff */
[----:B------:R-:W5:Y:S01]  /*0dd0*/  LDG.E.U16 R60, [R60.64] ;  /* 0x000000063c3c7981 */ /* 0x000f62000c1e1500 */
[-C--:B------:R-:W-:Y:S02]  /*0de0*/  IADD3 R98, P6, R157, R2.reuse, RZ ;  /* 0x000000029d627210 */ /* 0x080fe40007fde0ff */
[----:B------:R-:W-:Y:S01]  /*0df0*/  IADD3 R100, P4, R159, R2, RZ ;  /* 0x000000029f647210 */ /* 0x000fe20007f9e0ff */
[----:B------:R-:W5:Y:S01]  /*0e00*/  LDG.E.U16 R78, [R78.64] ;  /* 0x000000064e4e7981 */ /* 0x000f62000c1e1500 */
[----:B------:R-:W-:-:S02]  /*0e10*/  LEA.HI.X.SX32 R91, R101, R3, 0x1, P5 ;  /* 0x00000003655b7211 */ /* 0x000fc400028f0eff */
[-C--:B------:R-:W-:Y:S01]  /*0e20*/  LEA.HI.X.SX32 R105, R103, R3.reuse, 0x1, P2 ;  /* 0x0000000367697211 */ /* 0x080fe200010f0eff */
[----:B------:R-:W5:Y:S01]  /*0e30*/  LDG.E.U16 R38, [R38.64] ;  /* 0x0000000626267981 */ /* 0x000f62000c1e1500 */
[-C--:B------:R-:W-:Y:S02]  /*0e40*/  LEA.HI.X.SX32 R97, R109, R3.reuse, 0x1, P0 ;  /* 0x000000036d617211 */ /* 0x080fe400000f0eff */
[-C--:B------:R-:W-:Y:S01]  /*0e50*/  LEA.HI.X.SX32 R95, R111, R3.reuse, 0x1, P3 ;  /* 0x000000036f5f7211 */ /* 0x080fe200018f0eff */
[----:B------:R-:W5:Y:S01]  /*0e60*/  LDG.E.U16 R104, [R104.64] ;  /* 0x0000000668687981 */ /* 0x000f62000c1e1500 */
[-C--:B------:R-:W-:Y:S02]  /*0e70*/  LEA.HI.X.SX32 R99, R113, R3.reuse, 0x1, P6 ;  /* 0x0000000371637211 */ /* 0x080fe400030f0eff */
[----:B------:R-:W-:Y:S01]  /*0e80*/  LEA.HI.X.SX32 R101, R115, R3, 0x1, P4 ;  /* 0x0000000373657211 */ /* 0x000fe200020f0eff */
[----:B------:R-:W5:Y:S01]  /*0e90*/  LDG.E.U16 R96, [R96.64] ;  /* 0x0000000660607981 */ /* 0x000f62000c1e1500 */
[----:B------:R-:W-:-:S02]  /*0ea0*/  IADD3 R102, P5, R161, R2, RZ ;  /* 0x00000002a1667210 */ /* 0x000fc40007fbe0ff */
[-C--:B------:R-:W-:Y:S01]  /*0eb0*/  IADD3 R124, P2, R163, R2.reuse, RZ ;  /* 0x00000002a37c7210 */ /* 0x080fe20007f5e0ff */
[----:B------:R-:W5:Y:S01]  /*0ec0*/  LDG.E.U16 R66, [R66.64] ;  /* 0x0000000642427981 */ /* 0x000f62000c1e1500 */
[-C--:B------:R-:W-:Y:S02]  /*0ed0*/  IADD3 R114, P0, R167, R2.reuse, RZ ;  /* 0x00000002a7727210 */ /* 0x080fe40007f1e0ff */
        /* <DEDUP_REMOVED lines=12> */
[-C--:B------:R-:W-:Y:S01]  /*0fa0*/  LEA.HI.X.SX32 R111, R129, R3.reuse, 0x1, P6 ;  /* 0x00000003816f7211 */ /* 0x080fe200030f0eff */
[----:B------:R-:W5:Y:S01]  /*0fb0*/  LDG.E.U16 R120, [R120.64] ;  /* 0x0000000678787981 */ /* 0x000f62000c1e1500 */
[----:B------:R-:W-:-:S02]  /*0fc0*/  LEA.HI.X.SX32 R109, R131, R3, 0x1, P4 ;  /* 0x00000003836d7211 */ /* 0x000fc400020f0eff */
[-C--:B------:R-:W-:Y:S01]  /*0fd0*/  IADD3 R106, P5, R175, R2.reuse, RZ ;  /* 0x00000002af6a7210 */ /* 0x080fe20007fbe0ff */
[----:B------:R-:W5:Y:S01]  /*0fe0*/  LDG.E.U16 R114, [R114.64] ;  /* 0x0000000672727981 */ /* 0x000f62000c1e1500 */
[-C--:B------:R-:W-:Y:S02]  /*0ff0*/  IADD3 R128, P2, R179, R2.reuse, RZ ;  /* 0x00000002b3807210 */ /* 0x080fe40007f5e0ff */
[-C--:B------:R-:W-:Y:S01]  /*1000*/  IADD3 R130, P1, R181, R2.reuse, RZ ;  /* 0x00000002b5827210 */ /* 0x080fe20007f3e0ff */
[----:B------:R-:W5:Y:S01]  /*1010*/  LDG.E.U16 R40, [R40.64] ;  /* 0x0000000628287981 */ /* 0x000f62000c1e1500 */
[-C--:B------:R-:W-:Y:S02]  /*1020*/  IADD3 R126, P0, R183, R2.reuse, RZ ;  /* 0x00000002b77e7210 */ /* 0x080fe40007f1e0ff */
[-C--:B------:R-:W-:Y:S01]  /*1030*/  IADD3 R122, P3, R185, R2.reuse, RZ ;  /* 0x00000002b97a7210 */ /* 0x080fe20007f7e0ff */
[----:B------:R-:W5:Y:S01]  /*1040*/  LDG.E.U16 R94, [R94.64] ;  /* 0x000000065e5e7981 */ /* 0x000f62000c1e1500 */
[----:B------:R-:W-:-:S02]  /*1050*/  IADD3 R118, P6, R187, R2, RZ ;  /* 0x00000002bb767210 */ /* 0x000fc40007fde0ff */
[----:B------:R-:W-:Y:S01]  /*1060*/  IADD3 R116, P4, R189, R2, RZ ;  /* 0x00000002bd747210 */ /* 0x000fe20007f9e0ff */
        /* <DEDUP_REMOVED lines=8> */
[-C--:B------:R-:W-:Y:S01]  /*10f0*/  LEA.HI.X.SX32 R119, R143, R3.reuse, 0x1, P6 ;  /* 0x000000038f777211 */ /* 0x080fe200030f0eff */
[----:B------:R-:W5:Y:S01]  /*1100*/  LDG.E.U16 R130, [R130.64] ;  /* 0x0000000682827981 */ /* 0x000f62000c1e1500 */
[----:B------:R-:W-:-:S03]  /*1110*/  LEA.HI.X.SX32 R117, R145, R3, 0x1, P4 ;  /* 0x0000000391757211 */ /* 0x000fc600020f0eff */
[----:B------:R0:W5:Y:S04]  /*1120*/  LDG.E.U16 R3, [R2.64] ;  /* 0x0000000602037981 */ /* 0x000168000c1e1500 */
[----:B------:R-:W5:Y:S04]  /*1130*/  LDG.E.U16 R126, [R126.64] ;  /* 0x000000067e7e7981 */ /* 0x000f68000c1e1500 */
        /* <DEDUP_REMOVED lines=23> */
[----:B------:R-:W5:Y:S01]  /*12b0*/  LDG.E.U16 R14, [R14.64] ;  /* 0x000000060e0e7981 */ /* 0x000f62000c1e1500 */
[----:B------:R-:W-:-:S05]  /*12c0*/  LOP3.LUT R136, R132, 0x7f, RZ, 0xc0, !PT ;  /* 0x0000007f84887812 */ /* 0x000fca00078ec0ff */
[----:B------:R-:W-:-:S05]  /*12d0*/  IMAD.SHL.U32 R234, R136, 0x2, RZ ;  /* 0x0000000288ea7824 */ /* 0x000fca00078e00ff */
[C---:B------:R-:W-:Y:S02]  /*12e0*/  LOP3.LUT R140, R234.reuse, 0x10, RZ, 0x3c, !PT ;  /* 0x00000010ea8c7812 */ /* 0x040fe400078e3cff */
[C---:B------:R-:W-:Y:S02]  /*12f0*/  LOP3.LUT R138, R234.reuse, 0x20, RZ, 0x3c, !PT ;  /* 0x00000020ea8a7812 */ /* 0x040fe400078e3cff */
[C---:B------:R-:W-:Y:S02]  /*1300*/  LOP3.LUT R0, R234.reuse, 0x30, RZ, 0x3c, !PT ;  /* 0x00000030ea007812 */ /* 0x040fe400078e3cff */
[C---:B0-----:R-:W-:Y:S01]  /*1310*/  LOP3.LUT R2, R234.reuse, 0x40, RZ, 0x3c, !PT ;  /* 0x00000040ea027812 */ /* 0x041fe200078e3cff */
[----:B--2---:R-:W-:Y:S04]  /*1320*/  STS.U16 [R234+0x800], R13 ;  /* 0x0008000dea007388 */ /* 0x004fe80000000400 */
[----:B---3--:R-:W-:Y:S04]  /*1330*/  STS.U16 [R234+0x1000], R17 ;  /* 0x00100011ea007388 */ /* 0x008fe80000000400 */
[----:B----4-:R-:W-:Y:S04]  /*1340*/  STS.U16 [R234+0x2000], R19 ;  /* 0x00200013ea007388 */ /* 0x010fe80000000400 */
[----:B-----5:R0:W-:Y:S04]  /*1350*/  STS.U16 [R234+0x2800], R7 ;  /* 0x00280007ea007388 */ /* 0x0201e80000000400 */
[----:B------:R-:W-:Y:S04]  /*1360*/  STS.U16 [R234+0x1800], R37 ;  /* 0x00180025ea007388 */ /* 0x000fe80000000400 */
[----:B------:R-:W-:Y:S04]  /*1370*/  STS.U16 [R234+0x3000], R9 ;  /* 0x00300009ea007388 */ /* 0x000fe80000000400 */
[----:B------:R-:W-:Y:S01]  /*1380*/  STS.U16 [R234+0x3800], R11 ;  /* 0x0038000bea007388 */ /* 0x000fe20000000400 */
[----:B0-----:R-:W-:Y:S01]  /*1390*/  IMAD.MOV.U32 R7, RZ, RZ, 0x3f800000 ;  /* 0x3f800000ff077424 */ /* 0x001fe200078e00ff */
[----:B------:R-:W-:Y:S01]  /*13a0*/  MOV R6, 0x3f800000 ;  /* 0x3f80000000067802 */ /* 0x000fe20000000f00 */
[----:B------:R-:W-:Y:S01]  /*13b0*/  IMAD.MOV.U32 R5, RZ, RZ, 0x3f800000 ;  /* 0x3f800000ff057424 */ /* 0x000fe200078e00ff */
[----:B------:R-:W-:Y:S01]  /*13c0*/  CS2R R248, SRZ ;  /* 0x0000000000f87805 */ /* 0x000fe2000001ff00 */
        /* <DEDUP_REMOVED lines=11> */
[----:B------:R-:W-:Y:S04]  /*1480*/  STS.U16 [R234], R3 ;  /* 0x00000003ea007388 */ /* 0x000fe80000000400 */
[----:B------:R-:W-:Y:S04]  /*1490*/  STS.U16 [R140+0x100], R70 ;  /* 0x000100468c007388 */ /* 0x000fe80000000400 */
        /* <DEDUP_REMOVED lines=22> */
[----:B------:R0:W-:Y:S04]  /*1600*/  STS.U16 [R0+0x3b00], R126 ;  /* 0x003b007e00007388 */ /* 0x0001e80000000400 */
[----:B------:R-:W-:Y:S04]  /*1610*/  STS.U16 [R2+0x400], R66 ;  /* 0x0004004202007388 */ /* 0x000fe80000000400 */
[----:B------:R-:W-:Y:S01]  /*1620*/  STS.U16 [R2+0xc00], R34 ;  /* 0x000c002202007388 */ /* 0x000fe20000000400 */
[----:B0-----:R-:W-:-:S03]  /*1630*/  LOP3.LUT R0, R234, 0x50, RZ, 0x3c, !PT ;  /* 0x00000050ea007812 */ /* 0x001fc600078e3cff */
        /* <DEDUP_REMOVED lines=31> */
[----:B------:R0:W-:Y:S02]  /*1830*/  STS.U16 [R0+0x3f00], R14 ;  /* 0x003f000e00007388 */ /* 0x0001e40000000400 */
[----:B0-----:R-:W-:-:S05]  /*1840*/  MOV R0, 0x3f800000 ;  /* 0x3f80000000007802 */ /* 0x001fca0000000f00 */
[----:B------:R-:W-:Y:S04]  /*1850*/  STL [R1+0xb8], R0 ;  /* 0x0000b80001007387 */ /* 0x000fe80000100800 */
[----:B------:R-:W-:Y:S04]  /*1860*/  STL [R1+0xb4], R7 ;  /* 0x0000b40701007387 */ /* 0x000fe80000100800 */
[----:B------:R-:W-:Y:S04]  /*1870*/  STL [R1+0xb0], R6 ;  /* 0x0000b00601007387 */ /* 0x000fe80000100800 */
[----:B------:R-:W-:Y:S04]  /*1880*/  STL [R1+0x40], RZ ;  /* 0x000040ff01007387 */ /* 0x000fe80000100800 */
[----:B------:R0:W-:Y:S04]  /*1890*/  STL [R1+0xac], R5 ;  /* 0x0000ac0501007387 */ /* 0x0001e80000100800 */
[----:B------:R1:W-:Y:S04]  /*18a0*/  STL [R1+0x44], RZ ;  /* 0x000044ff01007387 */ /* 0x0003e80000100800 */
        /* <DEDUP_REMOVED lines=14> */
[----:B------:R1:W-:Y:S01]  /*1990*/  STL [R1], RZ ;  /* 0x000000ff01007387 */ /* 0x0003e20000100800 */
[----:B0-----:R-:W-:-:S03]  /*19a0*/  IADD3 R5, R4, 0x80, RZ ;  /* 0x0000008004057810 */ /* 0x001fc60007ffe0ff */
[----:B------:R1:W-:Y:S04]  /*19b0*/  STL [R1+0x4], RZ ;  /* 0x000004ff01007387 */ /* 0x0003e80000100800 */
[----:B------:R1:W-:Y:S04]  /*19c0*/  STL [R1+0x8], RZ ;  /* 0x000008ff01007387 */ /* 0x0003e80000100800 */
[----:B------:R1:W-:Y:S01]  /*19d0*/  STL [R1+0xc], RZ ;  /* 0x00000cff01007387 */ /* 0x0003e20000100800 */
[----:B------:R-:W-:Y:S01]  /*19e0*/  ISETP.GE.AND P0, PT, R5, 0x1, PT ;  /* 0x000000010500780c */ /* 0x000fe20003f06270 */
[----:B------:R-:W-:Y:S01]  /*19f0*/  IMAD.MOV.U32 R24, RZ, RZ, -0x800000 ;  /* 0xff800000ff187424 */ /* 0x000fe200078e00ff */
[----:B------:R-:W-:Y:S01]  /*1a00*/  MOV R2, 0xff800000 ;  /* 0xff80000000027802 */ /* 0x000fe20000000f00 */
[----:B------:R-:W-:Y:S01]  /*1a10*/  IMAD.MOV.U32 R3, RZ, RZ, -0x800000 ;  /* 0xff800000ff037424 */ /* 0x000fe200078e00ff */
[----:B------:R-:W-:Y:S01]  /*1a20*/  CS2R R84, SRZ ;  /* 0x0000000000547805 */ /* 0x000fe2000001ff00 */
[----:B------:R-:W-:Y:S01]  /*1a30*/  IMAD.MOV.U32 R0, RZ, RZ, -0x800000 ;  /* 0xff800000ff007424 */ /* 0x000fe200078e00ff */
        /* <DEDUP_REMOVED lines=9> */
[C---:B------:R-:W-:Y:S01]  /*1ad0*/  LOP3.LUT R7, R132.reuse, 0x60, RZ, 0xc0, !PT ;  /* 0x0000006084077812 */ /* 0x040fe200078ec0ff */
[C---:B------:R-:W-:Y:S01]  /*1ae0*/  IMAD.SHL.U32 R116, R132.reuse, 0x2, RZ ;  /* 0x0000000284747824 */ /* 0x040fe200078e00ff */
[----:B------:R-:W-:Y:S01]  /*1af0*/  LOP3.LUT R5, R132, 0x1c, RZ, 0xc0, !PT ;  /* 0x0000001c84057812 */ /* 0x000fe200078ec0ff */
[----:B------:R-:W-:Y:S05]  /*1b00*/  @!P0 BRA `(.L_x_0) ;  /* 0x0000d13000008947 */ /* 0x000fea0003800000 */
[----:B-1----:R-:W-:Y:S01]  /*1b10*/  SHF.R.U32.HI R0, RZ, 0x6, R132 ;  /* 0x00000006ff007819 */ /* 0x002fe20000011684 */
[----:B------:R-:W-:Y:S01]  /*1b20*/  IMAD R6, R134, c[0x0][0x1b0], RZ ;  /* 0x00006c0086067a24 */ /* 0x000fe200078e02ff */
[----:B------:R-:W-:Y:S01]  /*1b30*/  MOV R38, c[0x0][0x1a4] ;  /* 0x0000690000267a02 */ /* 0x000fe20000000f00 */
[----:B------:R-:W-:Y:S01]  /*1b40*/  IMAD R8, R136, c[0x0][0x1b4], RZ ;  /* 0x00006d0088087a24 */ /* 0x000fe200078e02ff */
[----:B------:R-:W-:Y:S01]  /*1b50*/  SGXT.U32 R0, R0, 0x1 ;  /* 0x000000010000781a */ /* 0x000fe20000000000 */
[----:B------:R-:W-:Y:S01]  /*1b60*/  IMAD.HI R32, R6, 0x2, RZ ;  /* 0x0000000206207827 */ /* 0x000fe200078e02ff */
[----:B------:R-:W-:Y:S01]  /*1b70*/  LOP3.LUT R9, R116, 0x10, RZ, 0xc0, !PT ;  /* 0x0000001074097812 */ /* 0x000fe200078ec0ff */
[----:B------:R-:W-:Y:S01]  /*1b80*/  CS2R R248, SRZ ;  /* 0x0000000000f87805 */ /* 0x000fe2000001ff00 */
[----:B------:R-:W-:Y:S01]  /*1b90*/  LOP3.LUT P0, RZ, R132, 0x40, RZ, 0xc0, !PT ;  /* 0x0000004084ff7812 */ /* 0x000fe2000780c0ff */
[----:B------:R-:W-:Y:S01]  /*1ba0*/  IMAD R10, R0, c[0x0][0x1a4], RZ ;  /* 0x00006900000a7a24 */ /* 0x000fe200078e02ff */
[----:B------:R-:W-:Y:S01]  /*1bb0*/  SHF.R.U32.HI R0, RZ, 0x1, R7 ;  /* 0x00000001ff007819 */ /* 0x000fe20000011607 */
[----:B------:R-:W-:Y:S01]  /*1bc0*/  IMAD.SHL.U32 R233, R8, 0x2, RZ ;  /* 0x0000000208e97824 */ /* 0x000fe200078e00ff */
[----:B------:R-:W-:Y:S01]  /*1bd0*/  LOP3.LUT R7, R132, 0x3f, RZ, 0xc0, !PT ;  /* 0x0000003f84077812 */ /* 0x000fe200078ec0ff */
[----:B------:R-:W-:Y:S01]  /*1be0*/  IMAD R11, R38, 0x2, R10 ;  /* 0x00000002260b7824 */ /* 0x000fe200078e020a */
[----:B------:R-:W-:Y:S01]  /*1bf0*/  LEA.HI R3, R5, R0, RZ, 0x1e ;  /* 0x0000000005037211 */ /* 0x000fe200078ff0ff */
[----:B------:R-:W-:Y:S01]  /*1c00*/  IMAD.HI R33, R8, 0x2, RZ ;  /* 0x0000000208217827 */ /* 0x000fe200078e02ff */
[----:B------:R-:W-:Y:S01]  /*1c10*/  SHF.L.U32 R2, R7, 0x1, RZ ;  /* 0x0000000107027819 */ /* 0x000fe200000006ff */
[----:B------:R-:W-:Y:S01]  /*1c20*/  CS2R R250, SRZ ;  /* 0x0000000000fa7805 */ /* 0x000fe2000001ff00 */
[----:B------:R-:W-:Y:S01]  /*1c30*/  SHF.L.U32 R232, R6, 0x1, RZ ;  /* 0x0000000106e87819 */ /* 0x000fe200000006ff */
[----:B------:R-:W-:Y:S01]  /*1c40*/  IMAD R12, R38, 0x2, R11 ;  /* 0x00000002260c7824 */ /* 0x000fe200078e020b */
[----:B------:R-:W-:Y:S01]  /*1c50*/  LOP3.LUT R35, R9, 0x60, R132, 0xf8, !PT ;  /* 0x0000006009237812 */ /* 0x000fe200078ef884 */
[----:B------:R-:W-:Y:S01]  /*1c60*/  IMAD.IADD R0, R4, 0x1, R3 ;  /* 0x0000000104007824 */ /* 0x000fe200078e0203 */
[----:B------:R-:W-:Y:S01]  /*1c70*/  SEL R5, RZ, 0x90, !P0 ;  /* 0x00000090ff057807 */ /* 0x000fe20004000000 */
[----:B------:R-:W-:Y:S01]  /*1c80*/  IMAD R3, R134, c[0x0][0x1a0], RZ ;  /* 0x0000680086037a24 */ /* 0x000fe200078e02ff */
[----:B------:R-:W-:Y:S01]  /*1c90*/  LEA R13, R38, R12, 0x1 ;  /* 0x0000000c260d7211 */ /* 0x000fe200078e08ff */
[----:B------:R-:W-:Y:S01]  /*1ca0*/  IMAD R7, R7, c[0x0][0x1a8], RZ ;  /* 0x00006a0007077a24 */ /* 0x000fe200078e02ff */
[----:B------:R-:W-:Y:S01]  /*1cb0*/  IADD3 R232, P2, P3, R233, c[0x0][0x170], R232 ;  /* 0x00005c00e9e87a10 */ /* 0x000fe20007b5e0e8 */
[----:B------:R-:W-:Y:S01]  /*1cc0*/  IMAD.SHL.U32 R31, R132, 0x80, RZ ;  /* 0x00000080841f7824 */ /* 0x000fe200078e00ff */
[----:B------:R-:W-:Y:S01]  /*1cd0*/  SHF.L.U32 R4, R3, 0x1, RZ ;  /* 0x0000000103047819 */ /* 0x000fe200000006ff */
[C---:B------:R-:W-:Y:S01]  /*1ce0*/  IMAD R14, R38.reuse, 0x2, R13 ;  /* 0x00000002260e7824 */ /* 0x040fe200078e020d */
[----:B------:R-:W-:Y:S01]  /*1cf0*/  SHF.L.U32 R9, R7, 0x1, RZ ;  /* 0x0000000107097819 */ /* 0x000fe200000006ff */
[----:B------:R-:W-:Y:S01]  /*1d00*/  IMAD.HI R3, R3, 0x2, RZ ;  /* 0x0000000203037827 */ /* 0x000fe200078e02ff */
[----:B------:R-:W-:Y:S01]  /*1d10*/  LOP3.LUT R2, R5, R2, RZ, 0x3c, !PT ;  /* 0x0000000205027212 */ /* 0x000fe200078e3cff */
[----:B------:R-:W-:Y:S01]  /*1d20*/  CS2R R164, SRZ ;  /* 0x0000000000a47805 */ /* 0x000fe2000001ff00 */
[----:B------:R-:W-:Y:S01]  /*1d30*/  IADD3 R36, P0, P1, R9, c[0x0][0x168], R4 ;  /* 0x00005a0009247a10 */ /* 0x000fe2000791e004 */
[----:B------:R-:W-:Y:S01]  /*1d40*/  IMAD R15, R38, 0x2, R14 ;  /* 0x00000002260f7824 */ /* 0x000fe200078e020e */
[----:B------:R-:W-:Y:S01]  /*1d50*/  LOP3.LUT R5, R132, 0x7, RZ, 0xc0, !PT ;  /* 0x0000000784057812 */ /* 0x000fe200078ec0ff */
[----:B------:R-:W-:Y:S01]  /*1d60*/  IMAD.HI R8, R7, 0x2, RZ ;  /* 0x0000000207087827 */ /* 0x000fe200078e02ff */
[----:B------:R-:W-:Y:S01]  /*1d70*/  IADD3.X R233, R33, c[0x0][0x174], R32, P2, P3 ;  /* 0x00005d0021e97a10 */ /* 0x000fe200017e6420 */
[----:B------:R-:W-:Y:S01]  /*1d80*/  CS2R R166, SRZ ;  /* 0x0000000000a67805 */ /* 0x000fe2000001ff00 */
[----:B------:R-:W-:Y:S01]  /*1d90*/  LEA R16, R38, R15, 0x1 ;  /* 0x0000000f26107211 */ /* 0x000fe200078e08ff */
[C---:B------:R-:W-:Y:S01]  /*1da0*/  IMAD R6, R5.reuse, 0x110, RZ ;  /* 0x0000011005067824 */ /* 0x040fe200078e02ff */
[----:B------:R-:W-:Y:S01]  /*1db0*/  IADD3.X R32, R8, c[0x0][0x16c], R3, P0, P1 ;  /* 0x00005b0008207a10 */ /* 0x000fe200007e2403 */
[----:B------:R-:W-:Y:S01]  /*1dc0*/  IMAD R5, R5, 0x90, RZ ;  /* 0x0000009005057824 */ /* 0x000fe200078e02ff */
[-C--:B------:R-:W-:Y:S01]  /*1dd0*/  LEA R44, P0, R10, R36.reuse, 0x1 ;  /* 0x000000240a2c7211 */ /* 0x080fe200078008ff */
[----:B------:R-:W-:Y:S01]  /*1de0*/  IMAD R17, R38, 0x2, R16 ;  /* 0x0000000226117824 */ /* 0x000fe200078e0210 */
[----:B------:R-:W-:Y:S01]  /*1df0*/  LEA R40, P2, R12, R36, 0x1 ;  /* 0x000000240c287211 */ /* 0x000fe200078408ff */
[----:B------:R-:W-:Y:S01]  /*1e00*/  IMAD.MOV.U32 R252, RZ, RZ, -0x800000 ;  /* 0xff800000fffc7424 */ /* 0x000fe200078e00ff */
[-C--:B------:R-:W-:Y:S01]  /*1e10*/  LEA.HI.X.SX32 R45, R10, R32.reuse, 0x1, P0 ;  /* 0x000000200a2d7211 */ /* 0x080fe200000f0eff */
[----:B------:R-:W-:Y:S01]  /*1e20*/  IMAD R18, R38, 0x2, R17 ;  /* 0x0000000226127824 */ /* 0x000fe200078e0211 */
[----:B------:R-:W-:Y:S01]  /*1e30*/  LEA.HI.X.SX32 R41, R12, R32, 0x1, P2 ;  /* 0x000000200c297211 */ /* 0x000fe200010f0eff */
[----:B------:R-:W-:Y:S01]  /*1e40*/  CS2R R84, SRZ ;  /* 0x0000000000547805 */ /* 0x000fe2000001ff00 */
[----:B------:R-:W-:Y:S01]  /*1e50*/  LOP3.LUT R235, R31, 0x800, RZ, 0xc0, !PT ;  /* 0x000008001feb7812 */ /* 0x000fe200078ec0ff */
[----:B------:R-:W-:Y:S01]  /*1e60*/  STL.64 [R1+0x4b0], R44 ;  /* 0x0004b02c01007387 */ /* 0x000fe20000100a00 */
[----:B------:R-:W-:Y:S01]  /*1e70*/  LEA R19, R38, R18, 0x1 ;  /* 0x0000001226137211 */ /* 0x000fe200078e08ff */
[----:B------:R-:W-:Y:S01]  /*1e80*/  CS2R R86, SRZ ;  /* 0x0000000000567805 */ /* 0x000fe2000001ff00 */
[----:B------:R-:W-:Y:S01]  /*1e90*/  LOP3.LUT R34, R6, R35, RZ, 0x3c, !PT ;  /* 0x0000002306227212 */ /* 0x000fe200078e3cff */
[----:B------:R0:W-:Y:S01]  /*1ea0*/  STL.64 [R1+0x4a0], R40 ;  /* 0x0004a02801007387 */ /* 0x0001e20000100a00 */
[-C--:B------:R-:W-:Y:S01]  /*1eb0*/  LEA R42, P1, R11, R36.reuse, 0x1 ;  /* 0x000000240b2a7211 */ /* 0x080fe200078208ff */
[C---:B------:R-:W-:Y:S01]  /*1ec0*/  IMAD R20, R38.reuse, 0x2, R19 ;  /* 0x0000000226147824 */ /* 0x040fe200078e0213 */
[----:B------:R-:W-:Y:S01]  /*1ed0*/  LEA R10, P2, R15, R36, 0x1 ;  /* 0x000000240f0a7211 */ /* 0x000fe200078408ff */
[----:B------:R-:W-:Y:S01]  /*1ee0*/  CS2R R60, SRZ ;  /* 0x00000000003c7805 */ /* 0x000fe2000001ff00 */
[----:B------:R-:W-:Y:S01]  /*1ef0*/  IADD3 R235, R235, R34, RZ ;  /* 0x00000022ebeb7210 */ /* 0x000fe20007ffe0ff */
[----:B------:R-:W-:Y:S01]  /*1f00*/  IMAD R21, R38, 0x2, R20 ;  /* 0x0000000226157824 */ /* 0x000fe200078e0214 */
[----:B------:R-:W-:Y:S01]  /*1f10*/  LEA.HI.X.SX32 R43, R11, R32, 0x1, P1 ;  /* 0x000000200b2b7211 */ /* 0x000fe200008f0eff */
[----:B------:R-:W-:Y:S01]  /*1f20*/  CS2R R62, SRZ ;  /* 0x00000000003e7805 */ /* 0x000fe2000001ff00 */
[-C--:B------:R-:W-:Y:S01]  /*1f30*/  LEA R34, P1, R14, R36.reuse, 0x1 ;  /* 0x000000240e227211 */ /* 0x080fe200078208ff */
[----:B------:R-:W-:Y:S01]  /*1f40*/  CS2R R184, SRZ ;  /* 0x0000000000b87805 */ /* 0x000fe2000001ff00 */
[C---:B------:R-:W-:Y:S01]  /*1f50*/  LEA R22, R38.reuse, R21, 0x1 ;  /* 0x0000001526167211 */ /* 0x040fe200078e08ff */
[----:B------:R-:W-:Y:S01]  /*1f60*/  STL.64 [R1+0x4a8], R42 ;  /* 0x0004a82a01007387 */ /* 0x000fe20000100a00 */
[----:B0-----:R-:W-:Y:S01]  /*1f70*/  LEA R40, P0, R13, R36, 0x1 ;  /* 0x000000240d287211 */ /* 0x001fe200078008ff */
[----:B------:R-:W-:Y:S01]  /*1f80*/  CS2R R186, SRZ ;  /* 0x0000000000ba7805 */ /* 0x000fe2000001ff00 */
[-C--:B------:R-:W-:Y:S01]  /*1f90*/  LEA.HI.X.SX32 R11, R15, R32.reuse, 0x1, P2 ;  /* 0x000000200f0b7211 */ /* 0x080fe200010f0eff */
[----:B------:R-:W-:Y:S01]  /*1fa0*/  IMAD R23, R38, 0x2, R22 ;  /* 0x0000000226177824 */ /* 0x000fe200078e0216 */
[-C--:B------:R-:W-:Y:S01]  /*1fb0*/  LEA.HI.X.SX32 R41, R13, R32.reuse, 0x1, P0 ;  /* 0x000000200d297211 */ /* 0x080fe200000f0eff */
[----:B------:R-:W-:Y:S01]  /*1fc0*/  CS2R R104, SRZ ;  /* 0x0000000000687805 */ /* 0x000fe2000001ff00 */
[----:B------:R-:W-:Y:S01]  /*1fd0*/  LEA.HI.X.SX32 R35, R14, R32, 0x1, P1 ;  /* 0x000000200e237211 */ /* 0x000fe200008f0eff */
[----:B------:R-:W-:Y:S01]  /*1fe0*/  IMAD R24, R38, 0x2, R23 ;  /* 0x0000000226187824 */ /* 0x000fe200078e0217 */
[----:B------:R-:W-:Y:S01]  /*1ff0*/  STL.64 [R1+0x488], R10 ;  /* 0x0004880a01007387 */ /* 0x000fe20000100a00 */
[----:B------:R-:W-:Y:S01]  /*2000*/  LEA R12, P2, R18, R36, 0x1 ;  /* 0x00000024120c7211 */ /* 0x000fe200078408ff */
[----:B------:R-:W-:Y:S01]  /*2010*/  CS2R R106, SRZ ;  /* 0x00000000006a7805 */ /* 0x000fe2000001ff00 */
[----:B------:R-:W-:Y:S01]  /*2020*/  IMAD R25, R38, 0x2, R24 ;  /* 0x0000000226197824 */ /* 0x000fe200078e0218 */
[----:B------:R0:W-:Y:S01]  /*2030*/  STL.64 [R1+0x498], R40 ;  /* 0x0004982801007387 */ /* 0x0001e20000100a00 */
[----:B------:R-:W-:Y:S01]  /*2040*/  LEA.HI.X.SX32 R13, R18, R32, 0x1, P2 ;  /* 0x00000020120d7211 */ /* 0x000fe200010f0eff */
[----:B------:R-:W-:Y:S01]  /*2050*/  CS2R R112, SRZ ;  /* 0x0000000000707805 */ /* 0x000fe2000001ff00 */
[C---:B------:R-:W-:Y:S01]  /*2060*/  IMAD R26, R38.reuse, 0x2, R25 ;  /* 0x00000002261a7824 */ /* 0x040fe200078e0219 */
[----:B------:R1:W-:Y:S01]  /*2070*/  STL.64 [R1+0x490], R34 ;  /* 0x0004902201007387 */ /* 0x0003e20000100a00 */
[----:B------:R-:W-:Y:S01]  /*2080*/  LEA R14, P2, R21, R36, 0x1 ;  /* 0x00000024150e7211 */ /* 0x000fe200078408ff */
[----:B------:R-:W-:Y:S01]  /*2090*/  CS2R R156, SRZ ;  /* 0x00000000009c7805 */ /* 0x000fe2000001ff00 */
[--C-:B------:R-:W-:Y:S01]  /*20a0*/  LOP3.LUT R5, R5, 0x30, R116.reuse, 0x78, !PT ;  /* 0x0000003005057812 */ /* 0x100fe200078e7874 */
[----:B------:R-:W-:Y:S01]  /*20b0*/  STL.64 [R1+0x470], R12 ;  /* 0x0004700c01007387 */ /* 0x000fe20000100a00 */
[----:B------:R-:W-:Y:S01]  /*20c0*/  LEA R27, R38, R26, 0x1 ;  /* 0x0000001a261b7211 */ /* 0x000fe200078e08ff */
[----:B------:R-:W-:Y:S01]  /*20d0*/  CS2R R158, SRZ ;  /* 0x00000000009e7805 */ /* 0x000fe2000001ff00 */
[----:B------:R-:W-:Y:S01]  /*20e0*/  LEA.HI.X.SX32 R15, R21, R32, 0x1, P2 ;  /* 0x00000020150f7211 */ /* 0x000fe200010f0eff */
[----:B------:R-:W-:Y:S01]  /*20f0*/  CS2R R172, SRZ ;  /* 0x0000000000ac7805 */ /* 0x000fe2000001ff00 */
[-C--:B0-----:R-:W-:Y:S01]  /*2100*/  LEA R40, P0, R16, R36.reuse, 0x1 ;  /* 0x0000002410287211 */ /* 0x081fe200078008ff */
[----:B------:R-:W-:Y:S01]  /*2110*/  IMAD R28, R38, 0x2, R27 ;  /* 0x00000002261c7824 */ /* 0x000fe200078e021b */
[----:B------:R-:W-:Y:S01]  /*2120*/  LOP3.LUT R6, R6, 0x30, R116, 0x78, !PT ;  /* 0x0000003006067812 */ /* 0x000fe200078e7874 */
[----:B------:R-:W-:Y:S01]  /*2130*/  CS2R R174, SRZ ;  /* 0x0000000000ae7805 */ /* 0x000fe2000001ff00 */
[C---:B-1----:R-:W-:Y:S01]  /*2140*/  LEA R34, P1, R17.reuse, R36, 0x1 ;  /* 0x0000002411227211 */ /* 0x042fe200078208ff */
[----:B------:R-:W-:Y:S01]  /*2150*/  IMAD R29, R38, 0x2, R28 ;  /* 0x00000002261d7824 */ /* 0x000fe200078e021c */
[-C--:B------:R-:W-:Y:S01]  /*2160*/  LEA.HI.X.SX32 R41, R16, R32.reuse, 0x1, P0 ;  /* 0x0000002010297211 */ /* 0x080fe200000f0eff */
[----:B------:R-:W-:Y:S01]  /*2170*/  CS2R R168, SRZ ;  /* 0x0000000000a87805 */ /* 0x000fe2000001ff00 */
[----:B------:R-:W-:Y:S01]  /*2180*/  LEA.HI.X.SX32 R35, R17, R32, 0x1, P1 ;  /* 0x0000002011237211 */ /* 0x000fe200008f0eff */
[----:B------:R-:W-:Y:S01]  /*2190*/  IMAD R30, R38, 0x2, R29 ;  /* 0x00000002261e7824 */ /* 0x000fe200078e021d */
[----:B------:R-:W-:Y:S01]  /*21a0*/  LEA R16, P1, R20, R36, 0x1 ;  /* 0x0000002414107211 */ /* 0x000fe200078208ff */
[----:B------:R-:W-:Y:S01]  /*21b0*/  STL.64 [R1+0x480], R40 ;  /* 0x0004802801007387 */ /* 0x000fe20000100a00 */
[----:B------:R-:W-:Y:S01]  /*21c0*/  CS2R R170, SRZ ;  /* 0x0000000000aa7805 */ /* 0x000fe2000001ff00 */
[----:B------:R-:W-:Y:S01]  /*21d0*/  IMAD R31, R38, 0x2, R30 ;  /* 0x00000002261f7824 */ /* 0x000fe200078e021e */
[----:B------:R-:W-:Y:S01]  /*21e0*/  LEA.HI.X.SX32 R17, R20, R32, 0x1, P1 ;  /* 0x0000002014117211 */ /* 0x000fe200008f0eff */
[----:B------:R0:W-:Y:S01]  /*21f0*/  STL.64 [R1+0x478], R34 ;  /* 0x0004782201007387 */ /* 0x0001e20000100a00 */
[----:B------:R-:W-:Y:S01]  /*2200*/  LEA R18, P1, R23, R36, 0x1 ;  /* 0x0000002417127211 */ /* 0x000fe200078208ff */
[C---:B------:R-:W-:Y:S01]  /*2210*/  IMAD R4, R38.reuse, 0x2, R31 ;  /* 0x0000000226047824 */ /* 0x040fe200078e021f */
[----:B------:R-:W-:Y:S01]  /*2220*/  UMOV UR4, URZ ;  /* 0x0000003f00047c82 */ /* 0x000fe20008000000 */
[----:B------:R-:W-:Y:S01]  /*2230*/  STL.64 [R1+0x458], R14 ;  /* 0x0004580e01007387 */ /* 0x000fe20000100a00 */
[----:B------:R-:W-:Y:S01]  /*2240*/  UMOV UR5, URZ ;  /* 0x0000003f00057c82 */ /* 0x000fe20008000000 */
[----:B------:R-:W-:-:S04]  /*2250*/  IMAD R3, R38, 0x2, R4 ;  /* 0x0000000226037824 */ /* 0x000fc800078e0204 */
[----:B------:R-:W-:Y:S01]  /*2260*/  IMAD R7, R38, 0x2, R3 ;  /* 0x0000000226077824 */ /* 0x000fe200078e0203 */
[----:B0-----:R-:W-:-:S04]  /*2270*/  LEA R34, P0, R19, R36, 0x1 ;  /* 0x0000002413227211 */ /* 0x001fc800078008ff */
[C---:B------:R-:W-:Y:S02]  /*2280*/  LEA R8, R38.reuse, R7, 0x1 ;  /* 0x0000000726087211 */ /* 0x040fe400078e08ff */
[-C--:B------:R-:W-:Y:S02]  /*2290*/  LEA.HI.X.SX32 R35, R19, R32.reuse, 0x1, P0 ;  /* 0x0000002013237211 */ /* 0x080fe400000f0eff */
[----:B------:R-:W-:Y:S01]  /*22a0*/  LEA.HI.X.SX32 R19, R23, R32, 0x1, P1 ;  /* 0x0000002017137211 */ /* 0x000fe200008f0eff */
[----:B------:R-:W-:Y:S01]  /*22b0*/  IMAD R9, R38, 0x2, R8 ;  /* 0x0000000226097824 */ /* 0x000fe200078e0208 */
[----:B------:R-:W-:Y:S01]  /*22c0*/  LEA R20, P1, R26, R36, 0x1 ;  /* 0x000000241a147211 */ /* 0x000fe200078208ff */
[----:B------:R0:W-:Y:S02]  /*22d0*/  STL.64 [R1+0x468], R34 ;  /* 0x0004682201007387 */ /* 0x0001e40000100a00 */
[----:B------:R-:W-:Y:S01]  /*22e0*/  IMAD R10, R38, 0x2, R9 ;  /* 0x00000002260a7824 */ /* 0x000fe200078e0209 */
[----:B------:R-:W-:Y:S01]  /*22f0*/  LEA.HI.X.SX32 R21, R26, R32, 0x1, P1 ;  /* 0x000000201a157211 */ /* 0x000fe200008f0eff */
[----:B------:R1:W-:Y:S03]  /*2300*/  STL.64 [R1+0x460], R16 ;  /* 0x0004601001007387 */ /* 0x0003e60000100a00 */
[----:B------:R-:W-:-:S02]  /*2310*/  LEA R11, R38, R10, 0x1 ;  /* 0x0000000a260b7211 */ /* 0x000fc400078e08ff */
[----:B0-----:R-:W-:-:S03]  /*2320*/  LEA R34, P0, R22, R36, 0x1 ;  /* 0x0000002416227211 */ /* 0x001fc600078008ff */
[----:B------:R-:W-:Y:S01]  /*2330*/  IMAD R12, R38, 0x2, R11 ;  /* 0x00000002260c7824 */ /* 0x000fe200078e020b */
[----:B-1----:R-:W-:-:S03]  /*2340*/  LEA R16, P2, R24, R36, 0x1 ;  /* 0x0000002418107211 */ /* 0x002fc600078408ff */
[----:B------:R-:W-:Y:S01]  /*2350*/  IMAD R13, R38, 0x2, R12 ;  /* 0x00000002260d7824 */ /* 0x000fe200078e020c */
[-C--:B------:R-:W-:Y:S02]  /*2360*/  LEA.HI.X.SX32 R35, R22, R32.reuse, 0x1, P0 ;  /* 0x0000002016237211 */ /* 0x080fe400000f0eff */
[----:B------:R-:W-:Y:S02]  /*2370*/  LEA.HI.X.SX32 R17, R24, R32, 0x1, P2 ;  /* 0x0000002018117211 */ /* 0x000fe400010f0eff */
[C---:B------:R-:W-:Y:S02]  /*2380*/  LEA R22, P0, R25.reuse, R36, 0x1 ;  /* 0x0000002419167211 */ /* 0x040fe400078008ff */
[----:B------:R-:W-:Y:S01]  /*2390*/  LEA R14, R38, R13, 0x1 ;  /* 0x0000000d260e7211 */ /* 0x000fe200078e08ff */
[----:B------:R0:W-:Y:S01]  /*23a0*/  STL.64 [R1+0x440], R16 ;  /* 0x0004401001007387 */ /* 0x0001e20000100a00 */
[----:B------:R-:W-:Y:S02]  /*23b0*/  LEA.HI.X.SX32 R23, R25, R32, 0x1, P0 ;  /* 0x0000002019177211 */ /* 0x000fe400000f0eff */
[----:B------:R-:W-:Y:S01]  /*23c0*/  LEA R24, P0, R28, R36, 0x1 ;  /* 0x000000241c187211 */ /* 0x000fe200078008ff */
[----:B------:R-:W-:Y:S01]  /*23d0*/  STL.64 [R1+0x450], R34 ;  /* 0x0004502201007387 */ /* 0x000fe20000100a00 */
[----:B------:R-:W-:-:S02]  /*23e0*/  IMAD R15, R38, 0x2, R14 ;  /* 0x00000002260f7824 */ /* 0x000fc400078e020e */
[----:B------:R-:W-:Y:S01]  /*23f0*/  LEA.HI.X.SX32 R25, R28, R32, 0x1, P0 ;  /* 0x000000201c197211 */ /* 0x000fe200000f0eff */
[----:B------:R1:W-:Y:S01]  /*2400*/  STL.64 [R1+0x448], R18 ;  /* 0x0004481201007387 */ /* 0x0003e20000100a00 */
[----:B------:R-:W-:Y:S01]  /*2410*/  LEA R26, P0, R31, R36, 0x1 ;  /* 0x000000241f1a7211 */ /* 0x000fe200078008ff */
[----:B0-----:R-:W-:-:S05]  /*2420*/  IMAD R16, R38, 0x2, R15 ;  /* 0x0000000226107824 */ /* 0x001fca00078e020f */
[----:B------:R-:W-:Y:S02]  /*2430*/  LEA R17, R38, R16, 0x1 ;  /* 0x0000001026117211 */ /* 0x000fe400078e08ff */
[----:B-1----:R-:W-:-:S04]  /*2440*/  LEA R18, P2, R27, R36, 0x1 ;  /* 0x000000241b127211 */ /* 0x002fc800078408ff */
[-C--:B------:R-:W-:Y:S02]  /*2450*/  LEA.HI.X.SX32 R19, R27, R32.reuse, 0x1, P2 ;  /* 0x000000201b137211 */ /* 0x080fe400010f0eff */
[----:B------:R-:W-:-:S03]  /*2460*/  LEA.HI.X.SX32 R27, R31, R32, 0x1, P0 ;  /* 0x000000201f1b7211 */ /* 0x000fc600000f0eff */
[----:B------:R0:W-:Y:S04]  /*2470*/  STL.64 [R1+0x428], R18 ;  /* 0x0004281201007387 */ /* 0x0001e80000100a00 */
[----:B------:R1:W-:Y:S04]  /*2480*/  STL.64 [R1+0x438], R22 ;  /* 0x0004381601007387 */ /* 0x0003e80000100a00 */
[----:B------:R2:W-:Y:S01]  /*2490*/  STL.64 [R1+0x430], R20 ;  /* 0x0004301401007387 */ /* 0x0005e20000100a00 */
[----:B0-----:R-:W-:Y:S01]  /*24a0*/  IMAD R18, R38, 0x2, R17 ;  /* 0x0000000226127824 */ /* 0x001fe200078e0211 */
[----:B-1----:R-:W-:-:S03]  /*24b0*/  LEA R22, P1, R29, R36, 0x1 ;  /* 0x000000241d167211 */ /* 0x002fc600078208ff */
[----:B------:R-:W-:Y:S01]  /*24c0*/  IMAD R19, R38, 0x2, R18 ;  /* 0x0000000226137824 */ /* 0x000fe200078e0212 */
[C---:B--2---:R-:W-:Y:S02]  /*24d0*/  LEA R20, P2, R30.reuse, R36, 0x1 ;  /* 0x000000241e147211 */ /* 0x044fe400078408ff */
[-C--:B------:R-:W-:Y:S02]  /*24e0*/  LEA.HI.X.SX32 R23, R29, R32.reuse, 0x1, P1 ;  /* 0x000000201d177211 */ /* 0x080fe400008f0eff */
[----:B------:R-:W-:-:S05]  /*24f0*/  LEA.HI.X.SX32 R21, R30, R32, 0x1, P2 ;  /* 0x000000201e157211 */ /* 0x000fca00010f0eff */
[----:B------:R0:W-:Y:S04]  /*2500*/  STL.64 [R1+0x410], R20 ;  /* 0x0004101401007387 */ /* 0x0001e80000100a00 */
[----:B------:R1:W-:Y:S04]  /*2510*/  STL.64 [R1+0x420], R24 ;  /* 0x0004201801007387 */ /* 0x0003e80000100a00 */
[----:B------:R2:W-:Y:S04]  /*2520*/  STL.64 [R1+0x418], R22 ;  /* 0x0004181601007387 */ /* 0x0005e80000100a00 */
[----:B------:R3:W-:Y:S01]  /*2530*/  STL.64 [R1+0x408], R26 ;  /* 0x0004081a01007387 */ /* 0x0007e20000100a00 */
[----:B0-----:R-:W-:-:S02]  /*2540*/  LEA R20, R38, R19, 0x1 ;  /* 0x0000001326147211 */ /* 0x001fc400078e08ff */
[----:B-1----:R-:W-:-:S03]  /*2550*/  LEA R24, P1, R4, R36, 0x1 ;  /* 0x0000002404187211 */ /* 0x002fc600078208ff */
[----:B------:R-:W-:Y:S01]  /*2560*/  IMAD R21, R38, 0x2, R20 ;  /* 0x0000000226157824 */ /* 0x000fe200078e0214 */
[C---:B--2---:R-:W-:Y:S02]  /*2570*/  LEA R22, P2, R3.reuse, R36, 0x1 ;  /* 0x0000002403167211 */ /* 0x044fe400078408ff */
[-C--:B------:R-:W-:Y:S02]  /*2580*/  LEA.HI.X.SX32 R25, R4, R32.reuse, 0x1, P1 ;  /* 0x0000002004197211 */ /* 0x080fe400008f0eff */
[----:B------:R-:W-:Y:S01]  /*2590*/  LEA.HI.X.SX32 R23, R3, R32, 0x1, P2 ;  /* 0x0000002003177211 */ /* 0x000fe200010f0eff */
[C---:B------:R-:W-:Y:S01]  /*25a0*/  IMAD R3, R38.reuse, 0x2, R21 ;  /* 0x0000000226037824 */ /* 0x040fe200078e0215 */
[C---:B---3--:R-:W-:Y:S01]  /*25b0*/  LEA R26, P0, R7.reuse, R36, 0x1 ;  /* 0x00000024071a7211 */ /* 0x048fe200078008ff */
[----:B------:R0:W-:Y:S03]  /*25c0*/  STL.64 [R1+0x400], R24 ;  /* 0x0004001801007387 */ /* 0x0001e60000100a00 */
[----:B------:R-:W-:Y:S01]  /*25d0*/  LEA.HI.X.SX32 R27, R7, R32, 0x1, P0 ;  /* 0x00000020071b7211 */ /* 0x000fe200000f0eff */
[----:B------:R1:W-:Y:S01]  /*25e0*/  STL.64 [R1+0x3f8], R22 ;  /* 0x0003f81601007387 */ /* 0x0003e20000100a00 */
[----:B------:R-:W-:-:S03]  /*25f0*/  LEA R4, R38, R3, 0x1 ;  /* 0x0000000326047211 */ /* 0x000fc600078e08ff */
[----:B------:R2:W-:Y:S02]  /*2600*/  STL.64 [R1+0x3f0], R26 ;  /* 0x0003f01a01007387 */ /* 0x0005e40000100a00 */
[----:B------:R-:W-:Y:S01]  /*2610*/  IMAD R7, R38, 0x2, R4 ;  /* 0x0000000226077824 */ /* 0x000fe200078e0204 */
[CC--:B0-----:R-:W-:Y:S02]  /*2620*/  LEA R24, P1, R8.reuse, R36.reuse, 0x1 ;  /* 0x0000002408187211 */ /* 0x0c1fe400078208ff */
[C---:B-1----:R-:W-:Y:S02]  /*2630*/  LEA R22, P2, R9.reuse, R36, 0x1 ;  /* 0x0000002409167211 */ /* 0x042fe400078408ff */
[-C--:B------:R-:W-:Y:S01]  /*2640*/  LEA.HI.X.SX32 R25, R8, R32.reuse, 0x1, P1 ;  /* 0x0000002008197211 */ /* 0x080fe200008f0eff */
[----:B------:R-:W-:Y:S01]  /*2650*/  IMAD R8, R38, 0x2, R7 ;  /* 0x0000000226087824 */ /* 0x000fe200078e0207 */
[----:B------:R-:W-:Y:S02]  /*2660*/  LEA.HI.X.SX32 R23, R9, R32, 0x1, P2 ;  /* 0x0000002009177211 */ /* 0x000fe400010f0eff */
[----:B--2---:R-:W-:Y:S01]  /*2670*/  LEA R26, P0, R10, R36, 0x1 ;  /* 0x000000240a1a7211 */ /* 0x004fe200078008ff */
[----:B------:R0:W-:Y:S01]  /*2680*/  STL.64 [R1+0x3e8], R24 ;  /* 0x0003e81801007387 */ /* 0x0001e20000100a00 */
[----:B------:R-:W-:-:S02]  /*2690*/  LEA R9, R38, R8, 0x1 ;  /* 0x0000000826097211 */ /* 0x000fc400078e08ff */
[----:B------:R-:W-:Y:S01]  /*26a0*/  LEA.HI.X.SX32 R27, R10, R32, 0x1, P0 ;  /* 0x000000200a1b7211 */ /* 0x000fe200000f0eff */
[----:B------:R1:W-:Y:S02]  /*26b0*/  STL.64 [R1+0x3e0], R22 ;  /* 0x0003e01601007387 */ /* 0x0003e40000100a00 */
[----:B------:R-:W-:Y:S02]  /*26c0*/  IMAD R10, R38, 0x2, R9 ;  /* 0x00000002260a7824 */ /* 0x000fe400078e0209 */
[----:B------:R2:W-:Y:S01]  /*26d0*/  STL.64 [R1+0x3d8], R26 ;  /* 0x0003d81a01007387 */ /* 0x0005e20000100a00 */
[CC--:B0-----:R-:W-:Y:S02]  /*26e0*/  LEA R24, P1, R11.reuse, R36.reuse, 0x1 ;  /* 0x000000240b187211 */ /* 0x0c1fe400078208ff */
[----:B-1----:R-:W-:Y:S02]  /*26f0*/  LEA R22, P2, R12, R36, 0x1 ;  /* 0x000000240c167211 */ /* 0x002fe400078408ff */
[-C--:B------:R-:W-:Y:S01]  /*2700*/  LEA.HI.X.SX32 R25, R11, R32.reuse, 0x1, P1 ;  /* 0x000000200b197211 */ /* 0x080fe200008f0eff */
[----:B------:R-:W-:Y:S01]  /*2710*/  IMAD R11, R38, 0x2, R10 ;  /* 0x00000002260b7824 */ /* 0x000fe200078e020a */
[----:B------:R-:W-:-:S02]  /*2720*/  LEA.HI.X.SX32 R23, R12, R32, 0x1, P2 ;  /* 0x000000200c177211 */ /* 0x000fc400010f0eff */
[C---:B--2---:R-:W-:Y:S01]  /*2730*/  LEA R26, P0, R13.reuse, R36, 0x1 ;  /* 0x000000240d1a7211 */ /* 0x044fe200078008ff */
[----:B------:R0:W-:Y:S01]  /*2740*/  STL.64 [R1+0x3d0], R24 ;  /* 0x0003d01801007387 */ /* 0x0001e20000100a00 */
[C---:B------:R-:W-:Y:S02]  /*2750*/  LEA R12, R38.reuse, R11, 0x1 ;  /* 0x0000000b260c7211 */ /* 0x040fe400078e08ff */
[----:B------:R-:W-:Y:S01]  /*2760*/  LEA.HI.X.SX32 R27, R13, R32, 0x1, P0 ;  /* 0x000000200d1b7211 */ /* 0x000fe200000f0eff */
[----:B------:R1:W-:Y:S02]  /*2770*/  STL.64 [R1+0x3c8], R22 ;  /* 0x0003c81601007387 */ /* 0x0003e40000100a00 */
[----:B------:R-:W-:Y:S02]  /*2780*/  IMAD R13, R38, 0x2, R12 ;  /* 0x00000002260d7824 */ /* 0x000fe400078e020c */
[----:B------:R2:W-:Y:S01]  /*2790*/  STL.64 [R1+0x3c0], R26 ;  /* 0x0003c01a01007387 */ /* 0x0005e20000100a00 */
[----:B0-----:R-:W-:-:S02]  /*27a0*/  LEA R24, P1, R14, R36, 0x1 ;  /* 0x000000240e187211 */ /* 0x001fc400078208ff */
[C---:B-1----:R-:W-:Y:S02]  /*27b0*/  LEA R22, P2, R15.reuse, R36, 0x1 ;  /* 0x000000240f167211 */ /* 0x042fe400078408ff */
[-C--:B------:R-:W-:Y:S01]  /*27c0*/  LEA.HI.X.SX32 R25, R14, R32.reuse, 0x1, P1 ;  /* 0x000000200e197211 */ /* 0x080fe200008f0eff */
[----:B------:R-:W-:Y:S01]  /*27d0*/  IMAD R14, R38, 0x2, R13 ;  /* 0x00000002260e7824 */ /* 0x000fe200078e020d */
[----:B------:R-:W-:Y:S02]  /*27e0*/  LEA.HI.X.SX32 R23, R15, R32, 0x1, P2 ;  /* 0x000000200f177211 */ /* 0x000fe400010f0eff */
[----:B--2---:R-:W-:Y:S01]  /*27f0*/  LEA R26, P0, R16, R36, 0x1 ;  /* 0x00000024101a7211 */ /* 0x004fe200078008ff */
[----:B------:R0:W-:Y:S01]  /*2800*/  STL.64 [R1+0x3b8], R24 ;  /* 0x0003b81801007387 */ /* 0x0001e20000100a00 */
[----:B------:R-:W-:Y:S02]  /*2810*/  LEA R15, R38, R14, 0x1 ;  /* 0x0000000e260f7211 */ /* 0x000fe400078e08ff */
[----:B------:R-:W-:Y:S01]  /*2820*/  LEA.HI.X.SX32 R27, R16, R32, 0x1, P0 ;  /* 0x00000020101b7211 */ /* 0x000fe200000f0eff */
[----:B------:R1:W-:Y:S04]  /*2830*/  STL.64 [R1+0x3b0], R22 ;  /* 0x0003b01601007387 */ /* 0x0003e80000100a00 */
[----:B------:R-:W-:Y:S01]  /*2840*/  STL.64 [R1+0x3a8], R26 ;  /* 0x0003a81a01007387 */ /* 0x000fe20000100a00 */
[----:B0-----:R-:W-:-:S02]  /*2850*/  LEA R24, P1, R17, R36, 0x1 ;  /* 0x0000002411187211 */ /* 0x001fc400078208ff */
[C---:B-1----:R-:W-:Y:S02]  /*2860*/  LEA R22, P2, R18.reuse, R36, 0x1 ;  /* 0x0000002412167211 */ /* 0x042fe400078408ff */
[-C--:B------:R-:W-:Y:S02]  /*2870*/  LEA.HI.X.SX32 R25, R17, R32.reuse, 0x1, P1 ;  /* 0x0000002011197211 */ /* 0x080fe400008f0eff */
[----:B------:R-:W-:Y:S02]  /*2880*/  LEA.HI.X.SX32 R23, R18, R32, 0x1, P2 ;  /* 0x0000002012177211 */ /* 0x000fe400010f0eff */
[C---:B------:R-:W-:Y:S01]  /*2890*/  LEA R16, P2, R21.reuse, R36, 0x1 ;  /* 0x0000002415107211 */ /* 0x040fe200078408ff */
[----:B------:R0:W-:Y:S03]  /*28a0*/  STL.64 [R1+0x3a0], R24 ;  /* 0x0003a01801007387 */ /* 0x0001e60000100a00 */
[----:B------:R-:W-:Y:S01]  /*28b0*/  LEA.HI.X.SX32 R17, R21, R32, 0x1, P2 ;  /* 0x0000002015117211 */ /* 0x000fe200010f0eff */
[----:B------:R1:W-:Y:S01]  /*28c0*/  STL.64 [R1+0x398], R22 ;  /* 0x0003981601007387 */ /* 0x0003e20000100a00 */
[----:B------:R-:W-:-:S02]  /*28d0*/  LEA R18, P2, R7, R36, 0x1 ;  /* 0x0000002407127211 */ /* 0x000fc400078408ff */
[CC--:B0-----:R-:W-:Y:S02]  /*28e0*/  LEA R24, P0, R19.reuse, R36.reuse, 0x1 ;  /* 0x0000002413187211 */ /* 0x0c1fe400078008ff */
[C---:B-1----:R-:W-:Y:S02]  /*28f0*/  LEA R22, P1, R20.reuse, R36, 0x1 ;  /* 0x0000002414167211 */ /* 0x042fe400078208ff */
[-C--:B------:R-:W-:Y:S02]  /*2900*/  LEA.HI.X.SX32 R25, R19, R32.reuse, 0x1, P0 ;  /* 0x0000002013197211 */ /* 0x080fe400000f0eff */
[-C--:B------:R-:W-:Y:S02]  /*2910*/  LEA.HI.X.SX32 R23, R20, R32.reuse, 0x1, P1 ;  /* 0x0000002014177211 */ /* 0x080fe400008f0eff */
[----:B------:R-:W-:Y:S01]  /*2920*/  LEA.HI.X.SX32 R19, R7, R32, 0x1, P2 ;  /* 0x0000002007137211 */ /* 0x000fe200010f0eff */
[----:B------:R0:W-:Y:S04]  /*2930*/  STL.64 [R1+0x390], R24 ;  /* 0x0003901801007387 */ /* 0x0001e80000100a00 */
[----:B------:R1:W-:Y:S04]  /*2940*/  STL.64 [R1+0x388], R22 ;  /* 0x0003881601007387 */ /* 0x0003e80000100a00 */
[----:B------:R2:W-:Y:S01]  /*2950*/  STL.64 [R1+0x380], R16 ;  /* 0x0003801001007387 */ /* 0x0005e20000100a00 */
[----:B0-----:R-:W-:-:S02]  /*2960*/  LEA R24, P0, R3, R36, 0x1 ;  /* 0x0000002403187211 */ /* 0x001fc400078008ff */
[C---:B-1----:R-:W-:Y:S02]  /*2970*/  LEA R22, P1, R4.reuse, R36, 0x1 ;  /* 0x0000002404167211 */ /* 0x042fe400078208ff */
[-C--:B------:R-:W-:Y:S02]  /*2980*/  LEA.HI.X.SX32 R25, R3, R32.reuse, 0x1, P0 ;  /* 0x0000002003197211 */ /* 0x080fe400000f0eff */
[----:B------:R-:W-:Y:S01]  /*2990*/  LEA.HI.X.SX32 R23, R4, R32, 0x1, P1 ;  /* 0x0000002004177211 */ /* 0x000fe200008f0eff */
[C---:B--2---:R-:W-:Y:S01]  /*29a0*/  IMAD R16, R38.reuse, 0x2, R15 ;  /* 0x0000000226107824 */ /* 0x044fe200078e020f */
[C---:B------:R-:W-:Y:S01]  /*29b0*/  LEA R20, P1, R9.reuse, R36, 0x1 ;  /* 0x0000002409147211 */ /* 0x040fe200078208ff */
[----:B------:R-:W-:Y:S02]  /*29c0*/  STL.64 [R1+0x378], R24 ;  /* 0x0003781801007387 */ /* 0x000fe40000100a00 */
[C---:B------:R-:W-:Y:S01]  /*29d0*/  IMAD R3, R38.reuse, 0x2, R16 ;  /* 0x0000000226037824 */ /* 0x040fe200078e0210 */
[----:B------:R-:W-:Y:S01]  /*29e0*/  LEA.HI.X.SX32 R21, R9, R32, 0x1, P1 ;  /* 0x0000002009157211 */ /* 0x000fe200008f0eff */
[----:B------:R0:W-:Y:S03]  /*29f0*/  STL.64 [R1+0x370], R22 ;  /* 0x0003701601007387 */ /* 0x0001e60000100a00 */
[C---:B------:R-:W-:Y:S01]  /*2a00*/  LEA R4, R38.reuse, R3, 0x1 ;  /* 0x0000000326047211 */ /* 0x040fe200078e08ff */
[----:B------:R1:W-:Y:S04]  /*2a10*/  STL.64 [R1+0x368], R18 ;  /* 0x0003681201007387 */ /* 0x0003e80000100a00 */
[----:B------:R-:W-:Y:S01]  /*2a20*/  IMAD R7, R38, 0x2, R4 ;  /* 0x0000000226077824 */ /* 0x000fe200078e0204 */
[----:B0-----:R-:W-:-:S02]  /*2a30*/  LEA R22, P0, R8, R36, 0x1 ;  /* 0x0000002408167211 */ /* 0x001fc400078008ff */
[----:B-1----:R-:W-:Y:S02]  /*2a40*/  LEA R18, P2, R10, R36, 0x1 ;  /* 0x000000240a127211 */ /* 0x002fe400078408ff */
[-C--:B------:R-:W-:Y:S01]  /*2a50*/  LEA.HI.X.SX32 R23, R8, R32.reuse, 0x1, P0 ;  /* 0x0000002008177211 */ /* 0x080fe200000f0eff */
[----:B------:R-:W-:Y:S01]  /*2a60*/  IMAD R8, R38, 0x2, R7 ;  /* 0x0000000226087824 */ /* 0x000fe200078e0207 */
[----:B------:R-:W-:-:S03]  /*2a70*/  LEA.HI.X.SX32 R19, R10, R32, 0x1, P2 ;  /* 0x000000200a137211 */ /* 0x000fc600010f0eff */
[----:B------:R0:W-:Y:S01]  /*2a80*/  STL.64 [R1+0x360], R22 ;  /* 0x0003601601007387 */ /* 0x0001e20000100a00 */
[----:B------:R-:W-:-:S03]  /*2a90*/  LEA R9, R38, R8, 0x1 ;  /* 0x0000000826097211 */ /* 0x000fc600078e08ff */
[----:B------:R1:W-:Y:S02]  /*2aa0*/  STL.64 [R1+0x358], R20 ;  /* 0x0003581401007387 */ /* 0x0003e40000100a00 */
[----:B------:R-:W-:Y:S02]  /*2ab0*/  IMAD R10, R38, 0x2, R9 ;  /* 0x00000002260a7824 */ /* 0x000fe400078e0209 */
[----:B------:R2:W-:Y:S01]  /*2ac0*/  STL.64 [R1+0x350], R18 ;  /* 0x0003501201007387 */ /* 0x0005e20000100a00 */
[CC--:B0-----:R-:W-:Y:S02]  /*2ad0*/  LEA R22, P0, R11.reuse, R36.reuse, 0x1 ;  /* 0x000000240b167211 */ /* 0x0c1fe400078008ff */
[----:B-1----:R-:W-:Y:S02]  /*2ae0*/  LEA R20, P1, R12, R36, 0x1 ;  /* 0x000000240c147211 */ /* 0x002fe400078208ff */
[----:B------:R-:W-:Y:S01]  /*2af0*/  LEA.HI.X.SX32 R23, R11, R32, 0x1, P0 ;  /* 0x000000200b177211 */ /* 0x000fe200000f0eff */
[----:B------:R-:W-:Y:S01]  /*2b00*/  IMAD R11, R38, 0x2, R10 ;  /* 0x00000002260b7824 */ /* 0x000fe200078e020a */
[----:B--2---:R-:W-:-:S02]  /*2b10*/  LEA R18, P2, R13, R36, 0x1 ;  /* 0x000000240d127211 */ /* 0x004fc400078408ff */
[-C--:B------:R-:W-:Y:S01]  /*2b20*/  LEA.HI.X.SX32 R21, R12, R32.reuse, 0x1, P1 ;  /* 0x000000200c157211 */ /* 0x080fe200008f0eff */
[----:B------:R0:W-:Y:S01]  /*2b30*/  STL.64 [R1+0x348], R22 ;  /* 0x0003481601007387 */ /* 0x0001e20000100a00 */
[----:B------:R-:W-:Y:S02]  /*2b40*/  LEA.HI.X.SX32 R19, R13, R32, 0x1, P2 ;  /* 0x000000200d137211 */ /* 0x000fe400010f0eff */
[----:B------:R-:W-:Y:S01]  /*2b50*/  LEA R12, R38, R11, 0x1 ;  /* 0x0000000b260c7211 */ /* 0x000fe200078e08ff */
[----:B------:R1:W-:Y:S04]  /*2b60*/  STL.64 [R1+0x340], R20 ;  /* 0x0003401401007387 */ /* 0x0003e80000100a00 */
[----:B------:R2:W-:Y:S01]  /*2b70*/  STL.64 [R1+0x338], R18 ;  /* 0x0003381201007387 */ /* 0x0005e20000100a00 */
[----:B0-----:R-:W-:-:S02]  /*2b80*/  LEA R22, P0, R14, R36, 0x1 ;  /* 0x000000240e167211 */ /* 0x001fc400078008ff */
[C---:B-1----:R-:W-:Y:S02]  /*2b90*/  LEA R20, P1, R15.reuse, R36, 0x1 ;  /* 0x000000240f147211 */ /* 0x042fe400078208ff */
[----:B------:R-:W-:Y:S02]  /*2ba0*/  LEA.HI.X.SX32 R23, R14, R32, 0x1, P0 ;  /* 0x000000200e177211 */ /* 0x000fe400000f0eff */
[C---:B--2---:R-:W-:Y:S02]  /*2bb0*/  LEA R18, P2, R16.reuse, R36, 0x1 ;  /* 0x0000002410127211 */ /* 0x044fe400078408ff */
[-C--:B------:R-:W-:Y:S01]  /*2bc0*/  LEA.HI.X.SX32 R21, R15, R32.reuse, 0x1, P1 ;  /* 0x000000200f157211 */ /* 0x080fe200008f0eff */
[----:B------:R-:W-:Y:S01]  /*2bd0*/  STL.64 [R1+0x330], R22 ;  /* 0x0003301601007387 */ /* 0x000fe20000100a00 */
[----:B------:R-:W-:Y:S02]  /*2be0*/  LEA.HI.X.SX32 R19, R16, R32, 0x1, P2 ;  /* 0x0000002010137211 */ /* 0x000fe400010f0eff */
[C---:B------:R-:W-:Y:S01]  /*2bf0*/  LEA R14, P2, R7.reuse, R36, 0x1 ;  /* 0x00000024070e7211 */ /* 0x040fe200078408ff */
[----:B------:R0:W-:Y:S03]  /*2c00*/  STL.64 [R1+0x328], R20 ;  /* 0x0003281401007387 */ /* 0x0001e60000100a00 */
[----:B------:R-:W-:Y:S01]  /*2c10*/  LEA.HI.X.SX32 R15, R7, R32, 0x1, P2 ;  /* 0x00000020070f7211 */ /* 0x000fe200010f0eff */
[----:B------:R1:W-:Y:S01]  /*2c20*/  STL.64 [R1+0x320], R18 ;  /* 0x0003201201007387 */ /* 0x0003e20000100a00 */
[----:B0-----:R-:W-:-:S02]  /*2c30*/  LEA R20, P0, R3, R36, 0x1 ;  /* 0x0000002403147211 */ /* 0x001fc400078008ff */
[----:B-1----:R-:W-:Y:S02]  /*2c40*/  LEA R18, P1, R4, R36, 0x1 ;  /* 0x0000002404127211 */ /* 0x002fe400078208ff */
[-C--:B------:R-:W-:Y:S01]  /*2c50*/  LEA.HI.X.SX32 R21, R3, R32.reuse, 0x1, P0 ;  /* 0x0000002003157211 */ /* 0x080fe200000f0eff */
[----:B------:R-:W-:Y:S01]  /*2c60*/  IMAD R3, R38, 0x2, R12 ;  /* 0x0000000226037824 */ /* 0x000fe200078e020c */
[----:B------:R-:W-:Y:S02]  /*2c70*/  LEA.HI.X.SX32 R19, R4, R32, 0x1, P1 ;  /* 0x0000002004137211 */ /* 0x000fe400008f0eff */
[C---:B------:R-:W-:Y:S01]  /*2c80*/  LEA R16, P1, R9.reuse, R36, 0x1 ;  /* 0x0000002409107211 */ /* 0x040fe200078208ff */
[----:B------:R-:W-:Y:S01]  /*2c90*/  STL.64 [R1+0x318], R20 ;  /* 0x0003181401007387 */ /* 0x000fe20000100a00 */
[----:B------:R-:W-:Y:S02]  /*2ca0*/  IMAD R4, R38, 0x2, R3 ;  /* 0x0000000226047824 */ /* 0x000fe400078e0203 */
[----:B------:R-:W-:Y:S01]  /*2cb0*/  LEA.HI.X.SX32 R17, R9, R32, 0x1, P1 ;  /* 0x0000002009117211 */ /* 0x000fe200008f0eff */
[----:B------:R0:W-:Y:S01]  /*2cc0*/  STL.64 [R1+0x310], R18 ;  /* 0x0003101201007387 */ /* 0x0001e20000100a00 */
[----:B------:R-:W-:-:S02]  /*2cd0*/  MOV R9, 0x3f800000 ;  /* 0x3f80000000097802 */ /* 0x000fc40000000f00 */
[----:B------:R-:W-:Y:S01]  /*2ce0*/  LEA R7, R38, R4, 0x1 ;  /* 0x0000000426077211 */ /* 0x000fe200078e08ff */
[----:B------:R1:W-:Y:S01]  /*2cf0*/  STL.64 [R1+0x308], R14 ;  /* 0x0003080e01007387 */ /* 0x0003e20000100a00 */
[-C--:B0-----:R-:W-:Y:S02]  /*2d00*/  LEA R18, P0, R8, R36.reuse, 0x1 ;  /* 0x0000002408127211 */ /* 0x081fe400078008ff */
[----:B-1----:R-:W-:Y:S02]  /*2d10*/  LEA R14, P2, R10, R36, 0x1 ;  /* 0x000000240a0e7211 */ /* 0x002fe400078408ff */
[-C--:B------:R-:W-:Y:S01]  /*2d20*/  LEA.HI.X.SX32 R19, R8, R32.reuse, 0x1, P0 ;  /* 0x0000002008137211 */ /* 0x080fe200000f0eff */
[----:B------:R-:W-:Y:S01]  /*2d30*/  IMAD R8, R38, 0x2, R7 ;  /* 0x0000000226087824 */ /* 0x000fe200078e0207 */
[----:B------:R-:W-:-:S03]  /*2d40*/  LEA.HI.X.SX32 R15, R10, R32, 0x1, P2 ;  /* 0x000000200a0f7211 */ /* 0x000fc600010f0eff */
[----:B------:R0:W-:Y:S04]  /*2d50*/  STL.64 [R1+0x300], R18 ;  /* 0x0003001201007387 */ /* 0x0001e80000100a00 */
[----:B------:R1:W-:Y:S04]  /*2d60*/  STL.64 [R1+0x2f8], R16 ;  /* 0x0002f81001007387 */ /* 0x0003e80000100a00 */
[----:B------:R2:W-:Y:S01]  /*2d70*/  STL.64 [R1+0x2f0], R14 ;  /* 0x0002f00e01007387 */ /* 0x0005e20000100a00 */
[-C--:B0-----:R-:W-:Y:S02]  /*2d80*/  LEA R18, P0, R11, R36.reuse, 0x1 ;  /* 0x000000240b127211 */ /* 0x081fe400078008ff */
[----:B-1----:R-:W-:-:S02]  /*2d90*/  LEA R16, P1, R12, R36, 0x1 ;  /* 0x000000240c107211 */ /* 0x002fc400078208ff */
[----:B------:R-:W-:Y:S02]  /*2da0*/  LEA.HI.X.SX32 R19, R11, R32, 0x1, P0 ;  /* 0x000000200b137211 */ /* 0x000fe400000f0eff */
[C---:B--2---:R-:W-:Y:S02]  /*2db0*/  LEA R14, P2, R3.reuse, R36, 0x1 ;  /* 0x00000024030e7211 */ /* 0x044fe400078408ff */
[-C--:B------:R-:W-:Y:S01]  /*2dc0*/  LEA.HI.X.SX32 R17, R12, R32.reuse, 0x1, P1 ;  /* 0x000000200c117211 */ /* 0x080fe200008f0eff */
[----:B------:R-:W-:Y:S01]  /*2dd0*/  STL.64 [R1+0x2e8], R18 ;  /* 0x0002e81201007387 */ /* 0x000fe20000100a00 */
[----:B------:R-:W-:Y:S01]  /*2de0*/  LEA.HI.X.SX32 R15, R3, R32, 0x1, P2 ;  /* 0x00000020030f7211 */ /* 0x000fe200010f0eff */
[----:B------:R-:W-:Y:S01]  /*2df0*/  IMAD R3, R38, 0x2, R8 ;  /* 0x0000000226037824 */ /* 0x000fe200078e0208 */
[CC--:B------:R-:W-:Y:S01]  /*2e00*/  LEA R12, P2, R8.reuse, R36.reuse, 0x1 ;  /* 0x00000024080c7211 */ /* 0x0c0fe200078408ff */
[----:B------:R0:W-:Y:S03]  /*2e10*/  STL.64 [R1+0x2e0], R16 ;  /* 0x0002e01001007387 */ /* 0x0001e60000100a00 */
[C---:B------:R-:W-:Y:S01]  /*2e20*/  LEA R10, P3, R3.reuse, R36, 0x1 ;  /* 0x00000024030a7211 */ /* 0x040fe200078608ff */
[----:B------:R1:W-:Y:S01]  /*2e30*/  STL.64 [R1+0x2d8], R14 ;  /* 0x0002d80e01007387 */ /* 0x0003e20000100a00 */
[-C--:B------:R-:W-:Y:S01]  /*2e40*/  LEA.HI.X.SX32 R13, R8, R32.reuse, 0x1, P2 ;  /* 0x00000020080d7211 */ /* 0x080fe200010f0eff */
[----:B------:R-:W-:Y:S01]  /*2e50*/  IMAD.MOV.U32 R8, RZ, RZ, 0x3f800000 ;  /* 0x3f800000ff087424 */ /* 0x000fe200078e00ff */
[----:B------:R-:W-:Y:S01]  /*2e60*/  LEA.HI.X.SX32 R11, R3, R32, 0x1, P3 ;  /* 0x00000020030b7211 */ /* 0x000fe200018f0eff */
[----:B------:R-:W-:Y:S01]  /*2e70*/  IMAD.MOV.U32 R3, RZ, RZ, -0x800000 ;  /* 0xff800000ff037424 */ /* 0x000fe200078e00ff */
[----:B0-----:R-:W-:-:S02]  /*2e80*/  LEA R16, P0, R4, R36, 0x1 ;  /* 0x0000002404107211 */ /* 0x001fc400078008ff */
[C---:B-1----:R-:W-:Y:S02]  /*2e90*/  LEA R14, P1, R7.reuse, R36, 0x1 ;  /* 0x00000024070e7211 */ /* 0x042fe400078208ff */
[-C--:B------:R-:W-:Y:S02]  /*2ea0*/  LEA.HI.X.SX32 R17, R4, R32.reuse, 0x1, P0 ;  /* 0x0000002004117211 */ /* 0x080fe400000f0eff */
[----:B------:R-:W-:Y:S02]  /*2eb0*/  LEA.HI.X.SX32 R15, R7, R32, 0x1, P1 ;  /* 0x00000020070f7211 */ /* 0x000fe400008f0eff */
[----:B------:R-:W-:Y:S01]  /*2ec0*/  MOV R7, c[0x0][0x1b8] ;  /* 0x00006e0000077a02 */ /* 0x000fe20000000f00 */
[----:B------:R-:W-:Y:S01]  /*2ed0*/  STL.64 [R1+0x2d0], R16 ;  /* 0x0002d01001007387 */ /* 0x000fe20000100a00 */
[----:B------:R-:W-:Y:S02]  /*2ee0*/  MOV R4, RZ ;  /* 0x000000ff00047202 */ /* 0x000fe40000000f00 */
[C---:B------:R-:W-:Y:S01]  /*2ef0*/  SHF.L.U32 R111, R7.reuse, 0x3, RZ ;  /* 0x00000003076f7819 */ /* 0x040fe200000006ff */
[----:B------:R-:W-:Y:S01]  /*2f00*/  STL.64 [R1+0x2c8], R14 ;  /* 0x0002c80e01007387 */ /* 0x000fe20000100a00 */
[----:B------:R-:W-:-:S02]  /*2f10*/  IMAD R54, R7, 0x42, RZ ;  /* 0x0000004207367824 */ /* 0x000fc400078e02ff */
[C---:B------:R-:W-:Y:S01]  /*2f20*/  IMAD R36, R7.reuse, 0x22, RZ ;  /* 0x0000002207247824 */ /* 0x040fe200078e02ff */
[----:B------:R-:W-:Y:S01]  /*2f30*/  STL.64 [R1+0x2c0], R12 ;  /* 0x0002c00c01007387 */ /* 0x000fe20000100a00 */
[C---:B------:R-:W-:Y:S01]  /*2f40*/  IMAD R52, R7.reuse, 0x44, RZ ;  /* 0x0000004407347824 */ /* 0x040fe200078e02ff */
[-C--:B------:R-:W-:Y:S01]  /*2f50*/  IADD3 R122, P3, R54, R232.reuse, RZ ;  /* 0x000000e8367a7210 */ /* 0x080fe20007f7e0ff */
[C---:B------:R-:W-:Y:S01]  /*2f60*/  IMAD R39, R7.reuse, 0x21, RZ ;  /* 0x0000002107277824 */ /* 0x040fe200078e02ff */
[----:B------:R0:W-:Y:S01]  /*2f70*/  STL.64 [R1+0x2b8], R10 ;  /* 0x0002b80a01007387 */ /* 0x0001e20000100a00 */
[C---:B------:R-:W-:Y:S01]  /*2f80*/  IMAD R38, R7.reuse, 0x11, RZ ;  /* 0x0000001107267824 */ /* 0x040fe200078e02ff */
[-C--:B------:R-:W-:Y:S01]  /*2f90*/  IADD3 R128, P6, R36, R232.reuse, RZ ;  /* 0x000000e824807210 */ /* 0x080fe20007fde0ff */
[C---:B------:R-:W-:Y:S01]  /*2fa0*/  IMAD R50, R7.reuse, 0x46, RZ ;  /* 0x0000004607327824 */ /* 0x040fe200078e02ff */
[----:B------:R-:W-:Y:S01]  /*2fb0*/  STL [R1+0x50], R3 ;  /* 0x0000500301007387 */ /* 0x000fe20000100800 */
[-C--:B------:R-:W-:Y:S01]  /*2fc0*/  IADD3 R126, P0, R52, R232.reuse, RZ ;  /* 0x000000e8347e7210 */ /* 0x080fe20007f1e0ff */
[----:B------:R-:W-:Y:S01]  /*2fd0*/  IMAD R35, R7, 0x23, RZ ;  /* 0x0000002307237824 */ /* 0x000fe200078e02ff */
[-C--:B------:R-:W-:Y:S01]  /*2fe0*/  LEA.HI.X.SX32 R123, R39, R233.reuse, 0x1, P3 ;  /* 0x000000e9277b7211 */ /* 0x080fe200018f0eff */
[----:B------:R-:W-:Y:S01]  /*2ff0*/  STL [R1+0xb8], R8 ;  /* 0x0000b80801007387 */ /* 0x000fe20000100800 */
[-C--:B------:R-:W-:Y:S01]  /*3000*/  LEA.HI.X.SX32 R129, R38, R233.reuse, 0x1, P6 ;  /* 0x000000e926817211 */ /* 0x080fe200030f0eff */
[C---:B------:R-:W-:Y:S01]  /*3010*/  IMAD R30, R7.reuse, 0x24, RZ ;  /* 0x00000024071e7824 */ /* 0x040fe200078e02ff */
[----:B------:R-:W-:Y:S01]  /*3020*/  IADD3 R120, P1, R50, R232, RZ ;  /* 0x000000e832787210 */ /* 0x000fe20007f3e0ff */
[----:B0-----:R-:W-:Y:S01]  /*3030*/  IMAD.MOV.U32 R10, RZ, RZ, 0x3f800000 ;  /* 0x3f800000ff0a7424 */ /* 0x001fe200078e00ff */
[-C--:B------:R-:W-:Y:S01]  /*3040*/  LEA.HI.X.SX32 R127, R36, R233.reuse, 0x1, P0 ;  /* 0x000000e9247f7211 */ /* 0x080fe200000f0eff */
[----:B------:R-:W-:Y:S01]  /*3050*/  IMAD R32, R7, 0x12, RZ ;  /* 0x0000001207207824 */ /* 0x000fe200078e02ff */
[----:B------:R-:W-:Y:S01]  /*3060*/  LEA.HI.X.SX32 R121, R35, R233, 0x1, P1 ;  /* 0x000000e923797211 */ /* 0x000fe200008f0eff */
[C---:B------:R-:W-:Y:S01]  /*3070*/  IMAD R48, R7.reuse, 0x48, RZ ;  /* 0x0000004807307824 */ /* 0x040fe200078e02ff */
[----:B------:R-:W-:Y:S01]  /*3080*/  STL [R1+0xb4], R10 ;  /* 0x0000b40a01007387 */ /* 0x000fe20000100800 */
[----:B------:R-:W-:-:S02]  /*3090*/  IMAD R46, R7, 0x4a, RZ ;  /* 0x0000004a072e7824 */ /* 0x000fc400078e02ff */
[C---:B------:R-:W-:Y:S01]  /*30a0*/  IMAD R34, R7.reuse, 0x50, RZ ;  /* 0x0000005007227824 */ /* 0x040fe200078e02ff */
[----:B------:R0:W-:Y:S01]  /*30b0*/  STL [R1+0xb0], R9 ;  /* 0x0000b00901007387 */ /* 0x0001e20000100800 */
[C---:B------:R-:W-:Y:S01]  /*30c0*/  IMAD R41, R7.reuse, 0x9, RZ ;  /* 0x0000000907297824 */ /* 0x040fe200078e02ff */
[-C--:B------:R-:W-:Y:S01]  /*30d0*/  IADD3 R118, P5, R48, R232.reuse, RZ ;  /* 0x000000e830767210 */ /* 0x080fe20007fbe0ff */
[C---:B------:R-:W-:Y:S01]  /*30e0*/  IMAD R24, R7.reuse, 0x26, RZ ;  /* 0x0000002607187824 */ /* 0x040fe200078e02ff */
[----:B------:R1:W-:Y:S01]  /*30f0*/  STL [R1+0xac], R8 ;  /* 0x0000ac0801007387 */ /* 0x0003e20000100800 */
[C---:B------:R-:W-:Y:S01]  /*3100*/  IMAD R45, R7.reuse, 0x25, RZ ;  /* 0x00000025072d7824 */ /* 0x040fe200078e02ff */
[----:B------:R-:W-:Y:S01]  /*3110*/  IADD3 R116, P4, R46, R232, RZ ;  /* 0x000000e82e747210 */ /* 0x000fe20007f9e0ff */
[C---:B------:R-:W-:Y:S01]  /*3120*/  IMAD R47, R7.reuse, 0x13, RZ ;  /* 0x00000013072f7824 */ /* 0x040fe200078e02ff */
[-C--:B------:R-:W-:Y:S01]  /*3130*/  LEA.HI.X.SX32 R119, R30, R233.reuse, 0x1, P5 ;  /* 0x000000e91e777211 */ /* 0x080fe200028f0eff */
[----:B------:R-:W-:Y:S01]  /*3140*/  IMAD R40, R7, 0x4e, RZ ;  /* 0x0000004e07287824 */ /* 0x000fe200078e02ff */
[----:B------:R-:W-:Y:S01]  /*3150*/  LEA.HI.X.SX32 R117, R45, R233, 0x1, P4 ;  /* 0x000000e92d757211 */ /* 0x000fe200020f0eff */
[----:B0-----:R-:W-:-:S02]  /*3160*/  IMAD.MOV.U32 R9, RZ, RZ, -0x800000 ;  /* 0xff800000ff097424 */ /* 0x001fc400078e00ff */
[C---:B------:R-:W-:Y:S01]  /*3170*/  IMAD R42, R7.reuse, 0x4c, RZ ;  /* 0x0000004c072a7824 */ /* 0x040fe200078e02ff */
[----:B-1----:R-:W-:Y:S01]  /*3180*/  MOV R8, 0xff800000 ;  /* 0xff80000000087802 */ /* 0x002fe20000000f00 */
[C---:B------:R-:W-:Y:S01]  /*3190*/  IMAD R49, R7.reuse, 0x27, RZ ;  /* 0x0000002707317824 */ /* 0x040fe200078e02ff */
[----:B------:R-:W-:Y:S01]  /*31a0*/  STL [R1+0x54], R9 ;  /* 0x0000540901007387 */ /* 0x000fe20000100800 */
[C---:B------:R-:W-:Y:S01]  /*31b0*/  IMAD R18, R7.reuse, 0xa, RZ ;  /* 0x0000000a07127824 */ /* 0x040fe200078e02ff */
[----:B------:R-:W-:Y:S01]  /*31c0*/  IADD3 R124, P2, R42, R232, RZ ;  /* 0x000000e82a7c7210 */ /* 0x000fe20007f5e0ff */
[C---:B------:R-:W-:Y:S01]  /*31d0*/  IMAD R14, R7.reuse, 0x28, RZ ;  /* 0x00000028070e7824 */ /* 0x040fe200078e02ff */
[----:B------:R-:W-:Y:S01]  /*31e0*/  STL [R1+0x40], RZ ;  /* 0x000040ff01007387 */ /* 0x000fe20000100800 */
[C---:B------:R-:W-:Y:S01]  /*31f0*/  IMAD R53, R7.reuse, 0x5, RZ ;  /* 0x0000000507357824 */ /* 0x040fe200078e02ff */
[----:B------:R-:W-:Y:S01]  /*3200*/  LEA.HI.X.SX32 R125, R24, R233, 0x1, P2 ;  /* 0x000000e9187d7211 */ /* 0x000fe200010f0eff */
[C---:B------:R-:W-:Y:S01]  /*3210*/  IMAD R16, R7.reuse, 0x14, RZ ;  /* 0x0000001407107824 */ /* 0x040fe200078e02ff */
[----:B------:R0:W-:Y:S01]  /*3220*/  STL [R1+0x5c], R8 ;  /* 0x00005c0801007387 */ /* 0x0001e20000100800 */
[----:B------:R-:W-:-:S02]  /*3230*/  IMAD R37, R7, 0x52, RZ ;  /* 0x0000005207257824 */ /* 0x000fc400078e02ff */
[C---:B------:R-:W-:Y:S01]  /*3240*/  IMAD R58, R7.reuse, 0x29, RZ ;  /* 0x00000029073a7824 */ /* 0x040fe200078e02ff */
[----:B------:R-:W-:Y:S01]  /*3250*/  STL [R1+0x44], RZ ;  /* 0x000044ff01007387 */ /* 0x000fe20000100800 */
[----:B------:R-:W-:Y:S01]  /*3260*/  IADD3 R36, P2, R16, R232, RZ ;  /* 0x000000e810247210 */ /* 0x000fe20007f5e0ff */
[C---:B------:R-:W-:Y:S02]  /*3270*/  IMAD R59, R7.reuse, 0x15, RZ ;  /* 0x00000015073b7824 */ /* 0x040fe400078e02ff */
[----:B------:R-:W-:Y:S01]  /*3280*/  STL [R1+0x48], RZ ;  /* 0x000048ff01007387 */ /* 0x000fe20000100800 */
[C---:B------:R-:W-:Y:S02]  /*3290*/  IMAD R43, R7.reuse, 0x54, RZ ;  /* 0x00000054072b7824 */ /* 0x040fe400078e02ff */
[C---:B0-----:R-:W-:Y:S01]  /*32a0*/  IMAD R8, R7.reuse, 0x2a, RZ ;  /* 0x0000002a07087824 */ /* 0x041fe200078e02ff */
[----:B------:R-:W-:Y:S01]  /*32b0*/  STL [R1+0x4c], RZ ;  /* 0x00004cff01007387 */ /* 0x000fe20000100800 */
[----:B------:R-:W-:-:S02]  /*32c0*/  IMAD R9, R7, 0x16, RZ ;  /* 0x0000001607097824 */ /* 0x000fc400078e02ff */
[C---:B------:R-:W-:Y:S01]  /*32d0*/  IMAD R44, R7.reuse, 0x56, RZ ;  /* 0x00000056072c7824 */ /* 0x040fe200078e02ff */
[----:B------:R-:W-:Y:S01]  /*32e0*/  STL [R1+0x30], RZ ;  /* 0x000030ff01007387 */ /* 0x000fe20000100800 */
[C---:B------:R-:W-:Y:S02]  /*32f0*/  IMAD R10, R7.reuse, 0x2c, RZ ;  /* 0x0000002c070a7824 */ /* 0x040fe400078e02ff */
[C---:B------:R-:W-:Y:S01]  /*3300*/  IMAD R67, R7.reuse, 0xb, RZ ;  /* 0x0000000b07437824 */ /* 0x040fe200078e02ff */
[----:B------:R-:W-:Y:S01]  /*3310*/  STL [R1+0x34], RZ ;  /* 0x000034ff01007387 */ /* 0x000fe20000100800 */
[C---:B------:R-:W-:Y:S02]  /*3320*/  IMAD R65, R7.reuse, 0x2b, RZ ;  /* 0x0000002b07417824 */ /* 0x040fe400078e02ff */
[C---:B------:R-:W-:Y:S01]  /*3330*/  IMAD R11, R7.reuse, 0x2e, RZ ;  /* 0x0000002e070b7824 */ /* 0x040fe200078e02ff */
        /* <DEDUP_REMOVED lines=30> */
[----:B------:R-:W-:Y:S01]  /*3520*/  STL [R1], RZ ;  /* 0x000000ff01007387 */ /* 0x000fe20000100800 */
        /* <DEDUP_REMOVED lines=11> */
[----:B------:R0:W-:Y:S01]  /*35e0*/  STL.64 [R1+0x1b0], R122 ;  /* 0x0001b07a01007387 */ /* 0x0001e20000100a00 */
[C---:B------:R-:W-:Y:S02]  /*35f0*/  IMAD R90, R7.reuse, 0x35, RZ ;  /* 0x00000035075a7824 */ /* 0x040fe400078e02ff */
[C---:B------:R-:W-:Y:S01]  /*3600*/  IMAD R77, R7.reuse, 0x6e, RZ ;  /* 0x0000006e074d7824 */ /* 0x040fe200078e02ff */
[----:B------:R1:W-:Y:S01]  /*3610*/  STL.64 [R1+0x230], R128 ;  /* 0x0002308001007387 */ /* 0x0003e20000100a00 */
[----:B------:R-:W-:-:S02]  /*3620*/  IMAD R23, R7, 0xe, RZ ;  /* 0x0000000e07177824 */ /* 0x000fc400078e02ff */
[C---:B------:R-:W-:Y:S01]  /*3630*/  IMAD R92, R7.reuse, 0x37, RZ ;  /* 0x00000037075c7824 */ /* 0x040fe200078e02ff */
[----:B------:R2:W-:Y:S01]  /*3640*/  STL.64 [R1+0x1a8], R126 ;  /* 0x0001a87e01007387 */ /* 0x0005e20000100a00 */
[C---:B------:R-:W-:Y:S02]  /*3650*/  IMAD R25, R7.reuse, 0x1c, RZ ;  /* 0x0000001c07197824 */ /* 0x040fe400078e02ff */
[C---:B------:R-:W-:Y:S01]  /*3660*/  IMAD R26, R7.reuse, 0x38, RZ ;  /* 0x00000038071a7824 */ /* 0x040fe200078e02ff */
[----:B------:R3:W-:Y:S01]  /*3670*/  STL.64 [R1+0x1a0], R120 ;  /* 0x0001a07801007387 */ /* 0x0007e20000100a00 */
[-C--:B0-----:R-:W-:Y:S01]  /*3680*/  IADD3 R122, P3, R40, R232.reuse, RZ ;  /* 0x000000e8287a7210 */ /* 0x081fe20007f7e0ff */
[C---:B------:R-:W-:Y:S01]  /*3690*/  IMAD R94, R7.reuse, 0x7, RZ ;  /* 0x00000007075e7824 */ /* 0x040fe200078e02ff */
[-C--:B-1----:R-:W-:Y:S01]  /*36a0*/  IADD3 R128, P6, R32, R232.reuse, RZ ;  /* 0x000000e820807210 */ /* 0x082fe20007fde0ff */
[----:B------:R-:W-:Y:S01]  /*36b0*/  IMAD R80, R7, 0x70, RZ ;  /* 0x0000007007507824 */ /* 0x000fe200078e02ff */
[-C--:B------:R-:W-:Y:S01]  /*36c0*/  LEA.HI.X.SX32 R123, R49, R233.reuse, 0x1, P3 ;  /* 0x000000e9317b7211 */ /* 0x080fe200018f0eff */
[C---:B------:R-:W-:Y:S01]  /*36d0*/  IMAD R82, R7.reuse, 0x72, RZ ;  /* 0x0000007207527824 */ /* 0x040fe200078e02ff */
[-C--:B--2---:R-:W-:Y:S01]  /*36e0*/  IADD3 R126, P0, R30, R232.reuse, RZ ;  /* 0x000000e81e7e7210 */ /* 0x084fe20007f1e0ff */
[----:B------:R-:W-:Y:S01]  /*36f0*/  IMAD R27, R7, 0x3a, RZ ;  /* 0x0000003a071b7824 */ /* 0x000fe200078e02ff */
[-C--:B------:R-:W-:Y:S01]  /*3700*/  LEA.HI.X.SX32 R129, R41, R233.reuse, 0x1, P6 ;  /* 0x000000e929817211 */ /* 0x080fe200030f0eff */
[C---:B------:R-:W-:Y:S01]  /*3710*/  IMAD R88, R7.reuse, 0x74, RZ ;  /* 0x0000007407587824 */ /* 0x040fe200078e02ff */
[-C--:B---3--:R-:W-:Y:S01]  /*3720*/  IADD3 R120, P1, R34, R232.reuse, RZ ;  /* 0x000000e822787210 */ /* 0x088fe20007f3e0ff */
[C---:B------:R-:W-:Y:S01]  /*3730*/  IMAD R98, R7.reuse, 0x39, RZ ;  /* 0x0000003907627824 */ /* 0x040fe200078e02ff */
[-C--:B------:R-:W-:Y:S01]  /*3740*/  LEA.HI.X.SX32 R127, R32, R233.reuse, 0x1, P0 ;  /* 0x000000e9207f7211 */ /* 0x080fe200000f0eff */
[----:B------:R-:W-:Y:S01]  /*3750*/  STL.64 [R1+0x270], R128 ;  /* 0x0002708001007387 */ /* 0x000fe20000100a00 */
[-C--:B------:R-:W-:Y:S01]  /*3760*/  IADD3 R34, P0, R24, R232.reuse, RZ ;  /* 0x000000e818227210 */ /* 0x080fe20007f1e0ff */
[----:B------:R-:W-:Y:S01]  /*3770*/  IMAD R99, R7, 0x1d, RZ ;  /* 0x0000001d07637824 */ /* 0x000fe200078e02ff */
[-C--:B------:R-:W-:Y:S01]  /*3780*/  IADD3 R38, P6, R37, R232.reuse, RZ ;  /* 0x000000e825267210 */ /* 0x080fe20007fde0ff */
[----:B------:R0:W-:Y:S01]  /*3790*/  STL.64 [R1+0x198], R118 ;  /* 0x0001987601007387 */ /* 0x0001e20000100a00 */
[-C--:B------:R-:W-:Y:S01]  /*37a0*/  LEA.HI.X.SX32 R35, R47, R233.reuse, 0x1, P0 ;  /* 0x000000e92f237211 */ /* 0x080fe200000f0eff */
[C---:B------:R-:W-:Y:S01]  /*37b0*/  IMAD R89, R7.reuse, 0x76, RZ ;  /* 0x0000007607597824 */ /* 0x040fe200078e02ff */
[CC--:B------:R-:W-:Y:S01]  /*37c0*/  IADD3 R40, P0, R18.reuse, R232.reuse, RZ ;  /* 0x000000e812287210 */ /* 0x0c0fe20007f1e0ff */
[----:B------:R-:W-:Y:S01]  /*37d0*/  STL.64 [R1+0x228], R126 ;  /* 0x0002287e01007387 */ /* 0x000fe20000100a00 */
[-C--:B------:R-:W-:Y:S01]  /*37e0*/  LEA.HI.X.SX32 R37, R18, R233.reuse, 0x1, P2 ;  /* 0x000000e912257211 */ /* 0x080fe200010f0eff */
[----:B------:R-:W-:Y:S01]  /*37f0*/  IMAD R100, R7, 0x3b, RZ ;  /* 0x0000003b07647824 */ /* 0x000fe200078e02ff */
[-C--:B------:R-:W-:Y:S01]  /*3800*/  LEA.HI.X.SX32 R41, R53, R233.reuse, 0x1, P0 ;  /* 0x000000e935297211 */ /* 0x080fe200000f0eff */
[----:B------:R1:W-:Y:S01]  /*3810*/  STL.64 [R1+0x190], R116 ;  /* 0x0001907401007387 */ /* 0x0003e20000100a00 */
[-C--:B------:R-:W-:Y:S01]  /*3820*/  LEA.HI.X.SX32 R39, R58, R233.reuse, 0x1, P6 ;  /* 0x000000e93a277211 */ /* 0x080fe200030f0eff */
[----:B------:R-:W-:Y:S01]  /*3830*/  IMAD R28, R7, 0x1e, RZ ;  /* 0x0000001e071c7824 */ /* 0x000fe200078e02ff */
[-C--:B------:R-:W-:Y:S01]  /*3840*/  LEA.HI.X.SX32 R121, R14, R233.reuse, 0x1, P1 ;  /* 0x000000e90e797211 */ /* 0x080fe200008f0eff */
[----:B------:R2:W-:Y:S01]  /*3850*/  STL.64 [R1+0x220], R34 ;  /* 0x0002202201007387 */ /* 0x0005e20000100a00 */
[-C--:B0-----:R-:W-:Y:S01]  /*3860*/  IADD3 R118, P5, R43, R232.reuse, RZ ;  /* 0x000000e82b767210 */ /* 0x081fe20007fbe0ff */
[----:B------:R-:W-:Y:S01]  /*3870*/  IMAD R29, R7, 0x3c, RZ ;  /* 0x0000003c071d7824 */ /* 0x000fe200078e02ff */
[-C--:B------:R-:W-:Y:S01]  /*3880*/  IADD3 R42, P0, R51, R232.reuse, RZ ;  /* 0x000000e8332a7210 */ /* 0x080fe20007f1e0ff */
[----:B------:R-:W-:Y:S01]  /*3890*/  STL.64 [R1+0x188], R124 ;  /* 0x0001887c01007387 */ /* 0x000fe20000100a00 */
[-C--:B------:R-:W-:Y:S01]  /*38a0*/  LEA.HI.X.SX32 R119, R8, R233.reuse, 0x1, P5 ;  /* 0x000000e908777211 */ /* 0x080fe200028f0eff */
[C---:B------:R-:W-:Y:S01]  /*38b0*/  IMAD R93, R7.reuse, 0x78, RZ ;  /* 0x00000078075d7824 */ /* 0x040fe200078e02ff */
[-C--:B------:R-:W-:Y:S01]  /*38c0*/  IADD3 R46, P5, R10, R232.reuse, RZ ;  /* 0x000000e80a2e7210 */ /* 0x080fe20007fbe0ff */
[----:B------:R-:W-:Y:S01]  /*38d0*/  STL.64 [R1+0x180], R122 ;  /* 0x0001807a01007387 */ /* 0x000fe20000100a00 */
[-C--:B-1----:R-:W-:Y:S01]  /*38e0*/  IADD3 R116, P4, R44, R232.reuse, RZ ;  /* 0x000000e82c747210 */ /* 0x082fe20007f9e0ff */
[----:B------:R-:W-:Y:S01]  /*38f0*/  IMAD R95, R7, 0x7a, RZ ;  /* 0x0000007a075f7824 */ /* 0x000fe200078e02ff */
[-C--:B------:R-:W-:Y:S01]  /*3900*/  LEA.HI.X.SX32 R47, R9, R233.reuse, 0x1, P5 ;  /* 0x000000e9092f7211 */ /* 0x080fe200028f0eff */
[----:B------:R0:W-:Y:S01]  /*3910*/  STL.64 [R1+0x290], R40 ;  /* 0x0002902801007387 */ /* 0x0001e20000100a00 */
[-C--:B--2---:R-:W-:Y:S01]  /*3920*/  IADD3 R34, P3, R14, R232.reuse, RZ ;  /* 0x000000e80e227210 */ /* 0x084fe20007f7e0ff */
[----:B------:R-:W-:Y:S01]  /*3930*/  IMAD R101, R7, 0xf, RZ ;  /* 0x0000000f07657824 */ /* 0x000fe200078e02ff */
[-C--:B------:R-:W-:Y:S01]  /*3940*/  LEA.HI.X.SX32 R117, R65, R233.reuse, 0x1, P4 ;  /* 0x000000e941757211 */ /* 0x080fe200020f0eff */
[C---:B------:R-:W-:Y:S01]  /*3950*/  IMAD R31, R7.reuse, 0x3e, RZ ;  /* 0x0000003e071f7824 */ /* 0x040fe200078e02ff */
[-C--:B------:R-:W-:Y:S01]  /*3960*/  LEA.HI.X.SX32 R35, R16, R233.reuse, 0x1, P3 ;  /* 0x000000e910237211 */ /* 0x080fe200018f0eff */
[C---:B------:R-:W-:Y:S01]  /*3970*/  IMAD R96, R7.reuse, 0x7c, RZ ;  /* 0x0000007c07607824 */ /* 0x040fe200078e02ff */
[-C--:B------:R-:W-:Y:S01]  /*3980*/  LEA.HI.X.SX32 R43, R10, R233.reuse, 0x1, P0 ;  /* 0x000000e90a2b7211 */ /* 0x080fe200000f0eff */
[C---:B------:R-:W-:Y:S01]  /*3990*/  IMAD R102, R7.reuse, 0x3d, RZ ;  /* 0x0000003d07667824 */ /* 0x040fe200078e02ff */
[-C--:B------:R-:W-:Y:S01]  /*39a0*/  IADD3 R44, P4, R64, R232.reuse, RZ ;  /* 0x000000e8402c7210 */ /* 0x080fe20007f9e0ff */
[----:B------:R1:W-:Y:S01]  /*39b0*/  STL.64 [R1+0x218], R34 ;  /* 0x0002182201007387 */ /* 0x0003e20000100a00 */
[----:B------:R-:W-:Y:S01]  /*39c0*/  IMAD R103, R7, 0x1f, RZ ;  /* 0x0000001f07677824 */ /* 0x000fe200078e02ff */
[-C--:B0-----:R-:W-:Y:S01]  /*39d0*/  IADD3 R40, P2, R55, R232.reuse, RZ ;  /* 0x000000e837287210 */ /* 0x081fe20007f5e0ff */
[----:B------:R-:W-:Y:S01]  /*39e0*/  IMAD.SHL.U32 R33, R7, 0x2, RZ ;  /* 0x0000000207217824 */ /* 0x000fe200078e00ff */
[----:B------:R0:W-:Y:S01]  /*39f0*/  STL.64 [R1+0x268], R36 ;  /* 0x0002682401007387 */ /* 0x0001e20000100a00 */
[-C--:B------:R-:W-:Y:S01]  /*3a00*/  LEA.HI.X.SX32 R45, R17, R233.reuse, 0x1, P4 ;  /* 0x000000e9112d7211 */ /* 0x080fe200020f0eff */
[C---:B------:R-:W-:Y:S01]  /*3a10*/  IMAD.SHL.U32 R115, R7.reuse, 0x4, RZ ;  /* 0x0000000407737824 */ /* 0x040fe200078e00ff */
[----:B------:R-:W-:Y:S01]  /*3a20*/  LEA.HI.X.SX32 R41, R70, R233, 0x1, P2 ;  /* 0x000000e946297211 */ /* 0x000fe200010f0eff */
[----:B------:R2:W-:Y:S01]  /*3a30*/  STL.64 [R1+0x170], R38 ;  /* 0x0001702601007387 */ /* 0x0005e20000100a00 */
[-C--:B------:R-:W-:Y:S01]  /*3a40*/  IADD3 R14, P4, R76, R232.reuse, RZ ;  /* 0x000000e84c0e7210 */ /* 0x080fe20007f9e0ff */
[C---:B------:R-:W-:Y:S01]  /*3a50*/  IMAD R97, R7.reuse, 0x7e, RZ ;  /* 0x0000007e07617824 */ /* 0x040fe200078e02ff */
[----:B-1----:R-:W-:Y:S01]  /*3a60*/  IADD3 R34, P3, R8, R232, RZ ;  /* 0x000000e808227210 */ /* 0x002fe20007f7e0ff */
[----:B------:R-:W-:Y:S01]  /*3a70*/  STL.64 [R1+0x178], R120 ;  /* 0x0001787801007387 */ /* 0x000fe20000100a00 */
[----:B------:R-:W-:-:S02]  /*3a80*/  IMAD.SHL.U32 R110, R7, 0x10, RZ ;  /* 0x00000010076e7824 */ /* 0x000fc400078e00ff */
[-C--:B------:R-:W-:Y:S01]  /*3a90*/  LEA.HI.X.SX32 R35, R59, R233.reuse, 0x1, P3 ;  /* 0x000000e93b237211 */ /* 0x080fe200018f0eff */
[C---:B------:R-:W-:Y:S01]  /*3aa0*/  IMAD.SHL.U32 R109, R7.reuse, 0x20, RZ ;  /* 0x00000020076d7824 */ /* 0x040fe200078e00ff */
[-C--:B0-----:R-:W-:Y:S01]  /*3ab0*/  IADD3 R36, P1, R56, R232.reuse, RZ ;  /* 0x000000e838247210 */ /* 0x081fe20007f3e0ff */
[----:B------:R-:W-:Y:S01]  /*3ac0*/  IMAD R108, R7, 0x3f, RZ ;  /* 0x0000003f076c7824 */ /* 0x000fe200078e02ff */
[-C--:B--2---:R-:W-:Y:S01]  /*3ad0*/  IADD3 R38, P6, R57, R232.reuse, RZ ;  /* 0x000000e839267210 */ /* 0x084fe20007fde0ff */
[----:B------:R0:W-:Y:S01]  /*3ae0*/  STL.64 [R1+0x210], R34 ;  /* 0x0002102201007387 */ /* 0x0001e20000100a00 */
[-C--:B------:R-:W-:Y:S01]  /*3af0*/  LEA.HI.X.SX32 R37, R11, R233.reuse, 0x1, P1 ;  /* 0x000000e90b257211 */ /* 0x080fe200008f0eff */
[----:B------:R-:W-:Y:S01]  /*3b00*/  IMAD.MOV.U32 R3, RZ, RZ, RZ ;  /* 0x000000ffff037224 */ /* 0x000fe200078e00ff */
[----:B------:R-:W-:Y:S01]  /*3b10*/  LEA.HI.X.SX32 R39, R72, R233, 0x1, P6 ;  /* 0x000000e948277211 */ /* 0x000fe200030f0eff */
[----:B------:R-:W-:Y:S01]  /*3b20*/  STL.64 [R1+0x168], R118 ;  /* 0x0001687601007387 */ /* 0x000fe20000100a00 */
[----:B------:R-:W-:-:S02]  /*3b30*/  IADD3 R10, P6, R15, R232, RZ ;  /* 0x000000e80f0a7210 */ /* 0x000fc40007fde0ff */
[----:B0-----:R-:W-:-:S04]  /*3b40*/  IADD3 R34, P3, R9, R232, RZ ;  /* 0x000000e809227210 */ /* 0x001fc80007f7e0ff */
[----:B------:R-:W-:-:S05]  /*3b50*/  LEA.HI.X.SX32 R35, R67, R233, 0x1, P3 ;  /* 0x000000e943237211 */ /* 0x000fca00018f0eff */
[----:B------:R0:W-:Y:S04]  /*3b60*/  STL.64 [R1+0x260], R34 ;  /* 0x0002602201007387 */ /* 0x0001e80000100a00 */
[----:B------:R-:W-:Y:S04]  /*3b70*/  STL.64 [R1+0x160], R116 ;  /* 0x0001607401007387 */ /* 0x000fe80000100a00 */
[----:B------:R1:W-:Y:S04]  /*3b80*/  STL.64 [R1+0x208], R46 ;  /* 0x0002082e01007387 */ /* 0x0003e80000100a00 */
[----:B------:R2:W-:Y:S01]  /*3b90*/  STL.64 [R1+0x158], R42 ;  /* 0x0001582a01007387 */ /* 0x0005e20000100a00 */
[----:B0-----:R-:W-:-:S03]  /*3ba0*/  IADD3 R34, P3, R66, R232, RZ ;  /* 0x000000e842227210 */ /* 0x001fc60007f7e0ff */
[----:B------:R-:W-:Y:S01]  /*3bb0*/  STL.64 [R1+0x150], R40 ;  /* 0x0001502801007387 */ /* 0x000fe20000100a00 */
[-C--:B------:R-:W-:Y:S02]  /*3bc0*/  LEA.HI.X.SX32 R35, R78, R233.reuse, 0x1, P3 ;  /* 0x000000e94e237211 */ /* 0x080fe400018f0eff */
[-C--:B-1----:R-:W-:Y:S01]  /*3bd0*/  IADD3 R46, P5, R11, R232.reuse, RZ ;  /* 0x000000e80b2e7210 */ /* 0x082fe20007fbe0ff */
[----:B------:R0:W-:Y:S01]  /*3be0*/  STL.64 [R1+0x148], R36 ;  /* 0x0001482401007387 */ /* 0x0001e20000100a00 */
[-C--:B------:R-:W-:Y:S02]  /*3bf0*/  LEA.HI.X.SX32 R11, R13, R233.reuse, 0x1, P6 ;  /* 0x000000e90d0b7211 */ /* 0x080fe400030f0eff */
[-C--:B------:R-:W-:Y:S02]  /*3c00*/  LEA.HI.X.SX32 R47, R71, R233.reuse, 0x1, P5 ;  /* 0x000000e9472f7211 */ /* 0x080fe400028f0eff */
[-C--:B------:R-:W-:Y:S02]  /*3c10*/  IADD3 R8, P5, R12, R232.reuse, RZ ;  /* 0x000000e80c087210 */ /* 0x080fe40007fbe0ff */
[----:B--2---:R-:W-:Y:S01]  /*3c20*/  IADD3 R42, P0, R68, R232, RZ ;  /* 0x000000e8442a7210 */ /* 0x004fe20007f1e0ff */
[----:B------:R-:W-:Y:S01]  /*3c30*/  STL.64 [R1+0x200], R46 ;  /* 0x0002002e01007387 */ /* 0x000fe20000100a00 */
[----:B------:R-:W-:-:S02]  /*3c40*/  LEA.HI.X.SX32 R9, R73, R233, 0x1, P5 ;  /* 0x000000e949097211 */ /* 0x000fc400028f0eff */
[-C--:B------:R-:W-:Y:S02]  /*3c50*/  LEA.HI.X.SX32 R43, R19, R233.reuse, 0x1, P0 ;  /* 0x000000e9132b7211 */ /* 0x080fe400000f0eff */
[-C--:B0-----:R-:W-:Y:S01]  /*3c60*/  IADD3 R36, P1, R13, R232.reuse, RZ ;  /* 0x000000e80d247210 */ /* 0x081fe20007f3e0ff */
[----:B------:R0:W-:Y:S01]  /*3c70*/  STL.64 [R1+0x2a0], R8 ;  /* 0x0002a00801007387 */ /* 0x0001e20000100a00 */
[-C--:B------:R-:W-:Y:S02]  /*3c80*/  IADD3 R40, P2, R69, R232.reuse, RZ ;  /* 0x000000e845287210 */ /* 0x080fe40007f5e0ff */
[-C--:B------:R-:W-:Y:S01]  /*3c90*/  LEA.HI.X.SX32 R37, R12, R233.reuse, 0x1, P1 ;  /* 0x000000e90c257211 */ /* 0x080fe200008f0eff */
[----:B------:R1:W-:Y:S01]  /*3ca0*/  STL.64 [R1+0x140], R38 ;  /* 0x0001402601007387 */ /* 0x0003e20000100a00 */
[----:B------:R-:W-:Y:S02]  /*3cb0*/  IADD3 R12, P0, R21, R232, RZ ;  /* 0x000000e8150c7210 */ /* 0x000fe40007f1e0ff */
[-C--:B------:R-:W-:Y:S01]  /*3cc0*/  LEA.HI.X.SX32 R41, R81, R233.reuse, 0x1, P2 ;  /* 0x000000e951297211 */ /* 0x080fe200010f0eff */
[----:B------:R2:W-:Y:S01]  /*3cd0*/  STL.64 [R1+0x288], R36 ;  /* 0x0002882401007387 */ /* 0x0005e20000100a00 */
[----:B------:R-:W-:-:S02]  /*3ce0*/  LEA.HI.X.SX32 R13, R20, R233, 0x1, P0 ;  /* 0x000000e9140d7211 */ /* 0x000fc400000f0eff */
[-C--:B------:R-:W-:Y:S02]  /*3cf0*/  IADD3 R16, P0, R22, R232.reuse, RZ ;  /* 0x000000e816107210 */ /* 0x080fe40007f1e0ff */
[-C--:B0-----:R-:W-:Y:S02]  /*3d00*/  IADD3 R8, P5, R17, R232.reuse, RZ ;  /* 0x000000e811087210 */ /* 0x081fe40007fbe0ff */
[-C--:B------:R-:W-:Y:S02]  /*3d10*/  LEA.HI.X.SX32 R17, R91, R233.reuse, 0x1, P0 ;  /* 0x000000e95b117211 */ /* 0x080fe400000f0eff */
[-C--:B------:R-:W-:Y:S02]  /*3d20*/  LEA.HI.X.SX32 R9, R15, R233.reuse, 0x1, P5 ;  /* 0x000000e90f097211 */ /* 0x080fe400028f0eff */
[-C--:B-1----:R-:W-:Y:S02]  /*3d30*/  IADD3 R38, P1, R74, R232.reuse, RZ ;  /* 0x000000e84a267210 */ /* 0x082fe40007f3e0ff */
[----:B--2---:R-:W-:Y:S01]  /*3d40*/  IADD3 R36, P6, R75, R232, RZ ;  /* 0x000000e84b247210 */ /* 0x004fe20007fde0ff */
[----:B------:R0:W-:Y:S01]  /*3d50*/  STL.64 [R1+0x1f8], R8 ;  /* 0x0001f80801007387 */ /* 0x0001e20000100a00 */
[----:B------:R-:W-:-:S02]  /*3d60*/  LEA.HI.X.SX32 R39, R21, R233, 0x1, P1 ;  /* 0x000000e915277211 */ /* 0x000fc400008f0eff */
[-C--:B------:R-:W-:Y:S01]  /*3d70*/  LEA.HI.X.SX32 R37, R90, R233.reuse, 0x1, P6 ;  /* 0x000000e95a257211 */ /* 0x080fe200030f0eff */
[----:B------:R1:W-:Y:S01]  /*3d80*/  STL.64 [R1+0x258], R10 ;  /* 0x0002580a01007387 */ /* 0x0003e20000100a00 */
[----:B------:R-:W-:Y:S02]  /*3d90*/  LEA.HI.X.SX32 R15, R22, R233, 0x1, P4 ;  /* 0x000000e9160f7211 */ /* 0x000fe400020f0eff */
[-C--:B------:R-:W-:Y:S01]  /*3da0*/  IADD3 R18, P1, R88, R232.reuse, RZ ;  /* 0x000000e858127210 */ /* 0x080fe20007f3e0ff */
[----:B------:R2:W-:Y:S01]  /*3db0*/  STL.64 [R1+0x130], R34 ;  /* 0x0001302201007387 */ /* 0x0005e20000100a00 */
[----:B0-----:R-:W-:-:S03]  /*3dc0*/  IADD3 R8, P5, R19, R232, RZ ;  /* 0x000000e813087210 */ /* 0x001fc60007fbe0ff */
[----:B------:R-:W-:Y:S01]  /*3dd0*/  STL.64 [R1+0x138], R44 ;  /* 0x0001382c01007387 */ /* 0x000fe20000100a00 */
[-C--:B------:R-:W-:Y:S02]  /*3de0*/  LEA.HI.X.SX32 R19, R27, R233.reuse, 0x1, P1 ;  /* 0x000000e91b137211 */ /* 0x080fe400008f0eff */
[-C--:B------:R-:W-:Y:S02]  /*3df0*/  LEA.HI.X.SX32 R9, R79, R233.reuse, 0x1, P5 ;  /* 0x000000e94f097211 */ /* 0x080fe400028f0eff */
[-C--:B-1----:R-:W-:Y:S02]  /*3e00*/  IADD3 R10, P2, R80, R232.reuse, RZ ;  /* 0x000000e8500a7210 */ /* 0x082fe40007f5e0ff */
[-C--:B--2---:R-:W-:Y:S01]  /*3e10*/  IADD3 R34, P3, R77, R232.reuse, RZ ;  /* 0x000000e84d227210 */ /* 0x084fe20007f7e0ff */
[----:B------:R0:W-:Y:S01]  /*3e20*/  STL.64 [R1+0x1f0], R8 ;  /* 0x0001f00801007387 */ /* 0x0001e20000100a00 */
[-C--:B------:R-:W-:Y:S02]  /*3e30*/  LEA.HI.X.SX32 R11, R26, R233.reuse, 0x1, P2 ;  /* 0x000000e91a0b7211 */ /* 0x080fe400010f0eff */
[----:B------:R-:W-:Y:S01]  /*3e40*/  LEA.HI.X.SX32 R35, R92, R233, 0x1, P3 ;  /* 0x000000e95c237211 */ /* 0x000fe200018f0eff */
[----:B------:R-:W-:Y:S01]  /*3e50*/  STL.64 [R1+0x128], R42 ;  /* 0x0001282a01007387 */ /* 0x000fe20000100a00 */
[----:B0-----:R-:W-:-:S02]  /*3e60*/  IADD3 R8, P5, R20, R232, RZ ;  /* 0x000000e814087210 */ /* 0x001fc40007fbe0ff */
[----:B------:R-:W-:Y:S02]  /*3e70*/  IADD3 R20, P3, R26, R232, RZ ;  /* 0x000000e81a147210 */ /* 0x000fe40007f7e0ff */
[-C--:B------:R-:W-:Y:S02]  /*3e80*/  LEA.HI.X.SX32 R9, R83, R233.reuse, 0x1, P5 ;  /* 0x000000e953097211 */ /* 0x080fe400028f0eff */
[----:B------:R-:W-:-:S03]  /*3e90*/  LEA.HI.X.SX32 R21, R25, R233, 0x1, P3 ;  /* 0x000000e919157211 */ /* 0x000fc600018f0eff */
[----:B------:R0:W-:Y:S04]  /*3ea0*/  STL.64 [R1+0x250], R8 ;  /* 0x0002500801007387 */ /* 0x0001e80000100a00 */
[----:B------:R-:W-:Y:S04]  /*3eb0*/  STL.64 [R1+0x120], R40 ;  /* 0x0001202801007387 */ /* 0x000fe80000100a00 */
[----:B------:R1:W-:Y:S04]  /*3ec0*/  STL.64 [R1+0x1e8], R12 ;  /* 0x0001e80c01007387 */ /* 0x0003e80000100a00 */
[----:B------:R-:W-:Y:S01]  /*3ed0*/  STL.64 [R1+0x118], R38 ;  /* 0x0001182601007387 */ /* 0x000fe20000100a00 */
[----:B0-----:R-:W-:-:S03]  /*3ee0*/  IADD3 R8, P5, R82, R232, RZ ;  /* 0x000000e852087210 */ /* 0x001fc60007fbe0ff */
[----:B------:R0:W-:Y:S01]  /*3ef0*/  STL.64 [R1+0x1e0], R16 ;  /* 0x0001e01001007387 */ /* 0x0001e20000100a00 */
[----:B------:R-:W-:-:S03]  /*3f00*/  LEA.HI.X.SX32 R9, R98, R233, 0x1, P5 ;  /* 0x000000e962097211 */ /* 0x000fc600028f0eff */
[----:B------:R-:W-:Y:S01]  /*3f10*/  STL.64 [R1+0x110], R36 ;  /* 0x0001102401007387 */ /* 0x000fe20000100a00 */
[----:B-1----:R-:W-:-:S03]  /*3f20*/  IADD3 R12, P6, R89, R232, RZ ;  /* 0x000000e8590c7210 */ /* 0x002fc60007fde0ff */
[----:B------:R1:W-:Y:S01]  /*3f30*/  STL.64 [R1+0x108], R14 ;  /* 0x0001080e01007387 */ /* 0x0003e20000100a00 */
[----:B------:R-:W-:Y:S02]  /*3f40*/  LEA.HI.X.SX32 R13, R100, R233, 0x1, P6 ;  /* 0x000000e9640d7211 */ /* 0x000fe400030f0eff */
[----:B0-----:R-:W-:-:S04]  /*3f50*/  IADD3 R16, P0, R23, R232, RZ ;  /* 0x000000e817107210 */ /* 0x001fc80007f1e0ff */
[----:B------:R-:W-:Y:S02]  /*3f60*/  LEA.HI.X.SX32 R17, R94, R233, 0x1, P0 ;  /* 0x000000e95e117211 */ /* 0x000fe400000f0eff */
[----:B-1----:R-:W-:-:S03]  /*3f70*/  IADD3 R14, P4, R25, R232, RZ ;  /* 0x000000e8190e7210 */ /* 0x002fc60007f9e0ff */
[----:B------:R0:W-:Y:S01]  /*3f80*/  STL.64 [R1+0x280], R16 ;  /* 0x0002801001007387 */ /* 0x0001e20000100a00 */
[----:B------:R-:W-:-:S03]  /*3f90*/  LEA.HI.X.SX32 R15, R23, R233, 0x1, P4 ;  /* 0x000000e9170f7211 */ /* 0x000fc600020f0eff */
[----:B------:R-:W-:Y:S04]  /*3fa0*/  STL.64 [R1+0x100], R34 ;  /* 0x0001002201007387 */ /* 0x000fe80000100a00 */
[----:B------:R1:W-:Y:S04]  /*3fb0*/  STL.64 [R1+0x248], R14 ;  /* 0x0002480e01007387 */ /* 0x0003e80000100a00 */
[----:B------:R2:W-:Y:S01]  /*3fc0*/  STL.64 [R1+0x1d8], R20 ;  /* 0x0001d81401007387 */ /* 0x0005e20000100a00 */
[----:B0-----:R-:W-:Y:S02]  /*3fd0*/  IADD3 R16, P0, R93, R232, RZ ;  /* 0x000000e85d107210 */ /* 0x001fe40007f1e0ff */
[----:B------:R-:W-:Y:S01]  /*3fe0*/  CS2R R92, SRZ ;  /* 0x00000000005c7805 */ /* 0x000fe2000001ff00 */
[----:B------:R0:W-:Y:S01]  /*3ff0*/  STL.64 [R1+0xf8], R10 ;  /* 0x0000f80a01007387 */ /* 0x0001e20000100a00 */
[----:B------:R-:W-:-:S03]  /*4000*/  LEA.HI.X.SX32 R17, R29, R233, 0x1, P0 ;  /* 0x000000e91d117211 */ /* 0x000fc600000f0eff */
[----:B------:R3:W-:Y:S01]  /*4010*/  STL.64 [R1+0xf0], R8 ;  /* 0x0000f00801007387 */ /* 0x0007e20000100a00 */
[-C--:B-1----:R-:W-:Y:S02]  /*4020*/  IADD3 R14, P4, R95, R232.reuse, RZ ;  /* 0x000000e85f0e7210 */ /* 0x082fe40007f9e0ff */
[----:B------:R-:W-:Y:S01]  /*4030*/  CS2R R94, SRZ ;  /* 0x00000000005e7805 */ /* 0x000fe2000001ff00 */
[-C--:B--2---:R-:W-:Y:S02]  /*4040*/  IADD3 R20, P3, R27, R232.reuse, RZ ;  /* 0x000000e81b147210 */ /* 0x084fe40007f7e0ff */
[-C--:B------:R-:W-:Y:S02]  /*4050*/  LEA.HI.X.SX32 R15, R102, R233.reuse, 0x1, P4 ;  /* 0x000000e9660f7211 */ /* 0x080fe400020f0eff */
[----:B------:R-:W-:Y:S02]  /*4060*/  LEA.HI.X.SX32 R21, R99, R233, 0x1, P3 ;  /* 0x000000e963157211 */ /* 0x000fe400018f0eff */
[----:B0-----:R-:W-:-:S02]  /*4070*/  IADD3 R10, P2, R96, R232, RZ ;  /* 0x000000e8600a7210 */ /* 0x001fc40007f5e0ff */
[-C--:B---3--:R-:W-:Y:S01]  /*4080*/  IADD3 R8, P5, R97, R232.reuse, RZ ;  /* 0x000000e861087210 */ /* 0x088fe20007fbe0ff */
[----:B------:R0:W-:Y:S01]  /*4090*/  STL.64 [R1+0x1d0], R20 ;  /* 0x0001d01401007387 */ /* 0x0001e20000100a00 */
[-C--:B------:R-:W-:Y:S02]  /*40a0*/  LEA.HI.X.SX32 R11, R31, R233.reuse, 0x1, P2 ;  /* 0x000000e91f0b7211 */ /* 0x080fe400010f0eff */
[----:B------:R-:W-:Y:S01]  /*40b0*/  LEA.HI.X.SX32 R9, R108, R233, 0x1, P5 ;  /* 0x000000e96c097211 */ /* 0x000fe200028f0eff */
[----:B------:R1:W-:Y:S04]  /*40c0*/  STL.64 [R1+0xe8], R18 ;  /* 0x0000e81201007387 */ /* 0x0003e80000100a00 */
[----:B------:R2:W-:Y:S01]  /*40d0*/  STL.64 [R1+0xe0], R12 ;  /* 0x0000e00c01007387 */ /* 0x0005e20000100a00 */
[----:B0-----:R-:W-:-:S02]  /*40e0*/  IADD3 R20, P3, R28, R232, RZ ;  /* 0x000000e81c147210 */ /* 0x001fc40007f7e0ff */
[-C--:B-1----:R-:W-:Y:S02]  /*40f0*/  IADD3 R18, P1, R29, R232.reuse, RZ ;  /* 0x000000e81d127210 */ /* 0x082fe40007f3e0ff */
[-C--:B------:R-:W-:Y:S02]  /*4100*/  LEA.HI.X.SX32 R21, R101, R233.reuse, 0x1, P3 ;  /* 0x000000e965157211 */ /* 0x080fe400018f0eff */
[----:B--2---:R-:W-:Y:S02]  /*4110*/  IADD3 R12, P6, R31, R232, RZ ;  /* 0x000000e81f0c7210 */ /* 0x004fe40007fde0ff */
[-C--:B------:R-:W-:Y:S01]  /*4120*/  LEA.HI.X.SX32 R19, R28, R233.reuse, 0x1, P1 ;  /* 0x000000e91c137211 */ /* 0x080fe200008f0eff */
[----:B------:R0:W-:Y:S01]  /*4130*/  STL.64 [R1+0x240], R20 ;  /* 0x0002401401007387 */ /* 0x0001e20000100a00 */
[----:B------:R-:W-:-:S03]  /*4140*/  LEA.HI.X.SX32 R13, R103, R233, 0x1, P6 ;  /* 0x000000e9670d7211 */ /* 0x000fc600030f0eff */
[----:B------:R1:W-:Y:S04]  /*4150*/  STL.64 [R1+0x1c8], R18 ;  /* 0x0001c81201007387 */ /* 0x0003e80000100a00 */
[----:B------:R2:W-:Y:S01]  /*4160*/  STL.64 [R1+0xd8], R16 ;  /* 0x0000d81001007387 */ /* 0x0005e20000100a00 */
[----:B0-----:R-:W-:-:S03]  /*4170*/  IADD3 R20, P3, R33, R232, RZ ;  /* 0x000000e821147210 */ /* 0x001fc60007f7e0ff */
[----:B------:R0:W-:Y:S01]  /*4180*/  STL.64 [R1+0xd0], R14 ;  /* 0x0000d00e01007387 */ /* 0x0001e20000100a00 */
[----:B-1----:R-:W-:-:S03]  /*4190*/  LEA R18, P1, R7, R232, 0x2 ;  /* 0x000000e807127211 */ /* 0x002fc600078210ff */
[----:B------:R1:W-:Y:S01]  /*41a0*/  STL.64 [R1+0x1c0], R12 ;  /* 0x0001c00c01007387 */ /* 0x0003e20000100a00 */
[CC--:B------:R-:W-:Y:S02]  /*41b0*/  LEA.HI.X.SX32 R21, R7.reuse, R233.reuse, 0x1, P3 ;  /* 0x000000e907157211 */ /* 0x0c0fe400018f0eff */
[-C--:B--2---:R-:W-:Y:S01]  /*41c0*/  LEA R16, P0, R7, R232.reuse, 0x3 ;  /* 0x000000e807107211 */ /* 0x084fe200078018ff */
[----:B------:R2:W-:Y:S01]  /*41d0*/  STL.64 [R1+0xc8], R10 ;  /* 0x0000c80a01007387 */ /* 0x0005e20000100a00 */
[-C--:B------:R-:W-:Y:S02]  /*41e0*/  LEA.HI.X.SX32 R19, R33, R233.reuse, 0x1, P1 ;  /* 0x000000e921137211 */ /* 0x080fe400008f0eff */
[-C--:B------:R-:W-:Y:S01]  /*41f0*/  LEA.HI.X.SX32 R17, R115, R233.reuse, 0x1, P0 ;  /* 0x000000e973117211 */ /* 0x080fe200000f0eff */
[----:B------:R-:W-:Y:S01]  /*4200*/  STL.64 [R1+0x2b0], R20 ;  /* 0x0002b01401007387 */ /* 0x000fe20000100a00 */
[CC--:B0-----:R-:W-:Y:S01]  /*4210*/  LEA R14, P4, R7.reuse, R232.reuse, 0x4 ;  /* 0x000000e8070e7211 */ /* 0x0c1fe200078820ff */
[----:B------:R-:W-:Y:S01]  /*4220*/  CS2R R114, SRZ ;  /* 0x0000000000727805 */ /* 0x000fe2000001ff00 */
[----:B-1----:R-:W-:Y:S01]  /*4230*/  LEA R12, P6, R7, R232, 0x5 ;  /* 0x000000e8070c7211 */ /* 0x002fe200078c28ff */
[----:B------:R-:W-:Y:S01]  /*4240*/  STL.64 [R1+0x2a8], R18 ;  /* 0x0002a81201007387 */ /* 0x000fe20000100a00 */
[----:B------:R-:W-:-:S02]  /*4250*/  LEA.HI.X.SX32 R15, R111, R233, 0x1, P4 ;  /* 0x000000e96f0f7211 */ /* 0x000fc400020f0eff */
[----:B--2---:R-:W-:Y:S01]  /*4260*/  LEA R10, P2, R7, R232, 0x6 ;  /* 0x000000e8070a7211 */ /* 0x004fe200078430ff */
[----:B------:R-:W-:Y:S01]  /*4270*/  STL.64 [R1+0x298], R16 ;  /* 0x0002981001007387 */ /* 0x000fe20000100a00 */
[-C--:B------:R-:W-:Y:S02]  /*4280*/  LEA.HI.X.SX32 R13, R110, R233.reuse, 0x1, P6 ;  /* 0x000000e96e0d7211 */ /* 0x080fe400030f0eff */
[----:B------:R-:W-:Y:S01]  /*4290*/  LEA.HI.X.SX32 R11, R109, R233, 0x1, P2 ;  /* 0x000000e96d0b7211 */ /* 0x000fe200010f0eff */
[----:B------:R-:W-:Y:S01]  /*42a0*/  STL.64 [R1+0x278], R14 ;  /* 0x0002780e01007387 */ /* 0x000fe20000100a00 */
[----:B------:R-:W-:Y:S02]  /*42b0*/  IADD3 R7, R0, 0x40, RZ ;  /* 0x0000004000077810 */ /* 0x000fe40007ffe0ff */
[----:B------:R-:W-:Y:S01]  /*42c0*/  LOP3.LUT R7, R2, 0x40, RZ, 0x3c, !PT ;  /* 0x0000004002077812 */ /* 0x000fe200078e3cff */
[----:B------:R-:W-:Y:S01]  /*42d0*/  STL.64 [R1+0x238], R12 ;  /* 0x0002380c01007387 */ /* 0x000fe20000100a00 */
[----:B------:R-:W-:-:S03]  /*42e0*/  LOP3.LUT R7, R6, 0x40, RZ, 0x3c, !PT ;  /* 0x0000004006077812 */ /* 0x000fc600078e3cff */
[----:B------:R-:W-:Y:S04]  /*42f0*/  STL.64 [R1+0x1b8], R10 ;  /* 0x0001b80a01007387 */ /* 0x000fe80000100a00 */
[----:B------:R0:W-:Y:S02]  /*4300*/  STL.64 [R1+0xc0], R8 ;  /* 0x0000c00801007387 */ /* 0x0001e40000100a00 */
[C---:B0-----:R-:W-:Y:S02]  /*4310*/  IADD3 R8, R0.reuse, 0x48, RZ ;  /* 0x0000004800087810 */ /* 0x041fe40007ffe0ff */
[----:B------:R-:W-:Y:S02]  /*4320*/  IADD3 R9, R0, 0x8, RZ ;  /* 0x0000000800097810 */ /* 0x000fe40007ffe0ff */
[----:B------:R-:W-:-:S02]  /*4330*/  LOP3.LUT R8, R2, 0x20, RZ, 0x3c, !PT ;  /* 0x0000002002087812 */ /* 0x000fc400078e3cff */
[----:B------:R-:W-:Y:S02]  /*4340*/  LOP3.LUT R9, R2, 0x60, RZ, 0x3c, !PT ;  /* 0x0000006002097812 */ /* 0x000fe400078e3cff */
[----:B------:R-:W-:Y:S02]  /*4350*/  LOP3.LUT R8, R5, 0x40, RZ, 0x3c, !PT ;  /* 0x0000004005087812 */ /* 0x000fe400078e3cff */
.L_x_2:
[----:B------:R-:W2:Y:S04]  /*4360*/  LDL.64 R30, [R1+0x488] ;  /* 0x00048800011e7983 */ /* 0x000ea80000100a00 */
[----:B------:R-:W3:Y:S04]  /*4370*/  LDL.64 R8, [R1+0x498] ;  /* 0x0004980001087983 */ /* 0x000ee80000100a00 */
[----:B------:R-:W4:Y:S04]  /*4380*/  LDL.64 R22, [R1+0x4a8] ;  /* 0x0004a80001167983 */ /* 0x000f280000100a00 */
        /* <DEDUP_REMOVED lines=9> */
[----:B------:R-:W-:Y:S04]  /*4420*/  STL [R1+0x53c], R169 ;  /* 0x00053ca901007387 */ /* 0x000fe80000100800 */
[----:B------:R-:W-:Y:S04]  /*4430*/  STL [R1+0x538], R170 ;  /* 0x000538aa01007387 */ /* 0x000fe80000100800 */
[----:B------:R-:W-:Y:S04]  /*4440*/  STL [R1+0x534], R171 ;  /* 0x000534ab01007387 */ /* 0x000fe80000100800 */
        /* <DEDUP_REMOVED lines=28> */
[----:B------:R-:W4:Y:S01]  /*4610*/  LDL.64 R90, [R1+0x318] ;  /* 0x00031800015a7983 */ /* 0x000f220000100a00 */
[----:B--2---:R-:W-:-:S03]  /*4620*/  IMAD.WIDE R38, R4, 0x2, R30 ;  /* 0x0000000204267825 */ /* 0x004fc600078e021e */
[----:B------:R-:W2:Y:S01]  /*4630*/  LDL.64 R30, [R1+0x420] ;  /* 0x00042000011e7983 */ /* 0x000ea20000100a00 */
[----:B---3--:R-:W-:-:S03]  /*4640*/  IMAD.WIDE R8, R4, 0x2, R8 ;  /* 0x0000000204087825 */ /* 0x008fc600078e0208 */
[----:B------:R0:W3:Y:S01]  /*4650*/  LDG.E.U16 R38, [R38.64] ;  /* 0x0000000626267981 */ /* 0x0000e2000c1e1500 */
[----:B----4-:R-:W-:-:S03]  /*4660*/  IMAD.WIDE R50, R4, 0x2, R22 ;  /* 0x0000000204327825 */ /* 0x010fc600078e0216 */
[----:B------:R-:W4:Y:S01]  /*4670*/  LDL.64 R22, [R1+0x438] ;  /* 0x0004380001167983 */ /* 0x000f220000100a00 */
[----:B------:R-:W-:-:S03]  /*4680*/  IMAD.WIDE R10, R4, 0x2, R10 ;  /* 0x00000002040a7825 */ /* 0x000fc600078e020a */
[----:B------:R1:W3:Y:S01]  /*4690*/  LDG.E.U16 R50, [R50.64] ;  /* 0x0000000632327981 */ /* 0x0002e2000c1e1500 */
[----:B------:R-:W-:-:S03]  /*46a0*/  IMAD.WIDE R34, R4, 0x2, R20 ;  /* 0x0000000204227825 */ /* 0x000fc600078e0214 */
[----:B------:R0:W3:Y:S01]  /*46b0*/  LDG.E.U16 R21, [R8.64] ;  /* 0x0000000608157981 */ /* 0x0000e2000c1e1500 */
[----:B------:R-:W-:-:S03]  /*46c0*/  IMAD.WIDE R12, R4, 0x2, R12 ;  /* 0x00000002040c7825 */ /* 0x000fc600078e020c */
[----:B------:R1:W3:Y:S04]  /*46d0*/  LDG.E.U16 R7, [R10.64] ;  /* 0x000000060a077981 */ /* 0x0002e8000c1e1500 */
[----:B------:R1:W3:Y:S01]  /*46e0*/  LDG.E.U16 R20, [R12.64] ;  /* 0x000000060c147981 */ /* 0x0002e2000c1e1500 */
[----:B0-----:R-:W-:-:S03]  /*46f0*/  IMAD.WIDE R8, R4, 0x2, R36 ;  /* 0x0000000204087825 */ /* 0x001fc600078e0224 */
[----:B------:R-:W3:Y:S01]  /*4700*/  LDL.64 R36, [R1+0x428] ;  /* 0x0004280001247983 */ /* 0x000ee20000100a00 */
[----:B------:R-:W-:-:S03]  /*4710*/  IMAD.WIDE R14, R4, 0x2, R14 ;  /* 0x00000002040e7825 */ /* 0x000fc600078e020e */
[----:B------:R0:W3:Y:S01]  /*4720*/  LDG.E.U16 R9, [R8.64] ;  /* 0x0000000608097981 */ /* 0x0000e2000c1e1500 */
[----:B-1----:R-:W-:-:S03]  /*4730*/  IMAD.WIDE R10, R4, 0x2, R32 ;  /* 0x00000002040a7825 */ /* 0x002fc600078e0220 */
[----:B------:R1:W3:Y:S01]  /*4740*/  LDG.E.U16 R33, [R14.64] ;  /* 0x000000060e217981 */ /* 0x0002e2000c1e1500 */
[----:B------:R-:W-:-:S03]  /*4750*/  IMAD.WIDE R18, R4, 0x2, R18 ;  /* 0x0000000204127825 */ /* 0x000fc600078e0212 */
[----:B------:R0:W3:Y:S01]  /*4760*/  LDG.E.U16 R34, [R34.64] ;  /* 0x0000000622227981 */ /* 0x0000e2000c1e1500 */
[----:B------:R-:W-:-:S03]  /*4770*/  IMAD.WIDE R16, R4, 0x2, R16 ;  /* 0x0000000204107825 */ /* 0x000fc600078e0210 */
[----:B------:R0:W3:Y:S04]  /*4780*/  LDG.E.U16 R32, [R18.64] ;  /* 0x0000000612207981 */ /* 0x0000e8000c1e1500 */
[----:B------:R1:W3:Y:S04]  /*4790*/  LDG.E.U16 R10, [R10.64] ;  /* 0x000000060a0a7981 */ /* 0x0002e8000c1e1500 */
[----:B0-----:R0:W3:Y:S01]  /*47a0*/  LDG.E.U16 R19, [R16.64] ;  /* 0x0000000610137981 */ /* 0x0010e2000c1e1500 */
[----:B------:R-:W-:-:S03]  /*47b0*/  IMAD.WIDE R12, R4, 0x2, R42 ;  /* 0x00000002040c7825 */ /* 0x000fc600078e022a */
[----:B------:R-:W3:Y:S01]  /*47c0*/  LDL.64 R42, [R1+0x3e0] ;  /* 0x0003e000012a7983 */ /* 0x000ee20000100a00 */
[----:B-1----:R-:W-:-:S03]  /*47d0*/  IMAD.WIDE R14, R4, 0x2, R28 ;  /* 0x00000002040e7825 */ /* 0x002fc600078e021c */
[----:B------:R-:W3:Y:S01]  /*47e0*/  LDL.64 R28, [R1+0x3f8] ;  /* 0x0003f800011c7983 */ /* 0x000ee20000100a00 */
[----:B------:R-:W-:-:S03]  /*47f0*/  IMAD.WIDE R24, R4, 0x2, R24 ;  /* 0x0000000204187825 */ /* 0x000fc600078e0218 */
[----:B------:R2:W3:Y:S04]  /*4800*/  LDG.E.U16 R39, [R12.64] ;  /* 0x000000060c277981 */ /* 0x0004e8000c1e1500 */
[----:B------:R3:W3:Y:S01]  /*4810*/  LDG.E.U16 R11, [R14.64] ;  /* 0x000000060e0b7981 */ /* 0x0006e2000c1e1500 */
[----:B0-----:R-:W-:-:S03]  /*4820*/  IMAD.WIDE R16, R4, 0x2, R40 ;  /* 0x0000000204107825 */ /* 0x001fc600078e0228 */
[----:B------:R-:W3:Y:S04]  /*4830*/  LDL.64 R40, [R1+0x3d0] ;  /* 0x0003d00001287983 */ /* 0x000ee80000100a00 */
[----:B------:R0:W3:Y:S02]  /*4840*/  LDG.E.U16 R8, [R16.64] ;  /* 0x0000000610087981 */ /* 0x0000e4000c1e1500 */
[C---:B0-----:R-:W-:Y:S02]  /*4850*/  IMAD.WIDE R16, R4.reuse, 0x2, R48 ;  /* 0x0000000204107825 */ /* 0x041fe400078e0230 */
[----:B------:R-:W3:Y:S04]  /*4860*/  LDL.64 R48, [R1+0x3c8] ;  /* 0x0003c80001307983 */ /* 0x000ee80000100a00 */
[----:B------:R0:W3:Y:S01]  /*4870*/  LDG.E.U16 R17, [R16.64] ;  /* 0x0000000610117981 */ /* 0x0000e2000c1e1500 */
[----:B--2---:R-:W-:-:S03]  /*4880*/  IMAD.WIDE R12, R4, 0x2, R30 ;  /* 0x00000002040c7825 */ /* 0x004fc600078e021e */
[----:B------:R1:W2:Y:S04]  /*4890*/  LDG.E.U16 R31, [R24.64] ;  /* 0x00000006181f7981 */ /* 0x0002a8000c1e1500 */
[----:B------:R0:W2:Y:S01]  /*48a0*/  LDG.E.U16 R30, [R12.64] ;  /* 0x000000060c1e7981 */ /* 0x0000a2000c1e1500 */
[----:B-1----:R-:W-:-:S03]  /*48b0*/  IMAD.WIDE R24, R4, 0x2, R44 ;  /* 0x0000000204187825 */ /* 0x002fc600078e022c */
[----:B------:R-:W2:Y:S04]  /*48c0*/  LDL.64 R44, [R1+0x3b8] ;  /* 0x0003b800012c7983 */ /* 0x000ea80000100a00 */
[----:B------:R1:W2:Y:S02]  /*48d0*/  LDG.E.U16 R35, [R24.64] ;  /* 0x0000000618237981 */ /* 0x0002a4000c1e1500 */
[C---:B-1----:R-:W-:Y:S02]  /*48e0*/  IMAD.WIDE R24, R4.reuse, 0x2, R52 ;  /* 0x0000000204187825 */ /* 0x042fe400078e0234 */
[----:B------:R-:W2:Y:S02]  /*48f0*/  LDL.64 R52, [R1+0x380] ;  /* 0x0003800001347983 */ /* 0x000ea40000100a00 */
[----:B----4-:R-:W-:-:S02]  /*4900*/  IMAD.WIDE R22, R4, 0x2, R22 ;  /* 0x0000000204167825 */ /* 0x010fc400078e0216 */
[----:B------:R1:W4:Y:S02]  /*4910*/  LDG.E.U16 R25, [R24.64] ;  /* 0x0000000618197981 */ /* 0x000324000c1e1500 */
[C---:B---3--:R-:W-:Y:S02]  /*4920*/  IMAD.WIDE R14, R4.reuse, 0x2, R36 ;  /* 0x00000002040e7825 */ /* 0x048fe400078e0224 */
[----:B------:R3:W4:Y:S02]  /*4930*/  LDG.E.U16 R18, [R22.64] ;  /* 0x0000000616127981 */ /* 0x000724000c1e1500 */
[C---:B0-----:R-:W-:Y:S02]  /*4940*/  IMAD.WIDE R12, R4.reuse, 0x2, R46 ;  /* 0x00000002040c7825 */ /* 0x041fe400078e022e */
[----:B------:R-:W4:Y:S04]  /*4950*/  LDL.64 R46, [R1+0x3c0] ;  /* 0x0003c000012e7983 */ /* 0x000f280000100a00 */
[----:B------:R0:W4:Y:S01]  /*4960*/  LDG.E.U16 R37, [R14.64] ;  /* 0x000000060e257981 */ /* 0x000122000c1e1500 */
[----:B---3--:R-:W-:-:S03]  /*4970*/  IMAD.WIDE R22, R4, 0x2, R54 ;  /* 0x0000000204167825 */ /* 0x008fc600078e0236 */
[----:B------:R-:W3:Y:S04]  /*4980*/  LDL.64 R54, [R1+0x388] ;  /* 0x0003880001367983 */ /* 0x000ee80000100a00 */
[----:B------:R0:W3:Y:S01]  /*4990*/  LDG.E.U16 R12, [R12.64] ;  /* 0x000000060c0c7981 */ /* 0x0000e2000c1e1500 */
[----:B------:R-:W-:-:S04]  /*49a0*/  IMAD.WIDE R42, R4, 0x2, R42 ;  /* 0x00000002042a7825 */ /* 0x000fc800078e022a */
[C---:B0-----:R-:W-:Y:S02]  /*49b0*/  IMAD.WIDE R14, R4.reuse, 0x2, R28 ;  /* 0x00000002040e7825 */ /* 0x041fe400078e021c */
[----:B------:R0:W3:Y:S04]  /*49c0*/  LDG.E.U16 R29, [R22.64] ;  /* 0x00000006161d7981 */ /* 0x0000e8000c1e1500 */
[----:B------:R1:W3:Y:S04]  /*49d0*/  LDG.E.U16 R28, [R42.64] ;  /* 0x000000062a1c7981 */ /* 0x0002e8000c1e1500 */
[----:B------:R1:W3:Y:S01]  /*49e0*/  LDG.E.U16 R16, [R14.64] ;  /* 0x000000060e107981 */ /* 0x0002e2000c1e1500 */
[----:B0-----:R-:W-:-:S03]  /*49f0*/  IMAD.WIDE R22, R4, 0x2, R64 ;  /* 0x0000000204167825 */ /* 0x001fc600078e0240 */
[----:B------:R-:W3:Y:S01]  /*4a00*/  LDL.64 R64, [R1+0x350] ;  /* 0x0003500001407983 */ /* 0x000ee20000100a00 */
[----:B-1----:R-:W-:-:S03]  /*4a10*/  IMAD.WIDE R42, R4, 0x2, R56 ;  /* 0x00000002042a7825 */ /* 0x002fc600078e0238 */
[----:B------:R-:W3:Y:S01]  /*4a20*/  LDL.64 R56, [R1+0x310] ;  /* 0x0003100001387983 */ /* 0x000ee20000100a00 */
[----:B------:R-:W-:-:S03]  /*4a30*/  IMAD.WIDE R14, R4, 0x2, R58 ;  /* 0x00000002040e7825 */ /* 0x000fc600078e023a */
[----:B------:R-:W3:Y:S01]  /*4a40*/  LDL.64 R58, [R1+0x330] ;  /* 0x00033000013a7983 */ /* 0x000ee20000100a00 */
[----:B------:R-:W-:-:S03]  /*4a50*/  IMAD.WIDE R40, R4, 0x2, R40 ;  /* 0x0000000204287825 */ /* 0x000fc600078e0228 */
[----:B------:R0:W3:Y:S04]  /*4a60*/  LDG.E.U16 R15, [R14.64] ;  /* 0x000000060e0f7981 */ /* 0x0000e8000c1e1500 */
[----:B------:R1:W3:Y:S01]  /*4a70*/  LDG.E.U16 R22, [R22.64] ;  /* 0x0000000616167981 */ /* 0x0002e2000c1e1500 */
[----:B------:R-:W-:-:S03]  /*4a80*/  IMAD.WIDE R48, R4, 0x2, R48 ;  /* 0x0000000204307825 */ /* 0x000fc600078e0230 */
[----:B------:R0:W3:Y:S04]  /*4a90*/  LDG.E.U16 R24, [R42.64] ;  /* 0x000000062a187981 */ /* 0x0000e8000c1e1500 */
[----:B------:R2:W3:Y:S04]  /*4aa0*/  LDG.E.U16 R13, [R48.64] ;  /* 0x00000006300d7981 */ /* 0x0004e8000c1e1500 */
[----:B-1----:R1:W3:Y:S01]  /*4ab0*/  LDG.E.U16 R23, [R40.64] ;  /* 0x0000000628177981 */ /* 0x0022e2000c1e1500 */
[----:B0-----:R-:W-:-:S03]  /*4ac0*/  IMAD.WIDE R42, R4, 0x2, R68 ;  /* 0x00000002042a7825 */ /* 0x001fc600078e0244 */
[----:B------:R-:W3:Y:S01]  /*4ad0*/  LDL.64 R68, [R1+0x348] ;  /* 0x0003480001447983 */ /* 0x000ee20000100a00 */
[----:B-1----:R-:W-:-:S03]  /*4ae0*/  IMAD.WIDE R40, R4, 0x2, R76 ;  /* 0x0000000204287825 */ /* 0x002fc600078e024c */
[----:B------:R-:W3:Y:S04]  /*4af0*/  LDL.64 R76, [R1+0x358] ;  /* 0x00035800014c7983 */ /* 0x000ee80000100a00 */
[----:B------:R0:W3:Y:S02]  /*4b00*/  LDG.E.U16 R36, [R40.64] ;  /* 0x0000000628247981 */ /* 0x0000e4000c1e1500 */
[C---:B0-----:R-:W-:Y:S02]  /*4b10*/  IMAD.WIDE R40, R4.reuse, 0x2, R74 ;  /* 0x0000000204287825 */ /* 0x041fe400078e024a */
[----:B------:R-:W3:Y:S04]  /*4b20*/  LDL.64 R74, [R1+0x2c8] ;  /* 0x0002c800014a7983 */ /* 0x000ee80000100a00 */
[----:B------:R0:W3:Y:S02]  /*4b30*/  LDG.E.U16 R51, [R40.64] ;  /* 0x0000000628337981 */ /* 0x0000e4000c1e1500 */
[----:B0-----:R-:W-:-:S02]  /*4b40*/  IMAD.WIDE R40, R4, 0x2, R72 ;  /* 0x0000000204287825 */ /* 0x001fc400078e0248 */
[----:B------:R-:W3:Y:S02]  /*4b50*/  LDL.64 R72, [R1+0x360] ;  /* 0x0003600001487983 */ /* 0x000ee40000100a00 */
[----:B------:R-:W-:-:S06]  /*4b60*/  IMAD.WIDE R26, R4, 0x2, R26 ;  /* 0x00000002041a7825 */ /* 0x000fcc00078e021a */
[----:B------:R0:W3:Y:S01]  /*4b70*/  LDG.E.U16 R26, [R26.64] ;  /* 0x000000061a1a7981 */ /* 0x0000e2000c1e1500 */
[----:B--2---:R-:W-:-:S05]  /*4b80*/  IMAD.WIDE R44, R4, 0x2, R44 ;  /* 0x00000002042c7825 */ /* 0x004fca00078e022c */
[----:B------:R1:W2:Y:S02]  /*4b90*/  LDG.E.U16 R14, [R44.64] ;  /* 0x000000062c0e7981 */ /* 0x0002a4000c1e1500 */
[C---:B-1----:R-:W-:Y:S02]  /*4ba0*/  IMAD.WIDE R44, R4.reuse, 0x2, R66 ;  /* 0x00000002042c7825 */ /* 0x042fe400078e0242 */
[----:B------:R-:W2:Y:S02]  /*4bb0*/  LDL.64 R66, [R1+0x328] ;  /* 0x0003280001427983 */ /* 0x000ea40000100a00 */
[C---:B------:R-:W-:Y:S02]  /*4bc0*/  IMAD.WIDE R48, R4.reuse, 0x2, R52 ;  /* 0x0000000204307825 */ /* 0x040fe400078e0234 */
[----:B------:R1:W2:Y:S04]  /*4bd0*/  LDG.E.U16 R52, [R42.64] ;  /* 0x000000062a347981 */ /* 0x0002a8000c1e1500 */
[----:B------:R0:W2:Y:S01]  /*4be0*/  LDG.E.U16 R53, [R44.64] ;  /* 0x000000062c357981 */ /* 0x0000a2000c1e1500 */
[----:B-1----:R-:W-:-:S03]  /*4bf0*/  IMAD.WIDE R42, R4, 0x2, R70 ;  /* 0x00000002042a7825 */ /* 0x002fc600078e0246 */
[----:B------:R-:W2:Y:S01]  /*4c00*/  LDL.64 R70, [R1+0x340] ;  /* 0x0003400001467983 */ /* 0x000ea20000100a00 */
[----:B----4-:R-:W-:-:S05]  /*4c10*/  IMAD.WIDE R46, R4, 0x2, R46 ;  /* 0x00000002042e7825 */ /* 0x010fca00078e022e */
[----:B0-----:R3:W4:Y:S02]  /*4c20*/  LDG.E.U16 R27, [R46.64] ;  /* 0x000000062e1b7981 */ /* 0x001724000c1e1500 */
[C---:B---3--:R-:W-:Y:S02]  /*4c30*/  IMAD.WIDE R46, R4.reuse, 0x2, R54 ;  /* 0x00000002042e7825 */ /* 0x048fe400078e0236 */
[----:B------:R0:W3:Y:S04]  /*4c40*/  LDG.E.U16 R55, [R48.64] ;  /* 0x0000000630377981 */ /* 0x0000e8000c1e1500 */
[----:B------:R1:W3:Y:S01]  /*4c50*/  LDG.E.U16 R54, [R46.64] ;  /* 0x000000062e367981 */ /* 0x0002e2000c1e1500 */
[----:B------:R-:W-:-:S04]  /*4c60*/  IMAD.WIDE R44, R4, 0x2, R64 ;  /* 0x00000002042c7825 */ /* 0x000fc800078e0240 */
[C---:B0-----:R-:W-:Y:S02]  /*4c70*/  IMAD.WIDE R48, R4.reuse, 0x2, R56 ;  /* 0x0000000204307825 */ /* 0x041fe400078e0238 */
[----:B------:R0:W3:Y:S02]  /*4c80*/  LDG.E.U16 R56, [R40.64] ;  /* 0x0000000628387981 */ /* 0x0000e4000c1e1500 */
[C---:B-1----:R-:W-:Y:S02]  /*4c90*/  IMAD.WIDE R46, R4.reuse, 0x2, R58 ;  /* 0x00000002042e7825 */ /* 0x042fe400078e023a */
[----:B------:R1:W3:Y:S04]  /*4ca0*/  LDG.E.U16 R57, [R42.64] ;  /* 0x000000062a397981 */ /* 0x0002e8000c1e1500 */
[----:B------:R1:W3:Y:S01]  /*4cb0*/  LDG.E.U16 R58, [R44.64] ;  /* 0x000000062c3a7981 */ /* 0x0002e2000c1e1500 */
[----:B0-----:R-:W-:-:S03]  /*4cc0*/  IMAD.WIDE R40, R4, 0x2, R88 ;  /* 0x0000000204287825 */ /* 0x001fc600078e0258 */
[----:B------:R-:W3:Y:S01]  /*4cd0*/  LDL.64 R88, [R1+0x2f8] ;  /* 0x0002f80001587983 */ /* 0x000ee20000100a00 */
[----:B-1----:R-:W-:-:S03]  /*4ce0*/  IMAD.WIDE R42, R4, 0x2, R82 ;  /* 0x00000002042a7825 */ /* 0x002fc600078e0252 */
[----:B------:R-:W4:Y:S01]  /*4cf0*/  LDL.64 R82, [R1+0x2d8] ;  /* 0x0002d80001527983 */ /* 0x000f220000100a00 */
[----:B------:R-:W-:-:S03]  /*4d00*/  IMAD.WIDE R44, R4, 0x2, R80 ;  /* 0x00000002042c7825 */ /* 0x000fc600078e0250 */
[----:B------:R-:W4:Y:S04]  /*4d10*/  LDL.64 R80, [R1+0x2b8] ;  /* 0x0002b80001507983 */ /* 0x000f280000100a00 */
[----:B------:R2:W4:Y:S04]  /*4d20*/  LDG.E.U16 R64, [R48.64] ;  /* 0x0000000630407981 */ /* 0x000528000c1e1500 */
[----:B------:R0:W4:Y:S04]  /*4d30*/  LDG.E.U16 R59, [R46.64] ;  /* 0x000000062e3b7981 */ /* 0x000128000c1e1500 */
[----:B------:R1:W4:Y:S01]  /*4d40*/  LDG.E.U16 R65, [R40.64] ;  /* 0x0000000628417981 */ /* 0x000322000c1e1500 */
[----:B0-----:R-:W-:-:S04]  /*4d50*/  IMAD.WIDE R46, R4, 0x2, R68 ;  /* 0x00000002042e7825 */ /* 0x001fc800078e0244 */
[C---:B-1----:R-:W-:Y:S01]  /*4d60*/  IMAD.WIDE R40, R4.reuse, 0x2, R110 ;  /* 0x0000000204287825 */ /* 0x042fe200078e026e */
[----:B------:R0:W4:Y:S03]  /*4d70*/  LDG.E.U16 R68, [R46.64] ;  /* 0x000000062e447981 */ /* 0x000126000c1e1500 */
[----:B0-----:R-:W-:-:S05]  /*4d80*/  IMAD.WIDE R46, R4, 0x2, R72 ;  /* 0x00000002042e7825 */ /* 0x001fca00078e0248 */
[----:B------:R0:W4:Y:S02]  /*4d90*/  LDG.E.U16 R73, [R46.64] ;  /* 0x000000062e497981 */ /* 0x000124000c1e1500 */
[----:B0-----:R-:W-:-:S05]  /*4da0*/  IMAD.WIDE R46, R4, 0x2, R78 ;  /* 0x00000002042e7825 */ /* 0x001fca00078e024e */
[----:B------:R4:W4:Y:S01]  /*4db0*/  LDG.E.U16 R78, [R46.64] ;  /* 0x000000062e4e7981 */ /* 0x000922000c1e1500 */
[----:B--2---:R-:W-:-:S03]  /*4dc0*/  IMAD.WIDE R48, R4, 0x2, R66 ;  /* 0x0000000204307825 */ /* 0x004fc600078e0242 */
[----:B------:R0:W2:Y:S04]  /*4dd0*/  LDG.E.U16 R66, [R42.64] ;  /* 0x000000062a427981 */ /* 0x0000a8000c1e1500 */
[----:B------:R1:W2:Y:S04]  /*4de0*/  LDG.E.U16 R67, [R44.64] ;  /* 0x000000062c437981 */ /* 0x0002a8000c1e1500 */
[----:B------:R1:W2:Y:S01]  /*4df0*/  LDG.E.U16 R69, [R48.64] ;  /* 0x0000000630457981 */ /* 0x0002a2000c1e1500 */
[----:B0-----:R-:W-:-:S04]  /*4e00*/  IMAD.WIDE R42, R4, 0x2, R108 ;  /* 0x00000002042a7825 */ /* 0x001fc800078e026c */
[----:B-1----:R-:W-:-:S04]  /*4e10*/  IMAD.WIDE R44, R4, 0x2, R74 ;  /* 0x00000002042c7825 */ /* 0x002fc800078e024a */
[C---:B------:R-:W-:Y:S01]  /*4e20*/  IMAD.WIDE R48, R4.reuse, 0x2, R70 ;  /* 0x0000000204307825 */ /* 0x040fe200078e0246 */
[----:B------:R0:W2:Y:S04]  /*4e30*/  LDG.E.U16 R72, [R44.64] ;  /* 0x000000062c487981 */ /* 0x0000a8000c1e1500 */
[----:B------:R1:W2:Y:S04]  /*4e40*/  LDG.E.U16 R70, [R40.64] ;  /* 0x0000000628467981 */ /* 0x0002a8000c1e1500 */
[----:B------:R1:W2:Y:S01]  /*4e50*/  LDG.E.U16 R71, [R42.64] ;  /* 0x000000062a477981 */ /* 0x0002a2000c1e1500 */
[----:B0-----:R-:W-:-:S03]  /*4e60*/  IMAD.WIDE R44, R4, 0x2, R98 ;  /* 0x00000002042c7825 */ /* 0x001fc600078e0262 */
[----:B------:R0:W2:Y:S01]  /*4e70*/  LDG.E.U16 R74, [R48.64] ;  /* 0x00000006304a7981 */ /* 0x0000a2000c1e1500 */
[----:B-1----:R-:W-:-:S04]  /*4e80*/  IMAD.WIDE R40, R4, 0x2, R102 ;  /* 0x0000000204287825 */ /* 0x002fc800078e0266 */
[C---:B------:R-:W-:Y:S01]  /*4e90*/  IMAD.WIDE R42, R4.reuse, 0x2, R100 ;  /* 0x00000002042a7825 */ /* 0x040fe200078e0264 */
[----:B------:R1:W2:Y:S03]  /*4ea0*/  LDG.E.U16 R75, [R40.64] ;  /* 0x00000006284b7981 */ /* 0x0002a6000c1e1500 */
[C---:B0-----:R-:W-:Y:S02]  /*4eb0*/  IMAD.WIDE R48, R4.reuse, 0x2, R76 ;  /* 0x0000000204307825 */ /* 0x041fe400078e024c */
[----:B------:R0:W2:Y:S04]  /*4ec0*/  LDG.E.U16 R76, [R42.64] ;  /* 0x000000062a4c7981 */ /* 0x0000a8000c1e1500 */
[----:B------:R3:W2:Y:S01]  /*4ed0*/  LDG.E.U16 R77, [R44.64] ;  /* 0x000000062c4d7981 */ /* 0x0006a2000c1e1500 */
[----:B-1----:R-:W-:-:S03]  /*4ee0*/  IMAD.WIDE R40, R4, 0x2, R96 ;  /* 0x0000000204287825 */ /* 0x002fc600078e0260 */
[----:B------:R1:W2:Y:S01]  /*4ef0*/  LDG.E.U16 R79, [R48.64] ;  /* 0x00000006304f7981 */ /* 0x0002a2000c1e1500 */
[----:B0-----:R-:W-:-:S03]  /*4f00*/  IMAD.WIDE R42, R4, 0x2, R90 ;  /* 0x00000002042a7825 */ /* 0x001fc600078e025a */
[----:B------:R-:W2:Y:S04]  /*4f10*/  LDG.E.U16 R40, [R40.64] ;  /* 0x0000000628287981 */ /* 0x000ea8000c1e1500 */
[----:B------:R-:W2:Y:S01]  /*4f20*/  LDG.E.U16 R42, [R42.64] ;  /* 0x000000062a2a7981 */ /* 0x000ea2000c1e1500 */
[----:B---3--:R-:W-:-:S04]  /*4f30*/  IMAD.WIDE R44, R4, 0x2, R88 ;  /* 0x00000002042c7825 */ /* 0x008fc800078e0258 */
[C---:B----4-:R-:W-:Y:S02]  /*4f40*/  IMAD.WIDE R46, R4.reuse, 0x2, R82 ;  /* 0x00000002042e7825 */ /* 0x050fe400078e0252 */
[----:B------:R-:W3:Y:S02]  /*4f50*/  LDG.E.U16 R44, [R44.64] ;  /* 0x000000062c2c7981 */ /* 0x000ee4000c1e1500 */
[----:B-1----:R-:W-:Y:S02]  /*4f60*/  IMAD.WIDE R48, R4, 0x2, R80 ;  /* 0x0000000204307825 */ /* 0x002fe400078e0250 */
[----:B------:R-:W4:Y:S04]  /*4f70*/  LDG.E.U16 R46, [R46.64] ;  /* 0x000000062e2e7981 */ /* 0x000f28000c1e1500 */
[----:B------:R-:W3:Y:S04]  /*4f80*/  LDG.E.U16 R48, [R48.64] ;  /* 0x0000000630307981 */ /* 0x000ee8000c1e1500 */
[----:B------:R-:W-:Y:S06]  /*4f90*/  BAR.SYNC.DEFER_BLOCKING 0x0 ;  /* 0x0000000000007b1d */ /* 0x000fec0000010000 */
[----:B------:R-:W0:Y:S01]  /*4fa0*/  S2R R80, SR_TID.X ;  /* 0x0000000000507919 */ /* 0x000e220000002100 */
[----:B-----5:R-:W-:-:S03]  /*4fb0*/  LOP3.LUT R81, R2, 0x20, RZ, 0x3c, !PT ;  /* 0x0000002002517812 */ /* 0x020fc600078e3cff */
[----:B------:R-:W-:Y:S04]  /*4fc0*/  STS.U16 [R2+0x4000], R7 ;  /* 0x0040000702007388 */ /* 0x000fe80000000400 */
[----:B------:R-:W-:Y:S04]  /*4fd0*/  STS.U16 [R2+0x4400], R9 ;  /* 0x0044000902007388 */ /* 0x000fe80000000400 */
[----:B------:R-:W-:Y:S01]  /*4fe0*/  STS.U16 [R2+0x4800], R10 ;  /* 0x0048000a02007388 */ /* 0x000fe20000000400 */
[----:B0-----:R-:W-:-:S03]  /*4ff0*/  LOP3.LUT R83, R80, 0x3f, RZ, 0xc0, !PT ;  /* 0x0000003f50537812 */ /* 0x001fc600078ec0ff */
[----:B------:R-:W-:Y:S01]  /*5000*/  STS.U16 [R2+0x4c00], R11 ;  /* 0x004c000b02007388 */ /* 0x000fe20000000400 */
[----:B------:R-:W-:-:S03]  /*5010*/  LOP3.LUT P1, RZ, R80, 0x40, RZ, 0xc0, !PT ;  /* 0x0000004050ff7812 */ /* 0x000fc6000782c0ff */
        /* <DEDUP_REMOVED lines=10> */
[----:B------:R-:W-:Y:S01]  /*50c0*/  STS.U16 [R2+0x7800], R65 ;  /* 0x0078004102007388 */ /* 0x000fe20000000400 */
[----:B------:R-:W-:-:S02]  /*50d0*/  SHF.L.U32 R83, R83, 0x1, RZ ;  /* 0x0000000153537819 */ /* 0x000fc400000006ff */
[----:B------:R-:W-:-:S04]  /*50e0*/  SEL R82, RZ, 0x90, !P1 ;  /* 0x00000090ff527807 */ /* 0x000fc80004800000 */
[----:B------:R-:W-:-:S04]  /*50f0*/  LOP3.LUT R82, R82, R83, RZ, 0x3c, !PT ;  /* 0x0000005352527212 */ /* 0x000fc800078e3cff */
[----:B------:R-:W-:Y:S02]  /*5100*/  LOP3.LUT R82, R82, 0x40, RZ, 0x3c, !PT ;  /* 0x0000004052527812 */ /* 0x000fe400078e3cff */
[C---:B------:R-:W-:Y:S01]  /*5110*/  LOP3.LUT P0, RZ, R80.reuse, 0x40, RZ, 0xc0, !PT ;  /* 0x0000004050ff7812 */ /* 0x040fe2000780c0ff */
[----:B------:R-:W-:Y:S04]  /*5120*/  STL [R1+0x4f4], R4 ;  /* 0x0004f40401007387 */ /* 0x000fe80000100800 */
[----:B--2---:R-:W-:Y:S04]  /*5130*/  STS.U16 [R2+0x7c00], R66 ;  /* 0x007c004202007388 */ /* 0x004fe80000000400 */
        /* <DEDUP_REMOVED lines=16> */
[----:B------:R-:W-:Y:S01]  /*5240*/  STS.U16 [R82+0x4200], R34 ;  /* 0x0042002252007388 */ /* 0x000fe20000000400 */
[----:B0-----:R-:W-:-:S03]  /*5250*/  LOP3.LUT R81, R80, 0x3f, RZ, 0xc0, !PT ;  /* 0x0000003f50517812 */ /* 0x001fc600078ec0ff */
[----:B------:R-:W-:Y:S01]  /*5260*/  STS.U16 [R82+0x4600], R33 ;  /* 0x0046002152007388 */ /* 0x000fe20000000400 */
[----:B------:R-:W-:-:S03]  /*5270*/  SEL R80, RZ, 0x90, !P0 ;  /* 0x00000090ff507807 */ /* 0x000fc60004000000 */
[----:B------:R-:W-:Y:S01]  /*5280*/  STS.U16 [R82+0x4a00], R32 ;  /* 0x004a002052007388 */ /* 0x000fe20000000400 */
[----:B------:R-:W-:-:S03]  /*5290*/  IMAD.SHL.U32 R81, R81, 0x2, RZ ;  /* 0x0000000251517824 */ /* 0x000fc600078e00ff */
[----:B------:R-:W-:Y:S04]  /*52a0*/  STS.U16 [R82+0x4e00], R31 ;  /* 0x004e001f52007388 */ /* 0x000fe80000000400 */
[----:B------:R-:W-:Y:S01]  /*52b0*/  STS.U16 [R82+0x5200], R30 ;  /* 0x0052001e52007388 */ /* 0x000fe20000000400 */
[----:B------:R-:W-:-:S03]  /*52c0*/  LOP3.LUT R80, R80, R81, RZ, 0x3c, !PT ;  /* 0x0000005150507212 */ /* 0x000fc600078e3cff */
[----:B------:R-:W-:Y:S04]  /*52d0*/  STS.U16 [R82+0x5600], R29 ;  /* 0x0056001d52007388 */ /* 0x000fe80000000400 */
[----:B------:R-:W-:Y:S04]  /*52e0*/  STS.U16 [R82+0x5a00], R28 ;  /* 0x005a001c52007388 */ /* 0x000fe80000000400 */
[----:B------:R-:W-:Y:S01]  /*52f0*/  STS.U16 [R82+0x5e00], R27 ;  /* 0x005e001b52007388 */ /* 0x000fe20000000400 */
[----:B------:R-:W-:-:S03]  /*5300*/  LOP3.LUT R80, R80, 0x60, RZ, 0x3c, !PT ;  /* 0x0000006050507812 */ /* 0x000fc600078e3cff */
        /* <DEDUP_REMOVED lines=21> */
[----:B---3--:R-:W-:Y:S04]  /*5460*/  STS.U16 [R80+0x7700], R44 ;  /* 0x0077002c50007388 */ /* 0x008fe80000000400 */
[----:B----4-:R-:W-:Y:S04]  /*5470*/  STS.U16 [R80+0x7b00], R46 ;  /* 0x007b002e50007388 */ /* 0x010fe80000000400 */
[----:B------:R-:W-:Y:S04]  /*5480*/  STS.U16 [R80+0x7f00], R48 ;  /* 0x007f003050007388 */ /* 0x000fe80000000400 */
[----:B------:R-:W-:Y:S06]  /*5490*/  BAR.SYNC.DEFER_BLOCKING 0x0 ;  /* 0x0000000000007b1d */ /* 0x000fec0000010000 */
[----:B------:R-:W-:Y:S04]  /*54a0*/  LDSM.16.MT88.4 R196, [R235] ;  /* 0x00000000ebc4783b */ /* 0x000fe80000004200 */
[----:B------:R-:W-:Y:S04]  /*54b0*/  LDSM.16.MT88.4 R208, [R235+0x80] ;  /* 0x00008000ebd0783b */ /* 0x000fe80000004200 */
[----:B------:R-:W0:Y:S04]  /*54c0*/  LDSM.16.M88.4 R8, [R5+0x4c00] ;  /* 0x004c00000508783b */ /* 0x000e280000000200 */
[----:B------:R-:W1:Y:S04]  /*54d0*/  LDSM.16.M88.4 R200, [R5+0x4400] ;  /* 0x0044000005c8783b */ /* 0x000e680000000200 */
[----:B------:R-:W2:Y:S04]  /*54e0*/  LDSM.16.M88.4 R12, [R5+0x4800] ;  /* 0x00480000050c783b */ /* 0x000ea80000000200 */
[----:B------:R-:W3:Y:S04]  /*54f0*/  LDSM.16.M88.4 R132, [R5+0x5000] ;  /* 0x005000000584783b */ /* 0x000ee80000000200 */
[----:B------:R-:W4:Y:S04]  /*5500*/  LDSM.16.M88.4 R76, [R5+0x6c00] ;  /* 0x006c0000054c783b */ /* 0x000f280000000200 */
[----:B------:R-:W1:Y:S04]  /*5510*/  LDSM.16.MT88.4 R80, [R235+0x1000] ;  /* 0x00100000eb50783b */ /* 0x000e680000004200 */
[----:B------:R-:W2:Y:S04]  /*5520*/  LDSM.16.MT88.4 R96, [R235+0x1080] ;  /* 0x00108000eb60783b */ /* 0x000ea80000004200 */
[----:B------:R-:W2:Y:S04]  /*5530*/  LDSM.16.M88.4 R100, [R5+0x6800] ;  /* 0x006800000564783b */ /* 0x000ea80000000200 */
[----:B------:R-:W3:Y:S04]  /*5540*/  LDSM.16.M88.4 R32, [R5+0x5400] ;  /* 0x005400000520783b */ /* 0x000ee80000000200 */
[----:B------:R-:W3:Y:S04]  /*5550*/  LDSM.16.M88.4 R28, [R5+0x5800] ;  /* 0x00580000051c783b */ /* 0x000ee80000000200 */
[----:B------:R-:W3:Y:S04]  /*5560*/  LDSM.16.M88.4 R188, [R5+0x6400] ;  /* 0x0064000005bc783b */ /* 0x000ee80000000200 */
[----:B------:R-:W3:Y:S01]  /*5570*/  LDSM.16.M88.4 R228, [R5+0x7400] ;  /* 0x0074000005e4783b */ /* 0x000ee20000000200 */
[-C--:B0-----:R-:W-:Y:S03]  /*5580*/  HMMA.16816.F32.BF16 R236, R196, R8.reuse, RZ ;  /* 0x00000008c4ec723c */ /* 0x081fe600000418ff */
[----:B------:R0:W-:Y:S04]  /*5590*/  STL [R1+0x4f8], R2 ;  /* 0x0004f80201007387 */ /* 0x0001e80000100800 */
[----:B------:R-:W3:Y:S01]  /*55a0*/  LDSM.16.M88.4 R140, [R5+0x6000] ;  /* 0x00600000058c783b */ /* 0x000ee20000000200 */
[----:B------:R-:W-:Y:S03]  /*55b0*/  HMMA.16816.F32.BF16 R160, R208, R8, RZ ;  /* 0x00000008d0a0723c */ /* 0x000fe600000418ff */
[----:B------:R-:W-:Y:S01]  /*55c0*/  LDSM.16.MT88.4 R212, [R235+0x2000] ;  /* 0x00200000ebd4783b */ /* 0x000fe20000004200 */
[----:B0-----:R-:W-:-:S03]  /*55d0*/  LOP3.LUT R2, R5, 0x40, RZ, 0x3c, !PT ;  /* 0x0000004005027812 */ /* 0x001fc600078e3cff */
[----:B------:R-:W-:Y:S01]  /*55e0*/  LDSM.16.M88.4 R180, [R5+0x5c00] ;  /* 0x005c000005b4783b */ /* 0x000fe20000000200 */
[C---:B-1----:R-:W-:Y:S03]  /*55f0*/  HMMA.16816.F32.BF16 R224, R196.reuse, R200, RZ ;  /* 0x000000c8c4e0723c */ /* 0x042fe600000418ff */
[----:B------:R-:W0:Y:S04]  /*5600*/  LDSM.16.M88.4 R56, [R2+0x4400] ;  /* 0x004400000238783b */ /* 0x000e280000000200 */
[----:B------:R-:W1:Y:S01]  /*5610*/  LDSM.16.MT88.4 R116, [R235+0x2080] ;  /* 0x00208000eb74783b */ /* 0x000e620000004200 */
[-C--:B--2---:R-:W-:Y:S03]  /*5620*/  HMMA.16816.F32.BF16 R192, R196, R12.reuse, RZ ;  /* 0x0000000cc4c0723c */ /* 0x084fe600000418ff */
[----:B------:R-:W2:Y:S04]  /*5630*/  LDSM.16.M88.4 R20, [R5+0x7000] ;  /* 0x007000000514783b */ /* 0x000ea80000000200 */
[----:B------:R-:W0:Y:S01]  /*5640*/  LDSM.16.M88.4 R52, [R2+0x4800] ;  /* 0x004800000234783b */ /* 0x000e220000000200 */
[C---:B------:R-:W-:Y:S03]  /*5650*/  HMMA.16816.F32.BF16 R144, R208.reuse, R12, RZ ;  /* 0x0000000cd090723c */ /* 0x040fe600000418ff */
[----:B------:R-:W0:Y:S04]  /*5660*/  LDSM.16.M88.4 R40, [R2+0x5400] ;  /* 0x005400000228783b */ /* 0x000e280000000200 */
[----:B------:R-:W-:Y:S01]  /*5670*/  LDSM.16.M88.4 R48, [R2+0x4c00] ;  /* 0x004c00000230783b */ /* 0x000fe20000000200 */
[----:B------:R-:W-:Y:S03]  /*5680*/  HMMA.16816.F32.BF16 R16, R208, R200, RZ ;  /* 0x000000c8d010723c */ /* 0x000fe600000418ff */
[----:B------:R-:W-:Y:S04]  /*5690*/  LDSM.16.MT88.4 R108, [R235+0x3000] ;  /* 0x00300000eb6c783b */ /* 0x000fe80000004200 */
[----:B------:R-:W-:Y:S01]  /*56a0*/  LDSM.16.M88.4 R44, [R2+0x5000] ;  /* 0x00500000022c783b */ /* 0x000fe20000000200 */
[----:B---3--:R-:W-:Y:S03]  /*56b0*/  HMMA.16816.F32.BF16 R240, R196, R132, RZ ;  /* 0x00000084c4f0723c */ /* 0x008fe600000418ff */
[----:B------:R-:W3:Y:S01]  /*56c0*/  S2R R169, SR_TID.X ;  /* 0x0000000000a97919 */ /* 0x000ee20000002100 */
[----:B------:R-:W-:-:S03]  /*56d0*/  IADD3 R4, R0, 0x40, RZ ;  /* 0x0000004000047810 */ /* 0x000fc60007ffe0ff */
[----:B------:R-:W-:Y:S01]  /*56e0*/  LDSM.16.M88.4 R220, [R5+0x7c00] ;  /* 0x007c000005dc783b */ /* 0x000fe20000000200 */
[----:B------:R-:W-:Y:S08]  /*56f0*/  HMMA.16816.F32.BF16 R36, R208, R132, RZ ;  /* 0x00000084d024723c */ /* 0x000ff000000418ff */
[-C--:B----4-:R-:W-:Y:S08]  /*5700*/  HMMA.16816.F32.BF16 R216, R196, R76.reuse, RZ ;  /* 0x0000004cc4d8723c */ /* 0x090ff000000418ff */
[----:B------:R-:W-:Y:S08]  /*5710*/  HMMA.16816.F32.BF16 R64, R208, R76, RZ ;  /* 0x0000004cd040723c */ /* 0x000ff000000418ff */
[-C--:B------:R-:W-:Y:S08]  /*5720*/  HMMA.16816.F32.BF16 R236, R80, R10.reuse, R236 ;  /* 0x0000000a50ec723c */ /* 0x080ff000000418ec */
[----:B------:R-:W-:Y:S08]  /*5730*/  HMMA.16816.F32.BF16 R160, R96, R10, R160 ;  /* 0x0000000a60a0723c */ /* 0x000ff000000418a0 */
[-C--:B------:R-:W-:Y:S08]  /*5740*/  HMMA.16816.F32.BF16 R176, R196, R100.reuse, RZ ;  /* 0x00000064c4b0723c */ /* 0x080ff000000418ff */
[----:B------:R-:W-:Y:S08]  /*5750*/  HMMA.16816.F32.BF16 R8, R208, R100, RZ ;  /* 0x00000064d008723c */ /* 0x000ff000000418ff */
[-C--:B------:R-:W-:Y:S08]  /*5760*/  HMMA.16816.F32.BF16 R244, R196, R32.reuse, RZ ;  /* 0x00000020c4f4723c */ /* 0x080ff000000418ff */
[----:B------:R-:W-:Y:S08]  /*5770*/  HMMA.16816.F32.BF16 R152, R208, R32, RZ ;  /* 0x00000020d098723c */ /* 0x000ff000000418ff */
[-C--:B------:R-:W-:Y:S08]  /*5780*/  HMMA.16816.F32.BF16 R124, R196, R28.reuse, RZ ;  /* 0x0000001cc47c723c */ /* 0x080ff000000418ff */
[----:B------:R-:W-:Y:S08]  /*5790*/  HMMA.16816.F32.BF16 R68, R208, R28, RZ ;  /* 0x0000001cd044723c */ /* 0x000ff000000418ff */
[C---:B------:R-:W-:Y:S08]  /*57a0*/  HMMA.16816.F32.BF16 R224, R80.reuse, R202, R224 ;  /* 0x000000ca50e0723c */ /* 0x040ff000000418e0 */
[-C--:B------:R-:W-:Y:S08]  /*57b0*/  HMMA.16816.F32.BF16 R192, R80, R14.reuse, R192 ;  /* 0x0000000e50c0723c */ /* 0x080ff000000418c0 */
[----:B------:R-:W-:Y:S08]  /*57c0*/  HMMA.16816.F32.BF16 R144, R96, R14, R144 ;  /* 0x0000000e6090723c */ /* 0x000ff00000041890 */
[-C--:B------:R-:W-:Y:S08]  /*57d0*/  HMMA.16816.F32.BF16 R136, R196, R188.reuse, RZ ;  /* 0x000000bcc488723c */ /* 0x080ff000000418ff */
[----:B------:R-:W-:Y:S08]  /*57e0*/  HMMA.16816.F32.BF16 R12, R208, R188, RZ ;  /* 0x000000bcd00c723c */ /* 0x000ff000000418ff */
[----:B------:R-:W-:Y:S08]  /*57f0*/  HMMA.16816.F32.BF16 R200, R96, R202, R16 ;  /* 0x000000ca60c8723c */ /* 0x000ff00000041810 */
[-C--:B------:R-:W-:Y:S08]  /*5800*/  HMMA.16816.F32.BF16 R240, R80, R134.reuse, R240 ;  /* 0x0000008650f0723c */ /* 0x080ff000000418f0 */
[----:B------:R-:W-:Y:S01]  /*5810*/  HMMA.16816.F32.BF16 R132, R96, R134, R36 ;  /* 0x000000866084723c */ /* 0x000fe20000041824 */
[----:B------:R-:W4:Y:S07]  /*5820*/  LDSM.16.M88.4 R36, [R2+0x5800] ;  /* 0x005800000224783b */ /* 0x000f2e0000000200 */
[-C--:B------:R-:W-:Y:S08]  /*5830*/  HMMA.16816.F32.BF16 R72, R196, R228.reuse, RZ ;  /* 0x000000e4c448723c */ /* 0x080ff000000418ff */
[----:B------:R-:W-:Y:S08]  /*5840*/  HMMA.16816.F32.BF16 R204, R208, R228, RZ ;  /* 0x000000e4d0cc723c */ /* 0x000ff000000418ff */
[-C--:B------:R-:W-:Y:S08]  /*5850*/  HMMA.16816.F32.BF16 R216, R80, R78.reuse, R216 ;  /* 0x0000004e50d8723c */ /* 0x080ff000000418d8 */
[----:B------:R-:W-:Y:S01]  /*5860*/  HMMA.16816.F32.BF16 R76, R96, R78, R64 ;  /* 0x0000004e604c723c */ /* 0x000fe20000041840 */
[----:B------:R-:W0:Y:S07]  /*5870*/  LDSM.16.MT88.4 R64, [R235+0x3080] ;  /* 0x00308000eb40783b */ /* 0x000e2e0000004200 */
[-C--:B------:R-:W-:Y:S08]  /*5880*/  HMMA.16816.F32.BF16 R176, R80, R102.reuse, R176 ;  /* 0x0000006650b0723c */ /* 0x080ff000000418b0 */
[----:B------:R-:W-:Y:S01]  /*5890*/  HMMA.16816.F32.BF16 R100, R96, R102, R8 ;  /* 0x000000666064723c */ /* 0x000fe20000041808 */
[----:B------:R-:W0:Y:S07]  /*58a0*/  LDSM.16.M88.4 R8, [R2+0x6c00] ;  /* 0x006c00000208783b */ /* 0x000e2e0000000200 */
[-C--:B------:R-:W-:Y:S08]  /*58b0*/  HMMA.16816.F32.BF16 R244, R80, R34.reuse, R244 ;  /* 0x0000002250f4723c */ /* 0x080ff000000418f4 */
[----:B------:R-:W-:Y:S01]  /*58c0*/  HMMA.16816.F32.BF16 R152, R96, R34, R152 ;  /* 0x000000226098723c */ /* 0x000fe20000041898 */
[----:B------:R-:W-:Y:S07]  /*58d0*/  LDSM.16.M88.4 R32, [R2+0x5c00] ;  /* 0x005c00000220783b */ /* 0x000fee0000000200 */
[-C--:B------:R-:W-:Y:S08]  /*58e0*/  HMMA.16816.F32.BF16 R124, R80, R30.reuse, R124 ;  /* 0x0000001e507c723c */ /* 0x080ff0000004187c */
[----:B------:R-:W-:Y:S01]  /*58f0*/  HMMA.16816.F32.BF16 R68, R96, R30, R68 ;  /* 0x0000001e6044723c */ /* 0x000fe20000041844 */
[----:B------:R-:W-:Y:S07]  /*5900*/  LDSM.16.M88.4 R28, [R2+0x6000] ;  /* 0x00600000021c783b */ /* 0x000fee0000000200 */
[----:B------:R-:W-:Y:S08]  /*5910*/  HMMA.16816.F32.BF16 R148, R196, R140, RZ ;  /* 0x0000008cc494723c */ /* 0x000ff000000418ff */
[----:B0-----:R-:W-:Y:S08]  /*5920*/  HMMA.16816.F32.BF16 R224, R212, R56, R224 ;  /* 0x00000038d4e0723c */ /* 0x001ff000000418e0 */
[----:B------:R-:W-:Y:S08]  /*5930*/  HMMA.16816.F32.BF16 R16, R208, R140, RZ ;  /* 0x0000008cd010723c */ /* 0x000ff000000418ff */
[----:B------:R-:W-:Y:S08]  /*5940*/  HMMA.16816.F32.BF16 R136, R80, R190, R136 ;  /* 0x000000be5088723c */ /* 0x000ff00000041888 */
[----:B------:R-:W-:Y:S08]  /*5950*/  HMMA.16816.F32.BF16 R128, R196, R180, RZ ;  /* 0x000000b4c480723c */ /* 0x000ff000000418ff */
[----:B------:R-:W-:Y:S01]  /*5960*/  HMMA.16816.F32.BF16 R188, R96, R190, R12 ;  /* 0x000000be60bc723c */ /* 0x000fe2000004180c */
[----:B------:R-:W0:Y:S07]  /*5970*/  LDSM.16.M88.4 R12, [R2+0x6400] ;  /* 0x00640000020c783b */ /* 0x000e2e0000000200 */
[----:B------:R-:W-:Y:S08]  /*5980*/  HMMA.16816.F32.BF16 R24, R208, R180, RZ ;  /* 0x000000b4d018723c */ /* 0x000ff000000418ff */
[----:B-1----:R-:W-:Y:S08]  /*5990*/  HMMA.16816.F32.BF16 R200, R116, R56, R200 ;  /* 0x0000003874c8723c */ /* 0x002ff000000418c8 */
[-C--:B--2---:R-:W-:Y:S08]  /*59a0*/  HMMA.16816.F32.BF16 R88, R196, R20.reuse, RZ ;  /* 0x00000014c458723c */ /* 0x084ff000000418ff */
[----:B------:R-:W-:Y:S08]  /*59b0*/  HMMA.16816.F32.BF16 R120, R208, R20, RZ ;  /* 0x00000014d078723c */ /* 0x000ff000000418ff */
[----:B------:R-:W-:Y:S08]  /*59c0*/  HMMA.16816.F32.BF16 R192, R212, R52, R192 ;  /* 0x00000034d4c0723c */ /* 0x000ff000000418c0 */
[-C--:B------:R-:W-:Y:S08]  /*59d0*/  HMMA.16816.F32.BF16 R72, R80, R230.reuse, R72 ;  /* 0x000000e65048723c */ /* 0x080ff00000041848 */
[----:B------:R-:W-:Y:S01]  /*59e0*/  HMMA.16816.F32.BF16 R228, R96, R230, R204 ;  /* 0x000000e660e4723c */ /* 0x000fe200000418cc */
[----:B------:R-:W1:Y:S07]  /*59f0*/  LDSM.16.M88.4 R204, [R5+0x7800] ;  /* 0x0078000005cc783b */ /* 0x000e6e0000000200 */
[----:B------:R-:W-:Y:S08]  /*5a00*/  HMMA.16816.F32.BF16 R144, R116, R52, R144 ;  /* 0x000000347490723c */ /* 0x000ff00000041890 */
[-C--:B------:R-:W-:Y:S08]  /*5a10*/  HMMA.16816.F32.BF16 R244, R212, R40.reuse, R244 ;  /* 0x00000028d4f4723c */ /* 0x080ff000000418f4 */
[----:B------:R-:W-:Y:S08]  /*5a20*/  HMMA.16816.F32.BF16 R152, R116, R40, R152 ;  /* 0x000000287498723c */ /* 0x000ff00000041898 */
[-C--:B----4-:R-:W-:Y:S08]  /*5a30*/  HMMA.16816.F32.BF16 R124, R212, R36.reuse, R124 ;  /* 0x00000024d47c723c */ /* 0x090ff0000004187c */
[----:B------:R-:W-:Y:S08]  /*5a40*/  HMMA.16816.F32.BF16 R68, R116, R36, R68 ;  /* 0x000000247444723c */ /* 0x000ff00000041844 */
[----:B------:R-:W-:Y:S08]  /*5a50*/  HMMA.16816.F32.BF16 R148, R80, R142, R148 ;  /* 0x0000008e5094723c */ /* 0x000ff00000041894 */
[----:B------:R-:W-:Y:S08]  /*5a60*/  HMMA.16816.F32.BF16 R236, R212, R48, R236 ;  /* 0x00000030d4ec723c */ /* 0x000ff000000418ec */
[----:B------:R-:W-:Y:S08]  /*5a70*/  HMMA.16816.F32.BF16 R224, R108, R58, R224 ;  /* 0x0000003a6ce0723c */ /* 0x000ff000000418e0 */
[----:B------:R-:W-:Y:S01]  /*5a80*/  HMMA.16816.F32.BF16 R140, R96, R142, R16 ;  /* 0x0000008e608c723c */ /* 0x000fe20000041810 */
[----:B------:R-:W2:Y:S07]  /*5a90*/  LDSM.16.M88.4 R16, [R2+0x7000] ;  /* 0x007000000210783b */ /* 0x000eae0000000200 */
[-C--:B------:R-:W-:Y:S08]  /*5aa0*/  HMMA.16816.F32.BF16 R128, R80, R182.reuse, R128 ;  /* 0x000000b65080723c */ /* 0x080ff00000041880 */
[----:B------:R-:W-:Y:S01]  /*5ab0*/  HMMA.16816.F32.BF16 R180, R96, R182, R24 ;  /* 0x000000b660b4723c */ /* 0x000fe20000041818 */
[----:B------:R-:W4:Y:S07]  /*5ac0*/  LDSM.16.M88.4 R24, [R2+0x6800] ;  /* 0x006800000218783b */ /* 0x000f2e0000000200 */
[-C--:B------:R-:W-:Y:S08]  /*5ad0*/  HMMA.16816.F32.BF16 R88, R80, R22.reuse, R88 ;  /* 0x000000165058723c */ /* 0x080ff00000041858 */
[----:B------:R-:W-:Y:S01]  /*5ae0*/  HMMA.16816.F32.BF16 R120, R96, R22, R120 ;  /* 0x000000166078723c */ /* 0x000fe20000041878 */
[----:B------:R3:W0:Y:S07]  /*5af0*/  LDSM.16.M88.4 R20, [R2+0x7400] ;  /* 0x007400000214783b */ /* 0x00062e0000000200 */
[----:B------:R-:W-:Y:S01]  /*5b00*/  HMMA.16816.F32.BF16 R200, R64, R58, R200 ;  /* 0x0000003a40c8723c */ /* 0x000fe200000418c8 */
[----:B---3--:R-:W-:-:S07]  /*5b10*/  LOP3.LUT R2, R169, 0x3, RZ, 0xc0, !PT ;  /* 0x00000003a9027812 */ /* 0x008fce00078ec0ff */
[----:B------:R-:W-:Y:S01]  /*5b20*/  HMMA.16816.F32.BF16 R192, R108, R54, R192 ;  /* 0x000000366cc0723c */ /* 0x000fe200000418c0 */
[----:B------:R-:W-:-:S07]  /*5b30*/  LEA R7, P0, R2, UR4, 0x1 ;  /* 0x0000000402077c11 */ /* 0x000fce000f8008ff */
[----:B------:R-:W-:Y:S01]  /*5b40*/  HMMA.16816.F32.BF16 R160, R116, R48, R160 ;  /* 0x0000003074a0723c */ /* 0x000fe200000418a0 */
[C---:B------:R-:W-:Y:S02]  /*5b50*/  IADD3 R52, R0.reuse, 0x8, RZ ;  /* 0x0000000800347810 */ /* 0x040fe40007ffe0ff */
[----:B------:R-:W-:-:S05]  /*5b60*/  IADD3 R2, R0, 0x48, RZ ;  /* 0x0000004800027810 */ /* 0x000fca0007ffe0ff */
[-C--:B------:R-:W-:Y:S08]  /*5b70*/  HMMA.16816.F32.BF16 R240, R212, R44.reuse, R240 ;  /* 0x0000002cd4f0723c */ /* 0x080ff000000418f0 */
[----:B------:R-:W-:Y:S08]  /*5b80*/  HMMA.16816.F32.BF16 R132, R116, R44, R132 ;  /* 0x0000002c7484723c */ /* 0x000ff00000041884 */
[-C--:B------:R-:W-:Y:S08]  /*5b90*/  HMMA.16816.F32.BF16 R216, R212, R8.reuse, R216 ;  /* 0x00000008d4d8723c */ /* 0x080ff000000418d8 */
[----:B------:R-:W-:Y:S07]  /*5ba0*/  HMMA.16816.F32.BF16 R76, R116, R8, R76 ;  /* 0x00000008744c723c */ /* 0x000fee000004184c */
[----:B------:R-:W-:Y:S01]  /*5bb0*/  IADD3 R9, P2, R7, 0x9, RZ ;  /* 0x0000000907097810 */ /* 0x000fe20007f5e0ff */
[----:B------:R-:W-:Y:S01]  /*5bc0*/  HMMA.16816.F32.BF16 R144, R64, R54, R144 ;  /* 0x000000364090723c */ /* 0x000fe20000041890 */
[----:B------:R-:W-:-:S02]  /*5bd0*/  IMAD.X R8, RZ, RZ, UR5, P0 ;  /* 0x00000005ff087e24 */ /* 0x000fc400080e06ff */
[C---:B------:R-:W-:Y:S02]  /*5be0*/  ISETP.GT.U32.AND P3, PT, R9.reuse, R0, PT ;  /* 0x000000000900720c */ /* 0x040fe40003f64070 */
[C---:B------:R-:W-:Y:S02]  /*5bf0*/  ISETP.GT.U32.AND P6, PT, R9.reuse, R52, PT ;  /* 0x000000340900720c */ /* 0x040fe40003fc4070 */
[C---:B------:R-:W-:Y:S01]  /*5c00*/  ISETP.GT.U32.AND P0, PT, R9.reuse, R4, PT ;  /* 0x000000040900720c */ /* 0x040fe20003f04070 */
[----:B0-----:R-:W-:Y:S01]  /*5c10*/  HMMA.16816.F32.BF16 R136, R212, R12, R136 ;  /* 0x0000000cd488723c */ /* 0x001fe20000041888 */
[----:B------:R-:W-:Y:S02]  /*5c20*/  ISETP.GT.U32.AND P1, PT, R9, R2, PT ;  /* 0x000000020900720c */ /* 0x000fe40003f24070 */
[----:B------:R-:W-:-:S05]  /*5c30*/  IADD3.X R9, RZ, R8, RZ, P2, !PT ;  /* 0x00000008ff097210 */ /* 0x000fca00017fe4ff */
[----:B------:R-:W-:Y:S01]  /*5c40*/  HMMA.16816.F32.BF16 R188, R116, R12, R188 ;  /* 0x0000000c74bc723c */ /* 0x000fe200000418bc */
[----:B------:R-:W-:Y:S01]  /*5c50*/  ISETP.GT.U32.AND.EX P3, PT, R9, RZ, PT, P3 ;  /* 0x000000ff0900720c */ /* 0x000fe20003f64130 */
[----:B------:R-:W-:-:S05]  /*5c60*/  FMUL R59, R227, c[0x0][0x188] ;  /* 0x00006200e33b7a20 */ /* 0x000fca0000400000 */
[----:B------:R-:W-:Y:S01]  /*5c70*/  IADD3 R13, P2, R7, 0x10, RZ ;  /* 0x00000010070d7810 */ /* 0x000fe20007f5e0ff */
[----:B------:R-:W-:Y:S01]  /*5c80*/  HMMA.16816.F32.BF16 R244, R108, R42, R244 ;  /* 0x0000002a6cf4723c */ /* 0x000fe200000418f4 */
[----:B------:R-:W-:Y:S01]  /*5c90*/  ISETP.GT.U32.AND.EX P6, PT, R9, RZ, PT, P6 ;  /* 0x000000ff0900720c */ /* 0x000fe20003fc4160 */
[----:B------:R-:W-:Y:S01]  /*5ca0*/  FMUL R201, R201, c[0x0][0x188] ;  /* 0x00006200c9c97a20 */ /* 0x000fe20000400000 */
[----:B------:R-:W-:Y:S01]  /*5cb0*/  ISETP.GT.U32.AND P4, PT, R13, R0, PT ;  /* 0x000000000d00720c */ /* 0x000fe20003f84070 */
[----:B------:R-:W-:-:S04]  /*5cc0*/  IMAD.X R12, RZ, RZ, R8, P2 ;  /* 0x000000ffff0c7224 */ /* 0x000fc800010e0608 */
[----:B------:R-:W-:Y:S01]  /*5cd0*/  HMMA.16816.F32.BF16 R152, R64, R42, R152 ;  /* 0x0000002a4098723c */ /* 0x000fe20000041898 */
[----:B------:R-:W-:Y:S01]  /*5ce0*/  ISETP.GT.U32.AND.EX P0, PT, R9, RZ, PT, P0 ;  /* 0x000000ff0900720c */ /* 0x000fe20003f04100 */
[----:B------:R-:W-:-:S06]  /*5cf0*/  FMUL R203, R203, c[0x0][0x188] ;  /* 0x00006200cbcb7a20 */ /* 0x000fcc0000400000 */
[----:B------:R-:W-:Y:S01]  /*5d00*/  HMMA.16816.F32.BF16 R124, R108, R38, R124 ;  /* 0x000000266c7c723c */ /* 0x000fe2000004187c */
[----:B------:R-:W-:-:S07]  /*5d10*/  ISETP.GT.U32.AND.EX P1, PT, R9, RZ, PT, P1 ;  /* 0x000000ff0900720c */ /* 0x000fce0003f24110 */
[----:B------:R-:W-:Y:S01]  /*5d20*/  HMMA.16816.F32.BF16 R68, R64, R38, R68 ;  /* 0x000000264044723c */ /* 0x000fe20000041844 */
[----:B------:R-:W-:Y:S01]  /*5d30*/  ISETP.GT.U32.AND P5, PT, R13, R52, PT ;  /* 0x000000340d00720c */ /* 0x000fe20003fa4070 */
[----:B------:R-:W-:-:S06]  /*5d40*/  FMUL R9, R192, c[0x0][0x188] ;  /* 0x00006200c0097a20 */ /* 0x000fcc0000400000 */
[----:B-1----:R-:W-:Y:S01]  /*5d50*/  HMMA.16816.F32.BF16 R40, R196, R204, RZ ;  /* 0x000000ccc428723c */ /* 0x002fe200000418ff */
[----:B------:R-:W-:-:S07]  /*5d60*/  ISETP.GT.U32.AND P2, PT, R13, R2, PT ;  /* 0x000000020d00720c */ /* 0x000fce0003f44070 */
[----:B------:R-:W-:Y:S01]  /*5d70*/  HMMA.16816.F32.BF16 R36, R208, R204, RZ ;  /* 0x000000ccd024723c */ /* 0x000fe200000418ff */
[----:B------:R-:W-:-:S06]  /*5d80*/  ISETP.GT.U32.AND.EX P4, PT, R12, RZ, PT, P4 ;  /* 0x000000ff0c00720c */ /* 0x000fcc0003f84140 */
[----:B------:R-:W-:Y:S01]  /*5d90*/  FMUL R204, R225, c[0x0][0x188] ;  /* 0x00006200e1cc7a20 */ /* 0x000fe20000400000 */
[----:B------:R-:W-:Y:S01]  /*5da0*/  HMMA.16816.F32.BF16 R236, R108, R50, R236 ;  /* 0x000000326cec723c */ /* 0x000fe200000418ec */
[----:B------:R-:W-:-:S03]  /*5db0*/  FSEL R59, R59, -INF , !P6 ;  /* 0xff8000003b3b7808 */ /* 0x000fc60007000000 */
[----:B------:R-:W-:-:S04]  /*5dc0*/  FSEL R204, R204, -INF , !P3 ;  /* 0xff800000cccc7808 */ /* 0x000fc80005800000 */
[----:B------:R-:W-:Y:S01]  /*5dd0*/  HMMA.16816.F32.BF16 R128, R212, R32, R128 ;  /* 0x00000020d480723c */ /* 0x000fe20000041880 */
[----:B------:R-:W-:Y:S01]  /*5de0*/  ISETP.GT.U32.AND P3, PT, R13, R4, PT ;  /* 0x000000040d00720c */ /* 0x000fe20003f64070 */
[----:B------:R-:W-:Y:S01]  /*5df0*/  FMUL R58, R194, c[0x0][0x188] ;  /* 0x00006200c23a7a20 */ /* 0x000fe20000400000 */
[----:B------:R-:W-:-:S05]  /*5e00*/  IADD3 R13, P6, R7, 0x11, RZ ;  /* 0x00000011070d7810 */ /* 0x000fca0007fde0ff */
[----:B------:R-:W-:Y:S01]  /*5e10*/  HMMA.16816.F32.BF16 R180, R116, R32, R180 ;  /* 0x0000002074b4723c */ /* 0x000fe200000418b4 */
[----:B------:R-:W-:-:S07]  /*5e20*/  FSEL R192, R201, -INF , !P0 ;  /* 0xff800000c9c07808 */ /* 0x000fce0004000000 */
[----:B------:R-:W-:Y:S01]  /*5e30*/  HMMA.16816.F32.BF16 R148, R212, R28, R148 ;  /* 0x0000001cd494723c */ /* 0x000fe20000041894 */
[----:B------:R-:W-:-:S07]  /*5e40*/  FSEL R201, R203, -INF , !P1 ;  /* 0xff800000cbc97808 */ /* 0x000fce0004800000 */
[----:B------:R-:W-:Y:S01]  /*5e50*/  HMMA.16816.F32.BF16 R140, R116, R28, R140 ;  /* 0x0000001c748c723c */ /* 0x000fe2000004188c */
[----:B------:R-:W-:Y:S02]  /*5e60*/  ISETP.GT.U32.AND.EX P5, PT, R12, RZ, PT, P5 ;  /* 0x000000ff0c00720c */ /* 0x000fe40003fa4150 */
[----:B------:R-:W-:-:S05]  /*5e70*/  FSEL R203, R9, -INF , !P4 ;  /* 0xff80000009cb7808 */ /* 0x000fca0006000000 */
[----:B------:R-:W-:Y:S01]  /*5e80*/  HMMA.16816.F32.BF16 R160, R64, R50, R160 ;  /* 0x0000003240a0723c */ /* 0x000fe200000418a0 */
[----:B------:R-:W-:Y:S02]  /*5e90*/  ISETP.GT.U32.AND P0, PT, R13, R0, PT ;  /* 0x000000000d00720c */ /* 0x000fe40003f04070 */
[----:B------:R-:W-:Y:S01]  /*5ea0*/  IADD3.X R9, RZ, R8, RZ, P6, !PT ;  /* 0x00000008ff097210 */ /* 0x000fe200037fe4ff */
[----:B------:R-:W-:Y:S01]  /*5eb0*/  FMUL R56, R144, c[0x0][0x188] ;  /* 0x0000620090387a20 */ /* 0x000fe20000400000 */
[C---:B------:R-:W-:Y:S01]  /*5ec0*/  ISETP.GT.U32.AND.EX P3, PT, R12.reuse, RZ, PT, P3 ;  /* 0x000000ff0c00720c */ /* 0x040fe20003f64130 */
[----:B------:R-:W-:Y:S01]  /*5ed0*/  FMUL R57, R193, c[0x0][0x188] ;  /* 0x00006200c1397a20 */ /* 0x000fe20000400000 */
[----:B------:R-:W-:Y:S01]  /*5ee0*/  ISETP.GT.U32.AND.EX P2, PT, R12, RZ, PT, P2 ;  /* 0x000000ff0c00720c */ /* 0x000fe20003f44120 */
[----:B------:R-:W-:Y:S01]  /*5ef0*/  HMMA.16816.F32.BF16 R240, R108, R46, R240 ;  /* 0x0000002e6cf0723c */ /* 0x000fe200000418f0 */
[----:B------:R-:W-:Y:S02]  /*5f00*/  FSEL R58, R58, -INF , !P5 ;  /* 0xff8000003a3a7808 */ /* 0x000fe40006800000 */
[----:B------:R-:W-:-:S02]  /*5f10*/  IADD3 R12, P5, R7, 0x18, RZ ;  /* 0x00000018070c7810 */ /* 0x000fc40007fbe0ff */
[----:B------:R-:W-:-:S03]  /*5f20*/  ISETP.GT.U32.AND.EX P0, PT, R9, RZ, PT, P0 ;  /* 0x000000ff0900720c */ /* 0x000fc60003f04100 */
[----:B------:R-:W-:Y:S01]  /*5f30*/  HMMA.16816.F32.BF16 R132, R64, R46, R132 ;  /* 0x0000002e4084723c */ /* 0x000fe20000041884 */
[----:B------:R-:W-:-:S06]  /*5f40*/  ISETP.GT.U32.AND P1, PT, R13, R52, PT ;  /* 0x000000340d00720c */ /* 0x000fcc0003f24070 */
[----:B------:R-:W-:Y:S01]  /*5f50*/  FMUL R47, R146, c[0x0][0x188] ;  /* 0x00006200922f7a20 */ /* 0x000fe20000400000 */
[-C--:B--2---:R-:W-:Y:S01]  /*5f60*/  HMMA.16816.F32.BF16 R88, R212, R16.reuse, R88 ;  /* 0x00000010d458723c */ /* 0x084fe20000041858 */
[----:B------:R-:W-:Y:S01]  /*5f70*/  ISETP.GT.U32.AND P4, PT, R13, R4, PT ;  /* 0x000000040d00720c */ /* 0x000fe20003f84070 */
[----:B------:R-:W-:Y:S01]  /*5f80*/  FMUL R46, R195, c[0x0][0x188] ;  /* 0x00006200c32e7a20 */ /* 0x000fe20000400000 */
[----:B------:R-:W-:Y:S02]  /*5f90*/  ISETP.GT.U32.AND P6, PT, R13, R2, PT ;  /* 0x000000020d00720c */ /* 0x000fe40003fc4070 */
[----:B------:R-:W-:Y:S02]  /*5fa0*/  FSEL R56, R56, -INF , !P3 ;  /* 0xff80000038387808 */ /* 0x000fe40005800000 */
[----:B------:R-:W-:Y:S01]  /*5fb0*/  FSEL R47, R47, -INF , !P2 ;  /* 0xff8000002f2f7808 */ /* 0x000fe20005000000 */
[----:B------:R-:W-:Y:S01]  /*5fc0*/  HMMA.16816.F32.BF16 R120, R116, R16, R120 ;  /* 0x000000107478723c */ /* 0x000fe20000041878 */
[----:B------:R-:W-:-:S02]  /*5fd0*/  FSEL R57, R57, -INF , !P0 ;  /* 0xff80000039397808 */ /* 0x000fc40004000000 */
[C---:B------:R-:W-:Y:S02]  /*5fe0*/  ISETP.GT.U32.AND P3, PT, R12.reuse, R0, PT ;  /* 0x000000000c00720c */ /* 0x040fe40003f64070 */
[C---:B------:R-:W-:Y:S02]  /*5ff0*/  ISETP.GT.U32.AND P2, PT, R12.reuse, R52, PT ;  /* 0x000000340c00720c */ /* 0x040fe40003f44070 */
[----:B------:R-:W-:Y:S01]  /*6000*/  IMAD.X R16, RZ, RZ, R8, P5 ;  /* 0x000000ffff107224 */ /* 0x000fe200028e0608 */
[C---:B------:R-:W-:Y:S02]  /*6010*/  ISETP.GT.U32.AND P0, PT, R12.reuse, R4, PT ;  /* 0x000000040c00720c */ /* 0x040fe40003f04070 */
[----:B------:R-:W-:Y:S02]  /*6020*/  ISETP.GT.U32.AND P5, PT, R12, R2, PT ;  /* 0x000000020c00720c */ /* 0x000fe40003fa4070 */
[----:B------:R-:W-:Y:S01]  /*6030*/  ISETP.GT.U32.AND.EX P1, PT, R9, RZ, PT, P1 ;  /* 0x000000ff0900720c */ /* 0x000fe20003f24110 */
[----:B------:R-:W-:Y:S01]  /*6040*/  FMUL R13, R145, c[0x0][0x188] ;  /* 0x00006200910d7a20 */ /* 0x000fe20000400000 */
[----:B------:R-:W-:Y:S01]  /*6050*/  ISETP.GT.U32.AND.EX P4, PT, R9, RZ, PT, P4 ;  /* 0x000000ff0900720c */ /* 0x000fe20003f84140 */
[----:B------:R-:W-:Y:S01]  /*6060*/  FMUL R12, R147, c[0x0][0x188] ;  /* 0x00006200930c7a20 */ /* 0x000fe20000400000 */
[----:B------:R-:W-:Y:S01]  /*6070*/  ISETP.GT.U32.AND.EX P6, PT, R9, RZ, PT, P6 ;  /* 0x000000ff0900720c */ /* 0x000fe20003fc4160 */
[----:B------:R-:W-:Y:S01]  /*6080*/  FMUL R9, R236, c[0x0][0x188] ;  /* 0x00006200ec097a20 */ /* 0x000fe20000400000 */
[----:B------:R-:W-:-:S02]  /*6090*/  ISETP.GT.U32.AND.EX P3, PT, R16, RZ, PT, P3 ;  /* 0x000000ff1000720c */ /* 0x000fc40003f64130 */
[----:B------:R-:W-:Y:S02]  /*60a0*/  FSEL R46, R46, -INF , !P1 ;  /* 0xff8000002e2e7808 */ /* 0x000fe40004800000 */
[C---:B------:R-:W-:Y:S02]  /*60b0*/  ISETP.GT.U32.AND.EX P2, PT, R16.reuse, RZ, PT, P2 ;  /* 0x000000ff1000720c */ /* 0x040fe40003f44120 */
[C---:B------:R-:W-:Y:S02]  /*60c0*/  ISETP.GT.U32.AND.EX P0, PT, R16.reuse, RZ, PT, P0 ;  /* 0x000000ff1000720c */ /* 0x040fe40003f04100 */
[----:B------:R-:W-:Y:S01]  /*60d0*/  ISETP.GT.U32.AND.EX P5, PT, R16, RZ, PT, P5 ;  /* 0x000000ff1000720c */ /* 0x000fe20003fa4150 */
[----:B------:R-:W-:Y:S01]  /*60e0*/  FMUL R16, R238, c[0x0][0x188] ;  /* 0x00006200ee107a20 */ /* 0x000fe20000400000 */
[----:B------:R-:W-:Y:S01]  /*60f0*/  IADD3 R17, P1, R7, 0x19, RZ ;  /* 0x0000001907117810 */ /* 0x000fe20007f3e0ff */
[----:B------:R-:W-:Y:S01]  /*6100*/  HMMA.16816.F32.BF16 R128, R108, R34, R128 ;  /* 0x000000226c80723c */ /* 0x000fe20000041880 */
[----:B------:R-:W-:-:S02]  /*6110*/  FSEL R13, R13, -INF , !P4 ;  /* 0xff8000000d0d7808 */ /* 0x000fc40006000000 */
[----:B------:R-:W-:Y:S02]  /*6120*/  ISETP.GT.U32.AND P4, PT, R17, R0, PT ;  /* 0x000000001100720c */ /* 0x000fe40003f84070 */
[----:B------:R-:W-:-:S03]  /*6130*/  FSEL R12, R12, -INF , !P6 ;  /* 0xff8000000c0c7808 */ /* 0x000fc60007000000 */
[----:B------:R-:W-:Y:S01]  /*6140*/  HMMA.16816.F32.BF16 R180, R64, R34, R180 ;  /* 0x0000002240b4723c */ /* 0x000fe200000418b4 */
[----:B------:R-:W-:Y:S02]  /*6150*/  FSEL R9, R9, -INF , !P3 ;  /* 0xff80000009097808 */ /* 0x000fe40005800000 */
[C---:B------:R-:W-:Y:S02]  /*6160*/  ISETP.GT.U32.AND P6, PT, R17.reuse, R52, PT ;  /* 0x000000341100720c */ /* 0x040fe40003fc4070 */
[----:B------:R-:W-:-:S03]  /*6170*/  ISETP.GT.U32.AND P3, PT, R17, R4, PT ;  /* 0x000000041100720c */ /* 0x000fc60003f64070 */
[----:B------:R-:W-:Y:S01]  /*6180*/  HMMA.16816.F32.BF16 R148, R108, R30, R148 ;  /* 0x0000001e6c94723c */ /* 0x000fe20000041894 */
[----:B------:R-:W-:-:S07]  /*6190*/  FSEL R16, R16, -INF , !P2 ;  /* 0xff80000010107808 */ /* 0x000fce0005000000 */
[----:B------:R-:W-:Y:S08]  /*61a0*/  HMMA.16816.F32.BF16 R140, R64, R30, R140 ;  /* 0x0000001e408c723c */ /* 0x000ff0000004188c */
[-C--:B----4-:R-:W-:Y:S08]  /*61b0*/  HMMA.16816.F32.BF16 R176, R212, R24.reuse, R176 ;  /* 0x00000018d4b0723c */ /* 0x090ff000000418b0 */
[----:B------:R-:W-:Y:S07]  /*61c0*/  HMMA.16816.F32.BF16 R100, R116, R24, R100 ;  /* 0x000000187464723c */ /* 0x000fee0000041864 */
[----:B------:R-:W-:Y:S01]  /*61d0*/  IADD3.X R24, RZ, R8, RZ, P1, !PT ;  /* 0x00000008ff187210 */ /* 0x000fe20000ffe4ff */
[----:B------:R-:W-:Y:S01]  /*61e0*/  HMMA.16816.F32.BF16 R32, R196, R220, RZ ;  /* 0x000000dcc420723c */ /* 0x000fe200000418ff */
[----:B------:R-:W-:Y:S01]  /*61f0*/  ISETP.GT.U32.AND P1, PT, R17, R2, PT ;  /* 0x000000021100720c */ /* 0x000fe20003f24070 */
[----:B------:R-:W-:Y:S01]  /*6200*/  FMUL R17, R160, c[0x0][0x188] ;  /* 0x00006200a0117a20 */ /* 0x000fe20000400000 */
[----:B------:R-:W-:-:S05]  /*6210*/  IADD3 R25, P2, R7, 0x20, RZ ;  /* 0x0000002007197810 */ /* 0x000fca0007f5e0ff */
[----:B------:R-:W-:Y:S01]  /*6220*/  HMMA.16816.F32.BF16 R28, R208, R220, RZ ;  /* 0x000000dcd01c723c */ /* 0x000fe200000418ff */
[C---:B------:R-:W-:Y:S02]  /*6230*/  ISETP.GT.U32.AND.EX P4, PT, R24.reuse, RZ, PT, P4 ;  /* 0x000000ff1800720c */ /* 0x040fe40003f84140 */
[C---:B------:R-:W-:Y:S02]  /*6240*/  ISETP.GT.U32.AND.EX P6, PT, R24.reuse, RZ, PT, P6 ;  /* 0x000000ff1800720c */ /* 0x040fe40003fc4160 */
[----:B------:R-:W-:-:S03]  /*6250*/  ISETP.GT.U32.AND.EX P3, PT, R24, RZ, PT, P3 ;  /* 0x000000ff1800720c */ /* 0x000fc60003f64130 */
[----:B------:R-:W-:Y:S01]  /*6260*/  HMMA.16816.F32.BF16 R72, R212, R20, R72 ;  /* 0x00000014d448723c */ /* 0x000fe20000041848 */
[----:B------:R-:W-:Y:S01]  /*6270*/  ISETP.GT.U32.AND.EX P1, PT, R24, RZ, PT, P1 ;  /* 0x000000ff1800720c */ /* 0x000fe20003f24110 */
[----:B------:R-:W-:Y:S01]  /*6280*/  FMUL R24, R239, c[0x0][0x188] ;  /* 0x00006200ef187a20 */ /* 0x000fe20000400000 */
[----:B------:R-:W-:-:S05]  /*6290*/  FSEL R17, R17, -INF , !P0 ;  /* 0xff80000011117808 */ /* 0x000fca0004000000 */
[----:B------:R-:W-:Y:S01]  /*62a0*/  HMMA.16816.F32.BF16 R228, R116, R20, R228 ;  /* 0x0000001474e4723c */ /* 0x000fe200000418e4 */
[----:B------:R-:W-:Y:S01]  /*62b0*/  IMAD.X R48, RZ, RZ, R8, P2 ;  /* 0x000000ffff307224 */ /* 0x000fe200010e0608 */
[----:B------:R-:W-:-:S05]  /*62c0*/  ISETP.GT.U32.AND P0, PT, R25, R0, PT ;  /* 0x000000001900720c */ /* 0x000fca0003f04070 */
[----:B------:R-:W-:Y:S02]  /*62d0*/  FMUL R20, R162, c[0x0][0x188] ;  /* 0x00006200a2147a20 */ /* 0x000fe40000400000 */
[----:B------:R-:W-:Y:S01]  /*62e0*/  FMUL R21, R237, c[0x0][0x188] ;  /* 0x00006200ed157a20 */ /* 0x000fe20000400000 */
[----:B------:R-:W-:Y:S02]  /*62f0*/  ISETP.GT.U32.AND P2, PT, R25, R2, PT ;  /* 0x000000021900720c */ /* 0x000fe40003f44070 */
[----:B------:R-:W-:Y:S02]  /*6300*/  FSEL R20, R20, -INF , !P5 ;  /* 0xff80000014147808 */ /* 0x000fe40006800000 */
[----:B------:R-:W-:Y:S02]  /*6310*/  FSEL R21, R21, -INF , !P4 ;  /* 0xff80000015157808 */ /* 0x000fe40006000000 */
[C---:B------:R-:W-:Y:S02]  /*6320*/  ISETP.GT.U32.AND P5, PT, R25.reuse, R52, PT ;  /* 0x000000341900720c */ /* 0x040fe40003fa4070 */
[----:B------:R-:W-:Y:S01]  /*6330*/  ISETP.GT.U32.AND P4, PT, R25, R4, PT ;  /* 0x000000041900720c */ /* 0x000fe20003f84070 */
[----:B------:R-:W-:Y:S01]  /*6340*/  FMUL R25, R161, c[0x0][0x188] ;  /* 0x00006200a1197a20 */ /* 0x000fe20000400000 */
[----:B------:R-:W-:Y:S01]  /*6350*/  FSEL R24, R24, -INF , !P6 ;  /* 0xff80000018187808 */ /* 0x000fe20007000000 */
[----:B------:R-:W-:Y:S01]  /*6360*/  FMUL R44, R163, c[0x0][0x188] ;  /* 0x00006200a32c7a20 */ /* 0x000fe20000400000 */
[----:B------:R-:W-:Y:S01]  /*6370*/  ISETP.GT.U32.AND.EX P0, PT, R48, RZ, PT, P0 ;  /* 0x000000ff3000720c */ /* 0x000fe20003f04100 */
[----:B------:R-:W-:Y:S01]  /*6380*/  FMUL R161, R240, c[0x0][0x188] ;  /* 0x00006200f0a17a20 */ /* 0x000fe20000400000 */
[----:B------:R-:W-:Y:S01]  /*6390*/  IADD3 R49, P6, R7, 0x21, RZ ;  /* 0x0000002107317810 */ /* 0x000fe20007fde0ff */
[----:B------:R-:W-:Y:S01]  /*63a0*/  FMUL R145, R242, c[0x0][0x188] ;  /* 0x00006200f2917a20 */ /* 0x000fe20000400000 */
[----:B------:R-:W-:-:S02]  /*63b0*/  ISETP.GT.U32.AND.EX P5, PT, R48, RZ, PT, P5 ;  /* 0x000000ff3000720c */ /* 0x000fc40003fa4150 */
[----:B------:R-:W-:Y:S02]  /*63c0*/  FSEL R25, R25, -INF , !P3 ;  /* 0xff80000019197808 */ /* 0x000fe40005800000 */
[----:B------:R-:W-:Y:S02]  /*63d0*/  FSEL R44, R44, -INF , !P1 ;  /* 0xff8000002c2c7808 */ /* 0x000fe40004800000 */
[----:B------:R-:W-:Y:S02]  /*63e0*/  FSEL R161, R161, -INF , !P0 ;  /* 0xff800000a1a17808 */ /* 0x000fe40004000000 */
[----:B------:R-:W-:Y:S01]  /*63f0*/  IADD3.X R45, RZ, R8, RZ, P6, !PT ;  /* 0x00000008ff2d7210 */ /* 0x000fe200037fe4ff */
[----:B------:R-:W-:Y:S01]  /*6400*/  FMUL R132, R132, c[0x0][0x188] ;  /* 0x0000620084847a20 */ /* 0x000fe20000400000 */
[C---:B------:R-:W-:Y:S02]  /*6410*/  ISETP.GT.U32.AND P3, PT, R49.reuse, R0, PT ;  /* 0x000000003100720c */ /* 0x040fe40003f64070 */
[----:B------:R-:W-:-:S02]  /*6420*/  ISETP.GT.U32.AND P1, PT, R49, R52, PT ;  /* 0x000000343100720c */ /* 0x000fc40003f24070 */
[C---:B------:R-:W-:Y:S02]  /*6430*/  ISETP.GT.U32.AND P0, PT, R49.reuse, R4, PT ;  /* 0x000000043100720c */ /* 0x040fe40003f04070 */
[----:B------:R-:W-:Y:S02]  /*6440*/  ISETP.GT.U32.AND P6, PT, R49, R2, PT ;  /* 0x000000023100720c */ /* 0x000fe40003fc4070 */
[----:B------:R-:W-:Y:S01]  /*6450*/  FSEL R145, R145, -INF , !P5 ;  /* 0xff80000091917808 */ /* 0x000fe20006800000 */
[----:B------:R-:W-:Y:S01]  /*6460*/  FMUL R134, R134, c[0x0][0x188] ;  /* 0x0000620086867a20 */ /* 0x000fe20000400000 */
[----:B------:R-:W-:Y:S02]  /*6470*/  IADD3 R49, P5, R7, 0x28, RZ ;  /* 0x0000002807317810 */ /* 0x000fe40007fbe0ff */
[C---:B------:R-:W-:Y:S01]  /*6480*/  ISETP.GT.U32.AND.EX P4, PT, R48.reuse, RZ, PT, P4 ;  /* 0x000000ff3000720c */ /* 0x040fe20003f84140 */
[----:B------:R-:W-:Y:S01]  /*6490*/  FMUL R160, R241, c[0x0][0x188] ;  /* 0x00006200f1a07a20 */ /* 0x000fe20000400000 */
[----:B------:R-:W-:Y:S01]  /*64a0*/  ISETP.GT.U32.AND.EX P2, PT, R48, RZ, PT, P2 ;  /* 0x000000ff3000720c */ /* 0x000fe20003f44120 */
[----:B------:R-:W-:Y:S01]  /*64b0*/  FMUL R144, R243, c[0x0][0x188] ;  /* 0x00006200f3907a20 */ /* 0x000fe20000400000 */
[C---:B------:R-:W-:Y:S01]  /*64c0*/  ISETP.GT.U32.AND.EX P3, PT, R45.reuse, RZ, PT, P3 ;  /* 0x000000ff2d00720c */ /* 0x040fe20003f64130 */
[----:B------:R-:W-:Y:S01]  /*64d0*/  HMMA.16816.F32.BF16 R32, R80, R222, R32 ;  /* 0x000000de5020723c */ /* 0x000fe20000041820 */
[----:B------:R-:W-:Y:S01]  /*64e0*/  FSEL R163, R132, -INF , !P4 ;  /* 0xff80000084a37808 */ /* 0x000fe20006000000 */
[----:B------:R-:W-:Y:S01]  /*64f0*/  IMAD.X R48, RZ, RZ, R8, P5 ;  /* 0x000000ffff307224 */ /* 0x000fe200028e0608 */
[----:B------:R-:W-:-:S02]  /*6500*/  ISETP.GT.U32.AND.EX P1, PT, R45, RZ, PT, P1 ;  /* 0x000000ff2d00720c */ /* 0x000fc40003f24110 */
[----:B------:R-:W-:-:S03]  /*6510*/  ISETP.GT.U32.AND P4, PT, R49, R0, PT ;  /* 0x000000003100720c */ /* 0x000fc60003f84070 */
[----:B------:R-:W-:Y:S01]  /*6520*/  HMMA.16816.F32.BF16 R28, R96, R222, R28 ;  /* 0x000000de601c723c */ /* 0x000fe2000004181c */
[----:B------:R-:W-:Y:S01]  /*6530*/  FSEL R160, R160, -INF , !P3 ;  /* 0xff800000a0a07808 */ /* 0x000fe20005800000 */
[----:B------:R-:W-:Y:S01]  /*6540*/  FMUL R133, R133, c[0x0][0x188] ;  /* 0x0000620085857a20 */ /* 0x000fe20000400000 */
[----:B------:R-:W-:Y:S01]  /*6550*/  ISETP.GT.U32.AND P3, PT, R49, R4, PT ;  /* 0x000000043100720c */ /* 0x000fe20003f64070 */
[----:B------:R-:W-:-:S03]  /*6560*/  FMUL R135, R135, c[0x0][0x188] ;  /* 0x0000620087877a20 */ /* 0x000fc60000400000 */
[----:B------:R-:W-:Y:S02]  /*6570*/  FSEL R223, R134, -INF , !P2 ;  /* 0xff80000086df7808 */ /* 0x000fe40005000000 */
[C---:B------:R-:W-:Y:S01]  /*6580*/  ISETP.GT.U32.AND P2, PT, R49.reuse, R52, PT ;  /* 0x000000343100720c */ /* 0x040fe20003f44070 */
[----:B------:R-:W-:Y:S01]  /*6590*/  FMUL R162, R244, c[0x0][0x188] ;  /* 0x00006200f4a27a20 */ /* 0x000fe20000400000 */
[----:B------:R-:W-:Y:S01]  /*65a0*/  ISETP.GT.U32.AND P5, PT, R49, R2, PT ;  /* 0x000000023100720c */ /* 0x000fe20003fa4070 */
[----:B------:R-:W-:Y:S01]  /*65b0*/  FMUL R246, R246, c[0x0][0x188] ;  /* 0x00006200f6f67a20 */ /* 0x000fe20000400000 */
[----:B------:R-:W-:Y:S02]  /*65c0*/  FSEL R144, R144, -INF , !P1 ;  /* 0xff80000090907808 */ /* 0x000fe40004800000 */
[C---:B------:R-:W-:Y:S02]  /*65d0*/  ISETP.GT.U32.AND.EX P0, PT, R45.reuse, RZ, PT, P0 ;  /* 0x000000ff2d00720c */ /* 0x040fe40003f04100 */
[----:B------:R-:W-:-:S02]  /*65e0*/  ISETP.GT.U32.AND.EX P6, PT, R45, RZ, PT, P6 ;  /* 0x000000ff2d00720c */ /* 0x000fc40003fc4160 */
[C---:B------:R-:W-:Y:S02]  /*65f0*/  ISETP.GT.U32.AND.EX P4, PT, R48.reuse, RZ, PT, P4 ;  /* 0x000000ff3000720c */ /* 0x040fe40003f84140 */
[----:B------:R-:W-:Y:S02]  /*6600*/  IADD3 R49, P1, R7, 0x29, RZ ;  /* 0x0000002907317810 */ /* 0x000fe40007f3e0ff */
[----:B------:R-:W-:Y:S01]  /*6610*/  ISETP.GT.U32.AND.EX P2, PT, R48, RZ, PT, P2 ;  /* 0x000000ff3000720c */ /* 0x000fe20003f44120 */
[----:B------:R-:W-:Y:S01]  /*6620*/  FMUL R205, R152, c[0x0][0x188] ;  /* 0x0000620098cd7a20 */ /* 0x000fe20000400000 */
[----:B------:R-:W-:Y:S02]  /*6630*/  FSEL R194, R133, -INF , !P0 ;  /* 0xff80000085c27808 */ /* 0x000fe40004000000 */
[----:B------:R-:W-:Y:S02]  /*6640*/  FSEL R220, R135, -INF , !P6 ;  /* 0xff80000087dc7808 */ /* 0x000fe40007000000 */
[----:B------:R-:W-:-:S02]  /*6650*/  FSEL R162, R162, -INF , !P4 ;  /* 0xff800000a2a27808 */ /* 0x000fc40006000000 */
[----:B------:R-:W-:Y:S02]  /*6660*/  IADD3.X R45, RZ, R8, RZ, P1, !PT ;  /* 0x00000008ff2d7210 */ /* 0x000fe40000ffe4ff */
[C---:B------:R-:W-:Y:S02]  /*6670*/  ISETP.GT.U32.AND P0, PT, R49.reuse, R0, PT ;  /* 0x000000003100720c */ /* 0x040fe40003f04070 */
[C---:B------:R-:W-:Y:S02]  /*6680*/  ISETP.GT.U32.AND P6, PT, R49.reuse, R52, PT ;  /* 0x000000343100720c */ /* 0x040fe40003fc4070 */
[C---:B------:R-:W-:Y:S02]  /*6690*/  ISETP.GT.U32.AND P4, PT, R49.reuse, R4, PT ;  /* 0x000000043100720c */ /* 0x040fe40003f84070 */
[----:B------:R-:W-:Y:S02]  /*66a0*/  ISETP.GT.U32.AND P1, PT, R49, R2, PT ;  /* 0x000000023100720c */ /* 0x000fe40003f24070 */
[----:B------:R-:W-:Y:S01]  /*66b0*/  FSEL R152, R246, -INF , !P2 ;  /* 0xff800000f6987808 */ /* 0x000fe20005000000 */
[----:B------:R-:W-:Y:S01]  /*66c0*/  FMUL R154, R154, c[0x0][0x188] ;  /* 0x000062009a9a7a20 */ /* 0x000fe20000400000 */
[----:B------:R-:W-:-:S02]  /*66d0*/  IADD3 R49, P2, R7, 0x30, RZ ;  /* 0x0000003007317810 */ /* 0x000fc40007f5e0ff */
[C---:B------:R-:W-:Y:S02]  /*66e0*/  ISETP.GT.U32.AND.EX P3, PT, R48.reuse, RZ, PT, P3 ;  /* 0x000000ff3000720c */ /* 0x040fe40003f64130 */
[----:B------:R-:W-:Y:S02]  /*66f0*/  ISETP.GT.U32.AND.EX P5, PT, R48, RZ, PT, P5 ;  /* 0x000000ff3000720c */ /* 0x000fe40003fa4150 */
[C---:B------:R-:W-:Y:S02]  /*6700*/  ISETP.GT.U32.AND.EX P0, PT, R45.reuse, RZ, PT, P0 ;  /* 0x000000ff2d00720c */ /* 0x040fe40003f04100 */
[C---:B------:R-:W-:Y:S02]  /*6710*/  ISETP.GT.U32.AND.EX P6, PT, R45.reuse, RZ, PT, P6 ;  /* 0x000000ff2d00720c */ /* 0x040fe40003fc4160 */
[C---:B------:R-:W-:Y:S02]  /*6720*/  ISETP.GT.U32.AND.EX P4, PT, R45.reuse, RZ, PT, P4 ;  /* 0x000000ff2d00720c */ /* 0x040fe40003f84140 */
[----:B------:R-:W-:Y:S01]  /*6730*/  ISETP.GT.U32.AND.EX P1, PT, R45, RZ, PT, P1 ;  /* 0x000000ff2d00720c */ /* 0x000fe20003f24110 */
[----:B------:R-:W-:Y:S01]  /*6740*/  FMUL R45, R247, c[0x0][0x188] ;  /* 0x00006200f72d7a20 */ /* 0x000fe20000400000 */
[----:B------:R-:W-:Y:S01]  /*6750*/  FSEL R205, R205, -INF , !P3 ;  /* 0xff800000cdcd7808 */ /* 0x000fe20005800000 */
[----:B------:R-:W-:Y:S01]  /*6760*/  IMAD.X R48, RZ, RZ, R8, P2 ;  /* 0x000000ffff307224 */ /* 0x000fe200010e0608 */
[----:B------:R-:W-:Y:S01]  /*6770*/  ISETP.GT.U32.AND P3, PT, R49, R0, PT ;  /* 0x000000003100720c */ /* 0x000fe20003f64070 */
[----:B------:R-:W-:Y:S01]  /*6780*/  FMUL R245, R245, c[0x0][0x188] ;  /* 0x00006200f5f57a20 */ /* 0x000fe20000400000 */
[----:B------:R-:W-:-:S02]  /*6790*/  FSEL R221, R154, -INF , !P5 ;  /* 0xff8000009add7808 */ /* 0x000fc40006800000 */
        /* <DEDUP_REMOVED lines=8> */
[----:B------:R-:W-:Y:S01]  /*6820*/  ISETP.GT.U32.AND.EX P5, PT, R48, RZ, PT, P5 ;  /* 0x000000ff3000720c */ /* 0x000fe20003fa4150 */
[----:B------:R-:W-:Y:S01]  /*6830*/  HMMA.16816.F32.BF16 R40, R80, R206, R40 ;  /* 0x000000ce5028723c */ /* 0x000fe20000041828 */
[----:B------:R-:W-:-:S02]  /*6840*/  FSEL R154, R245, -INF , !P0 ;  /* 0xff800000f59a7808 */ /* 0x000fc40004000000 */
[C---:B------:R-:W-:Y:S02]  /*6850*/  ISETP.GT.U32.AND P0, PT, R49.reuse, R4, PT ;  /* 0x000000043100720c */ /* 0x040fe40003f04070 */
[----:B------:R-:W-:Y:S02]  /*6860*/  ISETP.GT.U32.AND P2, PT, R49, R2, PT ;  /* 0x000000023100720c */ /* 0x000fe40003f44070 */
[----:B------:R-:W-:Y:S01]  /*6870*/  FSEL R222, R155, -INF , !P1 ;  /* 0xff8000009bde7808 */ /* 0x000fe20004800000 */
[----:B------:R-:W-:Y:S01]  /*6880*/  HMMA.16816.F32.BF16 R36, R96, R206, R36 ;  /* 0x000000ce6024723c */ /* 0x000fe20000041824 */
[----:B------:R-:W-:Y:S02]  /*6890*/  FSEL R242, R124, -INF , !P3 ;  /* 0xff8000007cf27808 */ /* 0x000fe40005800000 */
[----:B------:R-:W-:Y:S01]  /*68a0*/  IADD3.X R49, RZ, R8, RZ, P6, !PT ;  /* 0x00000008ff317210 */ /* 0x000fe200037fe4ff */
[----:B------:R-:W-:Y:S01]  /*68b0*/  FMUL R68, R68, c[0x0][0x188] ;  /* 0x0000620044447a20 */ /* 0x000fe20000400000 */
[----:B------:R-:W-:-:S02]  /*68c0*/  ISETP.GT.U32.AND P1, PT, R50, R52, PT ;  /* 0x000000343200720c */ /* 0x000fc40003f24070 */
[----:B------:R-:W-:Y:S02]  /*68d0*/  FSEL R206, R153, -INF , !P4 ;  /* 0xff80000099ce7808 */ /* 0x000fe40006000000 */
[C---:B------:R-:W-:Y:S02]  /*68e0*/  ISETP.GT.U32.AND P4, PT, R50.reuse, R0, PT ;  /* 0x000000003200720c */ /* 0x040fe40003f84070 */
[C---:B------:R-:W-:Y:S02]  /*68f0*/  ISETP.GT.U32.AND P3, PT, R50.reuse, R4, PT ;  /* 0x000000043200720c */ /* 0x040fe40003f64070 */
[----:B------:R-:W-:Y:S02]  /*6900*/  ISETP.GT.U32.AND P6, PT, R50, R2, PT ;  /* 0x000000023200720c */ /* 0x000fe40003fc4070 */
[----:B------:R-:W-:Y:S02]  /*6910*/  FSEL R239, R126, -INF , !P5 ;  /* 0xff8000007eef7808 */ /* 0x000fe40006800000 */
[----:B------:R-:W-:-:S02]  /*6920*/  IADD3 R50, P5, R7, 0x38, RZ ;  /* 0x0000003807327810 */ /* 0x000fc40007fbe0ff */
[----:B------:R-:W-:Y:S01]  /*6930*/  ISETP.GT.U32.AND.EX P0, PT, R48, RZ, PT, P0 ;  /* 0x000000ff3000720c */ /* 0x000fe20003f04100 */
[----:B------:R-:W-:Y:S01]  /*6940*/  FMUL R70, R70, c[0x0][0x188] ;  /* 0x0000620046467a20 */ /* 0x000fe20000400000 */
[----:B------:R-:W-:Y:S01]  /*6950*/  ISETP.GT.U32.AND.EX P2, PT, R48, RZ, PT, P2 ;  /* 0x000000ff3000720c */ /* 0x000fe20003f44120 */
[----:B------:R-:W-:Y:S01]  /*6960*/  FMUL R125, R125, c[0x0][0x188] ;  /* 0x000062007d7d7a20 */ /* 0x000fe20000400000 */
[----:B------:R-:W-:Y:S01]  /*6970*/  ISETP.GT.U32.AND.EX P4, PT, R49, RZ, PT, P4 ;  /* 0x000000ff3100720c */ /* 0x000fe20003f84140 */
[----:B------:R-:W-:Y:S01]  /*6980*/  IMAD.X R48, RZ, RZ, R8, P5 ;  /* 0x000000ffff307224 */ /* 0x000fe200028e0608 */
[----:B------:R-:W-:Y:S01]  /*6990*/  FSEL R246, R68, -INF , !P0 ;  /* 0xff80000044f67808 */ /* 0x000fe20004000000 */
[----:B------:R-:W-:Y:S01]  /*69a0*/  FMUL R127, R127, c[0x0][0x188] ;  /* 0x000062007f7f7a20 */ /* 0x000fe20000400000 */
[----:B------:R-:W-:Y:S02]  /*69b0*/  ISETP.GT.U32.AND P0, PT, R50, R0, PT ;  /* 0x000000003200720c */ /* 0x000fe40003f04070 */
[----:B------:R-:W-:Y:S01]  /*69c0*/  ISETP.GT.U32.AND.EX P1, PT, R49, RZ, PT, P1 ;  /* 0x000000ff3100720c */ /* 0x000fe20003f24110 */
[----:B------:R-:W-:Y:S01]  /*69d0*/  FMUL R69, R69, c[0x0][0x188] ;  /* 0x0000620045457a20 */ /* 0x000fe20000400000 */
[----:B------:R-:W-:Y:S01]  /*69e0*/  FSEL R68, R70, -INF , !P2 ;  /* 0xff80000046447808 */ /* 0x000fe20005000000 */
[----:B------:R-:W-:Y:S01]  /*69f0*/  FMUL R71, R71, c[0x0][0x188] ;  /* 0x0000620047477a20 */ /* 0x000fe20000400000 */
[----:B------:R-:W-:Y:S01]  /*6a00*/  FSEL R240, R125, -INF , !P4 ;  /* 0xff8000007df07808 */ /* 0x000fe20006000000 */
[----:B------:R-:W-:Y:S01]  /*6a10*/  FMUL R128, R128, c[0x0][0x188] ;  /* 0x0000620080807a20 */ /* 0x000fe20000400000 */
[----:B------:R-:W-:-:S02]  /*6a20*/  ISETP.GT.U32.AND P2, PT, R50, R52, PT ;  /* 0x000000343200720c */ /* 0x000fc40003f44070 */
[C---:B------:R-:W-:Y:S02]  /*6a30*/  ISETP.GT.U32.AND P4, PT, R50.reuse, R4, PT ;  /* 0x000000043200720c */ /* 0x040fe40003f84070 */
[----:B------:R-:W-:Y:S02]  /*6a40*/  ISETP.GT.U32.AND P5, PT, R50, R2, PT ;  /* 0x000000023200720c */ /* 0x000fe40003fa4070 */
[C---:B------:R-:W-:Y:S02]  /*6a50*/  ISETP.GT.U32.AND.EX P3, PT, R49.reuse, RZ, PT, P3 ;  /* 0x000000ff3100720c */ /* 0x040fe40003f64130 */
[----:B------:R-:W-:Y:S02]  /*6a60*/  ISETP.GT.U32.AND.EX P6, PT, R49, RZ, PT, P6 ;  /* 0x000000ff3100720c */ /* 0x000fe40003fc4160 */
[----:B------:R-:W-:Y:S02]  /*6a70*/  ISETP.GT.U32.AND.EX P0, PT, R48, RZ, PT, P0 ;  /* 0x000000ff3000720c */ /* 0x000fe40003f04100 */
[----:B------:R-:W-:-:S02]  /*6a80*/  FSEL R238, R127, -INF , !P1 ;  /* 0xff8000007fee7808 */ /* 0x000fc40004800000 */
[----:B------:R-:W-:Y:S01]  /*6a90*/  IADD3 R50, P1, R7, 0x39, RZ ;  /* 0x0000003907327810 */ /* 0x000fe20007f3e0ff */
[----:B------:R-:W-:Y:S01]  /*6aa0*/  FMUL R130, R130, c[0x0][0x188] ;  /* 0x0000620082827a20 */ /* 0x000fe20000400000 */
[----:B------:R-:W-:Y:S02]  /*6ab0*/  FSEL R245, R69, -INF , !P3 ;  /* 0xff80000045f57808 */ /* 0x000fe40005800000 */
[----:B------:R-:W-:Y:S02]  /*6ac0*/  FSEL R127, R71, -INF , !P6 ;  /* 0xff800000477f7808 */ /* 0x000fe40007000000 */
[----:B------:R-:W-:Y:S02]  /*6ad0*/  FSEL R241, R128, -INF , !P0 ;  /* 0xff80000080f17808 */ /* 0x000fe40004000000 */
[C---:B------:R-:W-:Y:S02]  /*6ae0*/  ISETP.GT.U32.AND P3, PT, R50.reuse, R0, PT ;  /* 0x000000003200720c */ /* 0x040fe40003f64070 */
[----:B------:R-:W-:-:S02]  /*6af0*/  ISETP.GT.U32.AND P6, PT, R50, R52, PT ;  /* 0x000000343200720c */ /* 0x000fc40003fc4070 */
[----:B------:R-:W-:Y:S02]  /*6b00*/  ISETP.GT.U32.AND P0, PT, R50, R4, PT ;  /* 0x000000043200720c */ /* 0x000fe40003f04070 */
[----:B------:R-:W-:Y:S02]  /*6b10*/  IADD3.X R49, RZ, R8, RZ, P1, !PT ;  /* 0x00000008ff317210 */ /* 0x000fe40000ffe4ff */
[C---:B------:R-:W-:Y:S01]  /*6b20*/  ISETP.GT.U32.AND.EX P2, PT, R48.reuse, RZ, PT, P2 ;  /* 0x000000ff3000720c */ /* 0x040fe20003f44120 */
[----:B------:R-:W-:Y:S01]  /*6b30*/  FMUL R129, R129, c[0x0][0x188] ;  /* 0x0000620081817a20 */ /* 0x000fe20000400000 */
[----:B------:R-:W-:Y:S01]  /*6b40*/  HMMA.16816.F32.BF16 R136, R108, R14, R136 ;  /* 0x0000000e6c88723c */ /* 0x000fe20000041888 */
[----:B------:R-:W-:Y:S01]  /*6b50*/  FMUL R131, R131, c[0x0][0x188] ;  /* 0x0000620083837a20 */ /* 0x000fe20000400000 */
[----:B------:R-:W-:Y:S01]  /*6b60*/  ISETP.GT.U32.AND.EX P5, PT, R48, RZ, PT, P5 ;  /* 0x000000ff3000720c */ /* 0x000fe20003fa4150 */
[----:B------:R-:W-:Y:S01]  /*6b70*/  FMUL R181, R181, c[0x0][0x188] ;  /* 0x00006200b5b57a20 */ /* 0x000fe20000400000 */
[C---:B------:R-:W-:Y:S01]  /*6b80*/  ISETP.GT.U32.AND.EX P3, PT, R49.reuse, RZ, PT, P3 ;  /* 0x000000ff3100720c */ /* 0x040fe20003f64130 */
[----:B------:R-:W-:Y:S01]  /*6b90*/  FMUL R182, R182, c[0x0][0x188] ;  /* 0x00006200b6b67a20 */ /* 0x000fe20000400000 */
[----:B------:R-:W-:-:S02]  /*6ba0*/  ISETP.GT.U32.AND.EX P6, PT, R49, RZ, PT, P6 ;  /* 0x000000ff3100720c */ /* 0x000fc40003fc4160 */
[----:B------:R-:W-:Y:S01]  /*6bb0*/  ISETP.GT.U32.AND.EX P0, PT, R49, RZ, PT, P0 ;  /* 0x000000ff3100720c */ /* 0x000fe20003f04100 */
[----:B------:R-:W-:Y:S01]  /*6bc0*/  HMMA.16816.F32.BF16 R188, R64, R14, R188 ;  /* 0x0000000e40bc723c */ /* 0x000fe200000418bc */
[----:B------:R-:W-:Y:S02]  /*6bd0*/  FSEL R225, R130, -INF , !P2 ;  /* 0xff80000082e17808 */ /* 0x000fe40005000000 */
[----:B------:R-:W-:-:S04]  /*6be0*/  IADD3 R130, R0, 0x8, RZ ;  /* 0x0000000800827810 */ /* 0x000fc80007ffe0ff */
[----:B------:R-:W-:Y:S01]  /*6bf0*/  IADD3 R14, P2, R7, 0x41, RZ ;  /* 0x00000041070e7810 */ /* 0x000fe20007f5e0ff */
[----:B------:R-:W-:Y:S01]  /*6c00*/  HMMA.16816.F32.BF16 R176, R108, R26, R176 ;  /* 0x0000001a6cb0723c */ /* 0x000fe200000418b0 */
[----:B------:R-:W-:Y:S02]  /*6c10*/  FSEL R247, R182, -INF , !P5 ;  /* 0xff800000b6f77808 */ /* 0x000fe40006800000 */
[----:B------:R-:W-:Y:S02]  /*6c20*/  FSEL R236, R129, -INF , !P3 ;  /* 0xff80000081ec7808 */ /* 0x000fe40005800000 */
[----:B------:R-:W-:Y:S02]  /*6c30*/  FSEL R237, R131, -INF , !P6 ;  /* 0xff80000083ed7808 */ /* 0x000fe40007000000 */
[----:B------:R-:W-:Y:S01]  /*6c40*/  FSEL R244, R181, -INF , !P0 ;  /* 0xff800000b5f47808 */ /* 0x000fe20004000000 */
[----:B------:R-:W-:Y:S01]  /*6c50*/  FMUL R180, R180, c[0x0][0x188] ;  /* 0x00006200b4b47a20 */ /* 0x000fe20000400000 */
[----:B------:R-:W-:-:S02]  /*6c60*/  ISETP.GT.U32.AND P5, PT, R14, R0, PT ;  /* 0x000000000e00720c */ /* 0x000fc40003fa4070 */
[C---:B------:R-:W-:Y:S02]  /*6c70*/  ISETP.GT.U32.AND P3, PT, R14.reuse, R130, PT ;  /* 0x000000820e00720c */ /* 0x040fe40003f64070 */
[C---:B------:R-:W-:Y:S02]  /*6c80*/  ISETP.GT.U32.AND P6, PT, R14.reuse, R4, PT ;  /* 0x000000040e00720c */ /* 0x040fe40003fc4070 */
[-C--:B------:R-:W-:Y:S01]  /*6c90*/  ISETP.GT.U32.AND P0, PT, R14, R2.reuse, PT ;  /* 0x000000020e00720c */ /* 0x080fe20003f04070 */
[----:B------:R-:W-:Y:S01]  /*6ca0*/  IMAD.X R14, RZ, RZ, R8, P2 ;  /* 0x000000ffff0e7224 */ /* 0x000fe200010e0608 */
[----:B------:R-:W-:Y:S02]  /*6cb0*/  ISETP.GT.U32.AND P1, PT, R50, R2, PT ;  /* 0x000000023200720c */ /* 0x000fe40003f24070 */
[----:B------:R-:W-:Y:S01]  /*6cc0*/  ISETP.GT.U32.AND.EX P4, PT, R48, RZ, PT, P4 ;  /* 0x000000ff3000720c */ /* 0x000fe20003f84140 */
[----:B------:R-:W-:Y:S01]  /*6cd0*/  FMUL R183, R183, c[0x0][0x188] ;  /* 0x00006200b7b77a20 */ /* 0x000fe20000400000 */
[----:B------:R-:W-:Y:S01]  /*6ce0*/  ISETP.GT.U32.AND.EX P1, PT, R49, RZ, PT, P1 ;  /* 0x000000ff3100720c */ /* 0x000fe20003f24110 */
[----:B------:R-:W-:Y:S01]  /*6cf0*/  FMUL R149, R149, c[0x0][0x188] ;  /* 0x0000620095957a20 */ /* 0x000fe20000400000 */
[----:B------:R-:W-:Y:S01]  /*6d00*/  FSEL R243, R180, -INF , !P4 ;  /* 0xff800000b4f37808 */ /* 0x000fe20006000000 */
[----:B------:R-:W-:Y:S01]  /*6d10*/  FMUL R151, R151, c[0x0][0x188] ;  /* 0x0000620097977a20 */ /* 0x000fe20000400000 */
[C---:B------:R-:W-:Y:S01]  /*6d20*/  ISETP.GT.U32.AND.EX P5, PT, R14.reuse, RZ, PT, P5 ;  /* 0x000000ff0e00720c */ /* 0x040fe20003fa4150 */
[----:B------:R-:W-:Y:S01]  /*6d30*/  FMUL R141, R141, c[0x0][0x188] ;  /* 0x000062008d8d7a20 */ /* 0x000fe20000400000 */
[----:B------:R-:W-:Y:S01]  /*6d40*/  ISETP.GT.U32.AND.EX P3, PT, R14, RZ, PT, P3 ;  /* 0x000000ff0e00720c */ /* 0x000fe20003f64130 */
[----:B------:R-:W-:Y:S01]  /*6d50*/  HMMA.16816.F32.BF16 R100, R64, R26, R100 ;  /* 0x0000001a4064723c */ /* 0x000fe20000041864 */
[----:B------:R-:W-:-:S02]  /*6d60*/  IADD3 R15, P4, R7, 0x49, RZ ;  /* 0x00000049070f7810 */ /* 0x000fc40007f9e0ff */
[----:B------:R-:W-:Y:S02]  /*6d70*/  ISETP.GT.U32.AND.EX P6, PT, R14, RZ, PT, P6 ;  /* 0x000000ff0e00720c */ /* 0x000fe40003fc4160 */
[----:B------:R-:W-:Y:S02]  /*6d80*/  FSEL R195, R183, -INF , !P1 ;  /* 0xff800000b7c37808 */ /* 0x000fe40004800000 */
[----:B------:R-:W-:Y:S02]  /*6d90*/  FSEL R48, R149, -INF , !P5 ;  /* 0xff80000095307808 */ /* 0x000fe40006800000 */
[----:B------:R-:W-:Y:S02]  /*6da0*/  FSEL R169, R151, -INF , !P3 ;  /* 0xff80000097a97808 */ /* 0x000fe40005800000 */
[C---:B------:R-:W-:Y:S02]  /*6db0*/  ISETP.GT.U32.AND P2, PT, R15.reuse, R0, PT ;  /* 0x000000000f00720c */ /* 0x040fe40003f44070 */
[----:B------:R-:W-:-:S02]  /*6dc0*/  ISETP.GT.U32.AND P1, PT, R15, R130, PT ;  /* 0x000000820f00720c */ /* 0x000fc40003f24070 */
[C---:B------:R-:W-:Y:S02]  /*6dd0*/  ISETP.GT.U32.AND P5, PT, R15.reuse, R4, PT ;  /* 0x000000040f00720c */ /* 0x040fe40003fa4070 */
[----:B------:R-:W-:Y:S02]  /*6de0*/  ISETP.GT.U32.AND P3, PT, R15, R2, PT ;  /* 0x000000020f00720c */ /* 0x000fe40003f64070 */
[----:B------:R-:W-:Y:S02]  /*6df0*/  FSEL R181, R141, -INF , !P6 ;  /* 0xff8000008db57808 */ /* 0x000fe40007000000 */
[----:B------:R-:W-:Y:S02]  /*6e00*/  ISETP.GT.U32.AND.EX P0, PT, R14, RZ, PT, P0 ;  /* 0x000000ff0e00720c */ /* 0x000fe40003f04100 */
[----:B------:R-:W-:Y:S02]  /*6e10*/  IADD3 R15, P6, R7, 0x50, RZ ;  /* 0x00000050070f7810 */ /* 0x000fe40007fde0ff */
[----:B------:R-:W-:Y:S01]  /*6e20*/  IADD3.X R14, RZ, R8, RZ, P4, !PT ;  /* 0x00000008ff0e7210 */ /* 0x000fe200027fe4ff */
[----:B------:R-:W-:Y:S01]  /*6e30*/  FMUL R143, R143, c[0x0][0x188] ;  /* 0x000062008f8f7a20 */ /* 0x000fe20000400000 */
[----:B------:R-:W-:Y:S02]  /*6e40*/  HMMA.16816.F32.BF16 R216, R108, R10, R216 ;  /* 0x0000000a6cd8723c */ /* 0x000fe400000418d8 */
[----:B------:R-:W-:-:S02]  /*6e50*/  ISETP.GT.U32.AND.EX P2, PT, R14, RZ, PT, P2 ;  /* 0x000000ff0e00720c */ /* 0x000fc40003f44120 */
[C---:B------:R-:W-:Y:S02]  /*6e60*/  ISETP.GT.U32.AND.EX P1, PT, R14.reuse, RZ, PT, P1 ;  /* 0x000000ff0e00720c */ /* 0x040fe40003f24110 */
[C---:B------:R-:W-:Y:S02]  /*6e70*/  ISETP.GT.U32.AND.EX P5, PT, R14.reuse, RZ, PT, P5 ;  /* 0x000000ff0e00720c */ /* 0x040fe40003fa4150 */
[----:B------:R-:W-:Y:S01]  /*6e80*/  ISETP.GT.U32.AND.EX P3, PT, R14, RZ, PT, P3 ;  /* 0x000000ff0e00720c */ /* 0x000fe20003f64130 */
[----:B------:R-:W-:Y:S01]  /*6e90*/  IMAD.X R14, RZ, RZ, R8, P6 ;  /* 0x000000ffff0e7224 */ /* 0x000fe200030e0608 */
[----:B------:R-:W-:Y:S01]  /*6ea0*/  ISETP.GT.U32.AND P4, PT, R15, R0, PT ;  /* 0x000000000f00720c */ /* 0x000fe20003f84070 */
[----:B------:R-:W-:Y:S02]  /*6eb0*/  FMUL R137, R137, c[0x0][0x188] ;  /* 0x0000620089897a20 */ /* 0x000fe40000400000 */
[----:B------:R-:W-:Y:S01]  /*6ec0*/  FMUL R139, R139, c[0x0][0x188] ;  /* 0x000062008b8b7a20 */ /* 0x000fe20000400000 */
[----:B------:R-:W-:Y:S01]  /*6ed0*/  FSEL R128, R143, -INF , !P0 ;  /* 0xff8000008f807808 */ /* 0x000fe20004000000 */
[----:B------:R-:W-:Y:S01]  /*6ee0*/  FMUL R189, R189, c[0x0][0x188] ;  /* 0x00006200bdbd7a20 */ /* 0x000fe20000400000 */
[----:B------:R-:W-:Y:S01]  /*6ef0*/  ISETP.GT.U32.AND.EX P4, PT, R14, RZ, PT, P4 ;  /* 0x000000ff0e00720c */ /* 0x000fe20003f84140 */
[----:B------:R-:W-:-:S02]  /*6f00*/  FMUL R191, R191, c[0x0][0x188] ;  /* 0x00006200bfbf7a20 */ /* 0x000fc40000400000 */
[----:B------:R-:W-:Y:S01]  /*6f10*/  FMUL R176, R176, c[0x0][0x188] ;  /* 0x00006200b0b07a20 */ /* 0x000fe20000400000 */
[----:B------:R-:W-:Y:S02]  /*6f20*/  ISETP.GT.U32.AND P0, PT, R15, R130, PT ;  /* 0x000000820f00720c */ /* 0x000fe40003f04070 */
[----:B------:R-:W-:Y:S01]  /*6f30*/  IADD3 R26, P6, R7, 0x51, RZ ;  /* 0x00000051071a7810 */ /* 0x000fe20007fde0ff */
[----:B------:R-:W-:Y:S01]  /*6f40*/  HMMA.16816.F32.BF16 R76, R64, R10, R76 ;  /* 0x0000000a404c723c */ /* 0x000fe2000004184c */
[----:B------:R-:W-:Y:S01]  /*6f50*/  FSEL R132, R137, -INF , !P2 ;  /* 0xff80000089847808 */ /* 0x000fe20005000000 */
[----:B------:R-:W-:Y:S01]  /*6f60*/  FMUL R178, R178, c[0x0][0x188] ;  /* 0x00006200b2b27a20 */ /* 0x000fe20000400000 */
[----:B------:R-:W-:Y:S02]  /*6f70*/  FSEL R183, R139, -INF , !P1 ;  /* 0xff8000008bb77808 */ /* 0x000fe40004800000 */
[C---:B------:R-:W-:Y:S02]  /*6f80*/  ISETP.GT.U32.AND P2, PT, R15.reuse, R4, PT ;  /* 0x000000040f00720c */ /* 0x040fe40003f44070 */
[----:B------:R-:W-:-:S02]  /*6f90*/  ISETP.GT.U32.AND P1, PT, R15, R2, PT ;  /* 0x000000020f00720c */ /* 0x000fc40003f24070 */
[----:B------:R-:W-:Y:S02]  /*6fa0*/  FSEL R180, R189, -INF , !P5 ;  /* 0xff800000bdb47808 */ /* 0x000fe40006800000 */
[----:B------:R-:W-:Y:S02]  /*6fb0*/  FSEL R133, R191, -INF , !P3 ;  /* 0xff800000bf857808 */ /* 0x000fe40005800000 */
[----:B------:R-:W-:Y:S02]  /*6fc0*/  FSEL R171, R176, -INF , !P4 ;  /* 0xff800000b0ab7808 */ /* 0x000fe40006000000 */
[C---:B------:R-:W-:Y:S02]  /*6fd0*/  ISETP.GT.U32.AND P5, PT, R26.reuse, R0, PT ;  /* 0x000000001a00720c */ /* 0x040fe40003fa4070 */
[C---:B------:R-:W-:Y:S02]  /*6fe0*/  ISETP.GT.U32.AND P3, PT, R26.reuse, R130, PT ;  /* 0x000000821a00720c */ /* 0x040fe40003f64070 */
[----:B------:R-:W-:-:S02]  /*6ff0*/  ISETP.GT.U32.AND P4, PT, R26, R4, PT ;  /* 0x000000041a00720c */ /* 0x000fc40003f84070 */
[----:B------:R-:W-:Y:S02]  /*7000*/  IADD3.X R15, RZ, R8, RZ, P6, !PT ;  /* 0x00000008ff0f7210 */ /* 0x000fe400037fe4ff */
[C---:B------:R-:W-:Y:S02]  /*7010*/  ISETP.GT.U32.AND.EX P0, PT, R14.reuse, RZ, PT, P0 ;  /* 0x000000ff0e00720c */ /* 0x040fe40003f04100 */
[----:B------:R-:W-:Y:S01]  /*7020*/  LOP3.LUT R125, R5, 0x40, RZ, 0x3c, !PT ;  /* 0x00000040057d7812 */ /* 0x000fe200078e3cff */
[----:B------:R-:W-:Y:S01]  /*7030*/  STL [R1+0x4fc], R235 ;  /* 0x0004fceb01007387 */ /* 0x000fe20000100800 */
[----:B------:R-:W-:Y:S01]  /*7040*/  FMUL R177, R177, c[0x0][0x188] ;  /* 0x00006200b1b17a20 */ /* 0x000fe20000400000 */
[----:B------:R-:W-:Y:S01]  /*7050*/  ISETP.GT.U32.AND.EX P1, PT, R14, RZ, PT, P1 ;  /* 0x000000ff0e00720c */ /* 0x000fe20003f24110 */
[----:B------:R-:W-:Y:S01]  /*7060*/  FMUL R179, R179, c[0x0][0x188] ;  /* 0x00006200b3b37a20 */ /* 0x000fe20000400000 */
[----:B------:R-:W-:Y:S01]  /*7070*/  STL [R1+0x60], R48 ;  /* 0x0000603001007387 */ /* 0x000fe20000100800 */
[----:B------:R-:W-:Y:S01]  /*7080*/  FMUL R101, R101, c[0x0][0x188] ;  /* 0x0000620065657a20 */ /* 0x000fe20000400000 */
[C---:B------:R-:W-:Y:S01]  /*7090*/  ISETP.GT.U32.AND.EX P5, PT, R15.reuse, RZ, PT, P5 ;  /* 0x000000ff0f00720c */ /* 0x040fe20003fa4150 */
[----:B------:R-:W-:Y:S01]  /*70a0*/  FMUL R102, R102, c[0x0][0x188] ;  /* 0x0000620066667a20 */ /* 0x000fe20000400000 */
[C---:B------:R-:W-:Y:S01]  /*70b0*/  ISETP.GT.U32.AND.EX P3, PT, R15.reuse, RZ, PT, P3 ;  /* 0x000000ff0f00720c */ /* 0x040fe20003f64130 */
[----:B------:R-:W0:Y:S01]  /*70c0*/  LDSM.16.M88.4 R48, [R125+0x7800] ;  /* 0x007800007d30783b */ /* 0x000e220000000200 */
[----:B------:R-:W-:-:S02]  /*70d0*/  ISETP.GT.U32.AND.EX P4, PT, R15, RZ, PT, P4 ;  /* 0x000000ff0f00720c */ /* 0x000fc40003f84140 */
[----:B------:R-:W-:Y:S01]  /*70e0*/  FSEL R124, R178, -INF , !P0 ;  /* 0xff800000b27c7808 */ /* 0x000fe20004000000 */
[----:B------:R-:W-:Y:S01]  /*70f0*/  FMUL R100, R100, c[0x0][0x188] ;  /* 0x0000620064647a20 */ /* 0x000fe20000400000 */
[----:B------:R-:W-:Y:S01]  /*7100*/  IADD3 R11, P0, R7, 0x58, RZ ;  /* 0x00000058070b7810 */ /* 0x000fe20007f1e0ff */
[----:B------:R-:W-:Y:S01]  /*7110*/  FMUL R103, R103, c[0x0][0x188] ;  /* 0x0000620067677a20 */ /* 0x000fe20000400000 */
[----:B------:R-:W-:Y:S01]  /*7120*/  FSEL R134, R102, -INF , !P1 ;  /* 0xff80000066867808 */ /* 0x000fe20004800000 */
[----:B------:R-:W-:Y:S01]  /*7130*/  FMUL R216, R216, c[0x0][0x188] ;  /* 0x00006200d8d87a20 */ /* 0x000fe20000400000 */
[----:B------:R-:W-:Y:S01]  /*7140*/  FSEL R182, R177, -INF , !P5 ;  /* 0xff800000b1b67808 */ /* 0x000fe20006800000 */
[----:B------:R-:W-:Y:S01]  /*7150*/  FMUL R218, R218, c[0x0][0x188] ;  /* 0x00006200dada7a20 */ /* 0x000fe20000400000 */
[----:B------:R-:W-:Y:S01]  /*7160*/  FSEL R170, R179, -INF , !P3 ;  /* 0xff800000b3aa7808 */ /* 0x000fe20005800000 */
[----:B------:R-:W-:Y:S01]  /*7170*/  HMMA.16816.F32.BF16 R88, R108, R18, R88 ;  /* 0x000000126c58723c */ /* 0x000fe20000041858 */
[----:B------:R-:W-:Y:S01]  /*7180*/  FSEL R227, R101, -INF , !P4 ;  /* 0xff80000065e37808 */ /* 0x000fe20006000000 */
[----:B------:R-:W-:Y:S01]  /*7190*/  FMUL R78, R78, c[0x0][0x188] ;  /* 0x000062004e4e7a20 */ /* 0x000fe20000400000 */
[----:B------:R-:W-:Y:S01]  /*71a0*/  ISETP.GT.U32.AND P1, PT, R11, R0, PT ;  /* 0x000000000b00720c */ /* 0x000fe20003f24070 */
[----:B------:R-:W-:Y:S01]  /*71b0*/  FMUL R217, R217, c[0x0][0x188] ;  /* 0x00006200d9d97a20 */ /* 0x000fe20000400000 */
[----:B------:R-:W-:-:S03]  /*71c0*/  ISETP.GT.U32.AND P5, PT, R11, R130, PT ;  /* 0x000000820b00720c */ /* 0x000fc60003fa4070 */
[----:B------:R-:W-:Y:S01]  /*71d0*/  HMMA.16816.F32.BF16 R120, R64, R18, R120 ;  /* 0x000000124078723c */ /* 0x000fe20000041878 */
[C---:B------:R-:W-:Y:S01]  /*71e0*/  ISETP.GT.U32.AND P3, PT, R11.reuse, R4, PT ;  /* 0x000000040b00720c */ /* 0x040fe20003f64070 */
[----:B------:R-:W-:Y:S01]  /*71f0*/  FMUL R76, R76, c[0x0][0x188] ;  /* 0x000062004c4c7a20 */ /* 0x000fe20000400000 */
[-C--:B------:R-:W-:Y:S01]  /*7200*/  ISETP.GT.U32.AND P4, PT, R11, R2.reuse, PT ;  /* 0x000000020b00720c */ /* 0x080fe20003f84070 */
[----:B------:R-:W-:Y:S01]  /*7210*/  IMAD.X R11, RZ, RZ, R8, P0 ;  /* 0x000000ffff0b7224 */ /* 0x000fe200000e0608 */
[----:B------:R-:W-:Y:S01]  /*7220*/  ISETP.GT.U32.AND P6, PT, R26, R2, PT ;  /* 0x000000021a00720c */ /* 0x000fe20003fc4070 */
[----:B------:R-:W-:Y:S01]  /*7230*/  FMUL R219, R219, c[0x0][0x188] ;  /* 0x00006200dbdb7a20 */ /* 0x000fe20000400000 */
[----:B------:R-:W-:Y:S01]  /*7240*/  ISETP.GT.U32.AND.EX P2, PT, R14, RZ, PT, P2 ;  /* 0x000000ff0e00720c */ /* 0x000fe20003f44120 */
[----:B------:R-:W-:Y:S01]  /*7250*/  FMUL R77, R77, c[0x0][0x188] ;  /* 0x000062004d4d7a20 */ /* 0x000fe20000400000 */
[----:B------:R-:W-:Y:S01]  /*7260*/  ISETP.GT.U32.AND.EX P6, PT, R15, RZ, PT, P6 ;  /* 0x000000ff0f00720c */ /* 0x000fe20003fc4160 */
[----:B------:R-:W-:Y:S01]  /*7270*/  HMMA.16816.F32.BF16 R72, R108, R22, R72 ;  /* 0x000000166c48723c */ /* 0x000fe20000041848 */
[----:B------:R-:W-:Y:S01]  /*7280*/  ISETP.GT.U32.AND.EX P1, PT, R11, RZ, PT, P1 ;  /* 0x000000ff0b00720c */ /* 0x000fe20003f24110 */
[----:B------:R-:W-:Y:S01]  /*7290*/  FMUL R79, R79, c[0x0][0x188] ;  /* 0x000062004f4f7a20 */ /* 0x000fe20000400000 */
[----:B------:R-:W-:Y:S01]  /*72a0*/  FSEL R147, R100, -INF , !P2 ;  /* 0xff80000064937808 */ /* 0x000fe20005000000 */
[----:B------:R-:W1:Y:S01]  /*72b0*/  LDSM.16.M88.4 R52, [R125+0x7c00] ;  /* 0x007c00007d34783b */ /* 0x000e620000000200 */
[----:B------:R-:W-:-:S02]  /*72c0*/  FSEL R207, R103, -INF , !P6 ;  /* 0xff80000067cf7808 */ /* 0x000fc40007000000 */
[----:B------:R-:W-:Y:S02]  /*72d0*/  ISETP.GT.U32.AND.EX P5, PT, R11, RZ, PT, P5 ;  /* 0x000000ff0b00720c */ /* 0x000fe40003fa4150 */
[----:B------:R-:W-:Y:S02]  /*72e0*/  FSEL R193, R216, -INF , !P1 ;  /* 0xff800000d8c17808 */ /* 0x000fe40004800000 */
[----:B------:R-:W-:Y:S02]  /*72f0*/  IADD3 R10, P2, R7, 0x59, RZ ;  /* 0x00000059070a7810 */ /* 0x000fe40007f5e0ff */
[C---:B------:R-:W-:Y:S02]  /*7300*/  IADD3 R216, R0.reuse, 0x40, RZ ;  /* 0x0000004000d87810 */ /* 0x040fe40007ffe0ff */
[----:B------:R-:W-:Y:S02]  /*7310*/  IADD3 R103, R0, 0x48, RZ ;  /* 0x0000004800677810 */ /* 0x000fe40007ffe0ff */
[----:B------:R-:W-:-:S02]  /*7320*/  FSEL R146, R218, -INF , !P5 ;  /* 0xff800000da927808 */ /* 0x000fc40006800000 */
[----:B------:R-:W-:Y:S02]  /*7330*/  ISETP.GT.U32.AND.EX P4, PT, R11, RZ, PT, P4 ;  /* 0x000000ff0b00720c */ /* 0x000fe40003f84140 */
[C---:B------:R-:W-:Y:S02]  /*7340*/  ISETP.GT.U32.AND P6, PT, R10.reuse, R0, PT ;  /* 0x000000000a00720c */ /* 0x040fe40003fc4070 */
[C---:B------:R-:W-:Y:S02]  /*7350*/  ISETP.GT.U32.AND P0, PT, R10.reuse, R130, PT ;  /* 0x000000820a00720c */ /* 0x040fe40003f04070 */
[C---:B------:R-:W-:Y:S02]  /*7360*/  ISETP.GT.U32.AND P1, PT, R10.reuse, R216, PT ;  /* 0x000000d80a00720c */ /* 0x040fe40003f24070 */
[----:B------:R-:W-:Y:S02]  /*7370*/  ISETP.GT.U32.AND P5, PT, R10, R103, PT ;  /* 0x000000670a00720c */ /* 0x000fe40003fa4070 */
[----:B------:R-:W-:Y:S01]  /*7380*/  IADD3.X R10, RZ, R8, RZ, P2, !PT ;  /* 0x00000008ff0a7210 */ /* 0x000fe200017fe4ff */
[----:B------:R-:W-:Y:S01]  /*7390*/  STL [R1+0x58], R169 ;  /* 0x000058a901007387 */ /* 0x000fe20000100800 */
[----:B------:R-:W-:-:S02]  /*73a0*/  FSEL R2, R78, -INF , !P4 ;  /* 0xff8000004e027808 */ /* 0x000fc40006000000 */
[----:B------:R-:W-:Y:S01]  /*73b0*/  ISETP.GT.U32.AND.EX P6, PT, R10, RZ, PT, P6 ;  /* 0x000000ff0a00720c */ /* 0x000fe20003fc4160 */
[----:B------:R-:W-:Y:S01]  /*73c0*/  STL [R1+0x7c], R171 ;  /* 0x00007cab01007387 */ /* 0x000fe20000100800 */
[----:B------:R-:W-:-:S03]  /*73d0*/  ISETP.GT.U32.AND.EX P3, PT, R11, RZ, PT, P3 ;  /* 0x000000ff0b00720c */ /* 0x000fc60003f64130 */
[----:B------:R-:W-:Y:S04]  /*73e0*/  STL [R1+0x70], R170 ;  /* 0x000070aa01007387 */ /* 0x000fe80000100800 */
[----:B------:R-:W-:Y:S04]  /*73f0*/  STL [R1+0x84], R227 ;  /* 0x000084e301007387 */ /* 0x000fe80000100800 */
[----:B------:R-:W-:Y:S01]  /*7400*/  STL [R1+0x74], R193 ;  /* 0x000074c101007387 */ /* 0x000fe20000100800 */
[----:B------:R-:W-:-:S03]  /*7410*/  FSEL R126, R76, -INF , !P3 ;  /* 0xff8000004c7e7808 */ /* 0x000fc60005800000 */
[----:B------:R2:W-:Y:S01]  /*7420*/  STL [R1+0x90], R2 ;  /* 0x0000900201007387 */ /* 0x0005e20000100800 */
[----:B------:R-:W-:Y:S02]  /*7430*/  ISETP.GT.U32.AND.EX P0, PT, R10, RZ, PT, P0 ;  /* 0x000000ff0a00720c */ /* 0x000fe40003f04100 */
[----:B------:R-:W-:Y:S02]  /*7440*/  IADD3 R11, P3, R7, 0x60, RZ ;  /* 0x00000060070b7810 */ /* 0x000fe40007f7e0ff */
[----:B--2---:R-:W-:Y:S02]  /*7450*/  FSEL R2, R217, -INF , !P6 ;  /* 0xff800000d9027808 */ /* 0x004fe40007000000 */
[----:B------:R-:W-:-:S03]  /*7460*/  ISETP.GT.U32.AND P2, PT, R11, R0, PT ;  /* 0x000000000b00720c */ /* 0x000fc60003f44070 */
[----:B------:R2:W-:Y:S01]  /*7470*/  STL [R1+0x68], R2 ;  /* 0x0000680201007387 */ /* 0x0005e20000100800 */
[C---:B------:R-:W-:Y:S02]  /*7480*/  ISETP.GT.U32.AND P4, PT, R11.reuse, R130, PT ;  /* 0x000000820b00720c */ /* 0x040fe40003f84070 */
[----:B------:R-:W-:Y:S02]  /*7490*/  ISETP.GT.U32.AND P6, PT, R11, R216, PT ;  /* 0x000000d80b00720c */ /* 0x000fe40003fc4070 */
[----:B------:R-:W-:Y:S02]  /*74a0*/  ISETP.GT.U32.AND.EX P1, PT, R10, RZ, PT, P1 ;  /* 0x000000ff0a00720c */ /* 0x000fe40003f24110 */
[----:B--2---:R-:W-:Y:S02]  /*74b0*/  FSEL R2, R219, -INF , !P0 ;  /* 0xff800000db027808 */ /* 0x004fe40004000000 */
[----:B------:R-:W-:Y:S01]  /*74c0*/  ISETP.GT.U32.AND P0, PT, R11, R103, PT ;  /* 0x000000670b00720c */ /* 0x000fe20003f04070 */
[----:B------:R-:W-:Y:S01]  /*74d0*/  IMAD.X R11, RZ, RZ, R8, P3 ;  /* 0x000000ffff0b7224 */ /* 0x000fe200018e0608 */
[----:B0-----:R-:W-:Y:S01]  /*74e0*/  HMMA.16816.F32.BF16 R40, R212, R48, R40 ;  /* 0x00000030d428723c */ /* 0x001fe20000041828 */
[----:B------:R-:W-:Y:S01]  /*74f0*/  FMUL R88, R88, c[0x0][0x188] ;  /* 0x0000620058587a20 */ /* 0x000fe20000400000 */
[----:B------:R-:W-:Y:S01]  /*7500*/  ISETP.GT.U32.AND.EX P5, PT, R10, RZ, PT, P5 ;  /* 0x000000ff0a00720c */ /* 0x000fe20003fa4150 */
[----:B------:R-:W-:Y:S01]  /*7510*/  FMUL R90, R90, c[0x0][0x188] ;  /* 0x000062005a5a7a20 */ /* 0x000fe20000400000 */
[----:B------:R-:W-:-:S02]  /*7520*/  FSEL R129, R77, -INF , !P1 ;  /* 0xff8000004d817808 */ /* 0x000fc40004800000 */
[C---:B------:R-:W-:Y:S02]  /*7530*/  ISETP.GT.U32.AND.EX P2, PT, R11.reuse, RZ, PT, P2 ;  /* 0x000000ff0b00720c */ /* 0x040fe40003f44120 */
[----:B------:R-:W-:Y:S02]  /*7540*/  ISETP.GT.U32.AND.EX P4, PT, R11, RZ, PT, P4 ;  /* 0x000000ff0b00720c */ /* 0x000fe40003f84140 */
[----:B------:R-:W-:Y:S01]  /*7550*/  IADD3 R10, P1, R7, 0x61, RZ ;  /* 0x00000061070a7810 */ /* 0x000fe20007f3e0ff */
[----:B------:R0:W-:Y:S01]  /*7560*/  STL [R1+0x6c], R2 ;  /* 0x00006c0201007387 */ /* 0x0001e20000100800 */
[----:B------:R-:W-:Y:S01]  /*7570*/  FMUL R120, R120, c[0x0][0x188] ;  /* 0x0000620078787a20 */ /* 0x000fe20000400000 */
[----:B------:R-:W-:Y:S02]  /*7580*/  FSEL R178, R79, -INF , !P5 ;  /* 0xff8000004fb27808 */ /* 0x000fe40006800000 */
[----:B------:R-:W-:Y:S02]  /*7590*/  FSEL R176, R88, -INF , !P2 ;  /* 0xff80000058b07808 */ /* 0x000fe40005000000 */
[----:B------:R-:W-:-:S02]  /*75a0*/  ISETP.GT.U32.AND.EX P6, PT, R11, RZ, PT, P6 ;  /* 0x000000ff0b00720c */ /* 0x000fc40003fc4160 */
[----:B------:R-:W-:Y:S02]  /*75b0*/  ISETP.GT.U32.AND P3, PT, R10, R0, PT ;  /* 0x000000000a00720c */ /* 0x000fe40003f64070 */
[----:B0-----:R-:W-:Y:S02]  /*75c0*/  FSEL R2, R90, -INF , !P4 ;  /* 0xff8000005a027808 */ /* 0x001fe40006000000 */
[C---:B------:R-:W-:Y:S02]  /*75d0*/  ISETP.GT.U32.AND P5, PT, R10.reuse, R130, PT ;  /* 0x000000820a00720c */ /* 0x040fe40003fa4070 */
[C---:B------:R-:W-:Y:S02]  /*75e0*/  ISETP.GT.U32.AND P2, PT, R10.reuse, R216, PT ;  /* 0x000000d80a00720c */ /* 0x040fe40003f44070 */
[----:B------:R-:W-:Y:S02]  /*75f0*/  ISETP.GT.U32.AND P4, PT, R10, R103, PT ;  /* 0x000000670a00720c */ /* 0x000fe40003f84070 */
[----:B------:R-:W-:Y:S01]  /*7600*/  IADD3.X R10, RZ, R8, RZ, P1, !PT ;  /* 0x00000008ff0a7210 */ /* 0x000fe20000ffe4ff */
[----:B------:R-:W-:Y:S01]  /*7610*/  HMMA.16816.F32.BF16 R228, R64, R22, R228 ;  /* 0x0000001640e4723c */ /* 0x000fe200000418e4 */
[----:B------:R-:W-:Y:S01]  /*7620*/  FSEL R4, R120, -INF , !P6 ;  /* 0xff80000078047808 */ /* 0x000fe20007000000 */
[----:B------:R-:W-:Y:S01]  /*7630*/  FMUL R89, R89, c[0x0][0x188] ;  /* 0x0000620059597a20 */ /* 0x000fe20000400000 */
[----:B------:R-:W-:Y:S01]  /*7640*/  ISETP.GT.U32.AND.EX P0, PT, R11, RZ, PT, P0 ;  /* 0x000000ff0b00720c */ /* 0x000fe20003f04100 */
[----:B------:R-:W-:Y:S01]  /*7650*/  FMUL R122, R122, c[0x0][0x188] ;  /* 0x000062007a7a7a20 */ /* 0x000fe20000400000 */
[C---:B------:R-:W-:Y:S01]  /*7660*/  ISETP.GT.U32.AND.EX P3, PT, R10.reuse, RZ, PT, P3 ;  /* 0x000000ff0a00720c */ /* 0x040fe20003f64130 */
[----:B------:R-:W-:Y:S01]  /*7670*/  FMUL R91, R91, c[0x0][0x188] ;  /* 0x000062005b5b7a20 */ /* 0x000fe20000400000 */
[----:B------:R-:W-:Y:S01]  /*7680*/  ISETP.GT.U32.AND.EX P5, PT, R10, RZ, PT, P5 ;  /* 0x000000ff0a00720c */ /* 0x000fe20003fa4150 */
[----:B------:R0:W-:Y:S01]  /*7690*/  STL [R1+0x88], R2 ;  /* 0x0000880201007387 */ /* 0x0001e20000100800 */
[----:B------:R-:W-:Y:S01]  /*76a0*/  IADD3 R11, P1, R7, 0x68, RZ ;  /* 0x00000068070b7810 */ /* 0x000fe20007f3e0ff */
[----:B------:R-:W-:Y:S01]  /*76b0*/  HMMA.16816.F32.BF16 R36, R116, R48, R36 ;  /* 0x000000307424723c */ /* 0x000fe20000041824 */
[----:B------:R-:W-:Y:S01]  /*76c0*/  FSEL R137, R89, -INF , !P3 ;  /* 0xff80000059897808 */ /* 0x000fe20005800000 */
[----:B------:R2:W-:Y:S01]  /*76d0*/  STL [R1+0x98], R4 ;  /* 0x0000980401007387 */ /* 0x0005e20000100800 */
[----:B------:R-:W-:-:S02]  /*76e0*/  ISETP.GT.U32.AND P6, PT, R11, R0, PT ;  /* 0x000000000b00720c */ /* 0x000fc40003fc4070 */
[C---:B------:R-:W-:Y:S02]  /*76f0*/  ISETP.GT.U32.AND P3, PT, R11.reuse, R216, PT ;  /* 0x000000d80b00720c */ /* 0x040fe40003f64070 */
[----:B0-----:R-:W-:Y:S02]  /*7700*/  FSEL R2, R122, -INF , !P0 ;  /* 0xff8000007a027808 */ /* 0x001fe40004000000 */
[----:B------:R-:W-:Y:S02]  /*7710*/  ISETP.GT.U32.AND P0, PT, R11, R130, PT ;  /* 0x000000820b00720c */ /* 0x000fe40003f04070 */
[----:B--2---:R-:W-:Y:S02]  /*7720*/  FSEL R4, R91, -INF , !P5 ;  /* 0xff8000005b047808 */ /* 0x004fe40006800000 */
[----:B------:R-:W-:Y:S01]  /*7730*/  ISETP.GT.U32.AND P5, PT, R11, R103, PT ;  /* 0x000000670b00720c */ /* 0x000fe20003fa4070 */
[----:B------:R-:W-:Y:S01]  /*7740*/  IMAD.X R11, RZ, RZ, R8, P1 ;  /* 0x000000ffff0b7224 */ /* 0x000fe200008e0608 */
[C---:B------:R-:W-:Y:S01]  /*7750*/  ISETP.GT.U32.AND.EX P2, PT, R10.reuse, RZ, PT, P2 ;  /* 0x000000ff0a00720c */ /* 0x040fe20003f44120 */
[----:B------:R-:W-:Y:S01]  /*7760*/  FMUL R121, R121, c[0x0][0x188] ;  /* 0x0000620079797a20 */ /* 0x000fe20000400000 */
[----:B------:R-:W-:Y:S01]  /*7770*/  ISETP.GT.U32.AND.EX P4, PT, R10, RZ, PT, P4 ;  /* 0x000000ff0a00720c */ /* 0x000fe20003f84140 */
[----:B------:R-:W-:Y:S01]  /*7780*/  FMUL R123, R123, c[0x0][0x188] ;  /* 0x000062007b7b7a20 */ /* 0x000fe20000400000 */
[----:B------:R-:W-:Y:S01]  /*7790*/  ISETP.GT.U32.AND.EX P6, PT, R11, RZ, PT, P6 ;  /* 0x000000ff0b00720c */ /* 0x000fe20003fc4160 */
[----:B------:R-:W-:Y:S01]  /*77a0*/  FMUL R72, R72, c[0x0][0x188] ;  /* 0x0000620048487a20 */ /* 0x000fe20000400000 */
[----:B------:R-:W-:Y:S01]  /*77b0*/  FSEL R191, R121, -INF , !P2 ;  /* 0xff80000079bf7808 */ /* 0x000fe20005000000 */
[----:B------:R-:W-:Y:S01]  /*77c0*/  HMMA.16816.F32.BF16 R40, R108, R50, R40 ;  /* 0x000000326c28723c */ /* 0x000fe20000041828 */
[----:B------:R0:W-:Y:S01]  /*77d0*/  STL [R1+0x80], R4 ;  /* 0x0000800401007387 */ /* 0x0001e20000100800 */
[----:B------:R-:W-:Y:S01]  /*77e0*/  FSEL R189, R123, -INF , !P4 ;  /* 0xff8000007bbd7808 */ /* 0x000fe20006000000 */
[----:B------:R-:W-:Y:S01]  /*77f0*/  FMUL R74, R74, c[0x0][0x188] ;  /* 0x000062004a4a7a20 */ /* 0x000fe20000400000 */
[----:B------:R-:W-:Y:S01]  /*7800*/  ISETP.GT.U32.AND.EX P0, PT, R11, RZ, PT, P0 ;  /* 0x000000ff0b00720c */ /* 0x000fe20003f04100 */
[----:B------:R-:W-:Y:S01]  /*7810*/  STL [R1+0x9c], R191 ;  /* 0x00009cbf01007387 */ /* 0x000fe20000100800 */
[----:B------:R-:W-:-:S02]  /*7820*/  IADD3 R10, P2, R7, 0x69, RZ ;  /* 0x00000069070a7810 */ /* 0x000fc40007f5e0ff */
[----:B0-----:R-:W-:Y:S01]  /*7830*/  FSEL R4, R72, -INF , !P6 ;  /* 0xff80000048047808 */ /* 0x001fe20007000000 */
[----:B------:R-:W-:Y:S01]  /*7840*/  STL [R1+0xa0], R189 ;  /* 0x0000a0bd01007387 */ /* 0x000fe20000100800 */
[----:B------:R-:W-:Y:S01]  /*7850*/  ISETP.GT.U32.AND P1, PT, R10, R0, PT ;  /* 0x000000000a00720c */ /* 0x000fe20003f24070 */
[----:B------:R-:W-:Y:S02]  /*7860*/  FMUL R228, R228, c[0x0][0x188] ;  /* 0x00006200e4e47a20 */ /* 0x000fe40000400000 */
[----:B------:R0:W-:Y:S01]  /*7870*/  STL [R1+0x8c], R4 ;  /* 0x00008c0401007387 */ /* 0x0001e20000100800 */
[C---:B------:R-:W-:Y:S02]  /*7880*/  ISETP.GT.U32.AND P4, PT, R10.reuse, R130, PT ;  /* 0x000000820a00720c */ /* 0x040fe40003f84070 */
[----:B------:R-:W-:Y:S02]  /*7890*/  ISETP.GT.U32.AND P6, PT, R10, R216, PT ;  /* 0x000000d80a00720c */ /* 0x000fe40003fc4070 */
[----:B------:R-:W-:-:S02]  /*78a0*/  ISETP.GT.U32.AND.EX P3, PT, R11, RZ, PT, P3 ;  /* 0x000000ff0b00720c */ /* 0x000fc40003f64130 */
[----:B0-----:R-:W-:Y:S02]  /*78b0*/  FSEL R4, R74, -INF , !P0 ;  /* 0xff8000004a047808 */ /* 0x001fe40004000000 */
[----:B------:R-:W-:Y:S02]  /*78c0*/  ISETP.GT.U32.AND P0, PT, R10, R103, PT ;  /* 0x000000670a00720c */ /* 0x000fe40003f04070 */
[----:B------:R-:W-:Y:S01]  /*78d0*/  IADD3.X R10, RZ, R8, RZ, P2, !PT ;  /* 0x00000008ff0a7210 */ /* 0x000fe200017fe4ff */
[----:B------:R0:W-:Y:S01]  /*78e0*/  STL [R1+0x78], R4 ;  /* 0x0000780401007387 */ /* 0x0001e20000100800 */
[----:B------:R-:W-:Y:S01]  /*78f0*/  FMUL R73, R73, c[0x0][0x188] ;  /* 0x0000620049497a20 */ /* 0x000fe20000400000 */
[----:B------:R-:W-:Y:S01]  /*7900*/  ISETP.GT.U32.AND.EX P5, PT, R11, RZ, PT, P5 ;  /* 0x000000ff0b00720c */ /* 0x000fe20003fa4150 */
[----:B------:R-:W-:Y:S01]  /*7910*/  FMUL R75, R75, c[0x0][0x188] ;  /* 0x000062004b4b7a20 */ /* 0x000fe20000400000 */
[----:B------:R-:W-:Y:S01]  /*7920*/  ISETP.GT.U32.AND.EX P1, PT, R10, RZ, PT, P1 ;  /* 0x000000ff0a00720c */ /* 0x000fe20003f24110 */
[----:B------:R-:W-:Y:S01]  /*7930*/  FMUL R230, R230, c[0x0][0x188] ;  /* 0x00006200e6e67a20 */ /* 0x000fe20000400000 */
[----:B------:R-:W-:Y:S01]  /*7940*/  ISETP.GT.U32.AND.EX P4, PT, R10, RZ, PT, P4 ;  /* 0x000000ff0a00720c */ /* 0x000fe20003f84140 */
[----:B------:R-:W-:Y:S01]  /*7950*/  HMMA.16816.F32.BF16 R36, R64, R50, R36 ;  /* 0x000000324024723c */ /* 0x000fe20000041824 */
[----:B0-----:R-:W-:Y:S01]  /*7960*/  FSEL R4, R228, -INF , !P3 ;  /* 0xff800000e4047808 */ /* 0x001fe20005800000 */
[----:B------:R-:W-:Y:S01]  /*7970*/  FMUL R40, R40, c[0x0][0x188] ;  /* 0x0000620028287a20 */ /* 0x000fe20000400000 */
[----:B------:R-:W-:Y:S01]  /*7980*/  IADD3 R11, P3, R7, 0x70, RZ ;  /* 0x00000070070b7810 */ /* 0x000fe20007f7e0ff */
[----:B------:R-:W-:Y:S01]  /*7990*/  FMUL R41, R41, c[0x0][0x188] ;  /* 0x0000620029297a20 */ /* 0x000fe20000400000 */
[----:B------:R-:W-:Y:S01]  /*79a0*/  FSEL R153, R230, -INF , !P5 ;  /* 0xff800000e6997808 */ /* 0x000fe20006800000 */
[----:B------:R-:W0:Y:S01]  /*79b0*/  LDSM.16.M88.4 R48, [R5+0x4000] ;  /* 0x004000000530783b */ /* 0x000e220000000200 */
[----:B------:R-:W-:-:S02]  /*79c0*/  FSEL R141, R73, -INF , !P1 ;  /* 0xff800000498d7808 */ /* 0x000fc40004800000 */
[----:B------:R-:W-:Y:S02]  /*79d0*/  FSEL R235, R75, -INF , !P4 ;  /* 0xff8000004beb7808 */ /* 0x000fe40006000000 */
[C---:B------:R-:W-:Y:S02]  /*79e0*/  ISETP.GT.U32.AND P2, PT, R11.reuse, R0, PT ;  /* 0x000000000b00720c */ /* 0x040fe40003f44070 */
[C---:B------:R-:W-:Y:S02]  /*79f0*/  ISETP.GT.U32.AND P5, PT, R11.reuse, R130, PT ;  /* 0x000000820b00720c */ /* 0x040fe40003fa4070 */
[C---:B------:R-:W-:Y:S02]  /*7a00*/  ISETP.GT.U32.AND P1, PT, R11.reuse, R216, PT ;  /* 0x000000d80b00720c */ /* 0x040fe40003f24070 */
[----:B------:R-:W-:Y:S01]  /*7a10*/  ISETP.GT.U32.AND P4, PT, R11, R103, PT ;  /* 0x000000670b00720c */ /* 0x000fe20003f84070 */
[----:B------:R-:W-:Y:S01]  /*7a20*/  IMAD.X R11, RZ, RZ, R8, P3 ;  /* 0x000000ffff0b7224 */ /* 0x000fe200018e0608 */
[----:B------:R-:W-:-:S04]  /*7a30*/  IADD3 R15, P3, R7, 0x71, RZ ;  /* 0x00000071070f7810 */ /* 0x000fc80007f7e0ff */
[----:B------:R-:W-:Y:S02]  /*7a40*/  ISETP.GT.U32.AND.EX P2, PT, R11, RZ, PT, P2 ;  /* 0x000000ff0b00720c */ /* 0x000fe40003f44120 */
[----:B------:R-:W-:Y:S02]  /*7a50*/  IADD3.X R22, RZ, R8, RZ, P3, !PT ;  /* 0x00000008ff167210 */ /* 0x000fe40001ffe4ff */
[----:B------:R-:W-:Y:S02]  /*7a60*/  FSEL R177, R40, -INF , !P2 ;  /* 0xff80000028b17808 */ /* 0x000fe40005000000 */
[----:B------:R-:W-:Y:S01]  /*7a70*/  ISETP.GT.U32.AND P2, PT, R15, R0, PT ;  /* 0x000000000f00720c */ /* 0x000fe20003f44070 */
[----:B------:R-:W-:Y:S01]  /*7a80*/  STL [R1+0x94], R4 ;  /* 0x0000940401007387 */ /* 0x000fe20000100800 */
[----:B------:R-:W-:Y:S02]  /*7a90*/  ISETP.GT.U32.AND.EX P3, PT, R11, RZ, PT, P1 ;  /* 0x000000ff0b00720c */ /* 0x000fe40003f64110 */
[----:B------:R-:W-:Y:S01]  /*7aa0*/  ISETP.GT.U32.AND.EX P2, PT, R22, RZ, PT, P2 ;  /* 0x000000ff1600720c */ /* 0x000fe20003f44120 */
[----:B------:R2:W-:Y:S01]  /*7ab0*/  STL [R1+0x500], R5 ;  /* 0x0005000501007387 */ /* 0x0005e20000100800 */
[----:B------:R-:W-:Y:S01]  /*7ac0*/  ISETP.GT.U32.AND P1, PT, R15, R216, PT ;  /* 0x000000d80f00720c */ /* 0x000fe20003f24070 */
[----:B------:R-:W-:-:S03]  /*7ad0*/  FMUL R37, R37, c[0x0][0x188] ;  /* 0x0000620025257a20 */ /* 0x000fc60000400000 */
[----:B------:R-:W-:Y:S02]  /*7ae0*/  ISETP.GT.U32.AND.EX P1, PT, R22, RZ, PT, P1 ;  /* 0x000000ff1600720c */ /* 0x000fe40003f24110 */
[----:B--2---:R-:W-:-:S05]  /*7af0*/  FSEL R5, R41, -INF , !P2 ;  /* 0xff80000029057808 */ /* 0x004fca0005000000 */
[----:B------:R2:W-:Y:S04]  /*7b00*/  STL [R1+0xa4], R5 ;  /* 0x0000a40501007387 */ /* 0x0005e80000100800 */
[----:B------:R-:W3:Y:S04]  /*7b10*/  LDL.64 R90, [R1+0x278] ;  /* 0x00027800015a7983 */ /* 0x000ee80000100a00 */
[----:B------:R-:W4:Y:S01]  /*7b20*/  LDL.64 R72, [R1+0x238] ;  /* 0x0002380001487983 */ /* 0x000f220000100a00 */
[----:B--2---:R-:W-:-:S05]  /*7b30*/  FSEL R5, R37, -INF , !P1 ;  /* 0xff80000025057808 */ /* 0x004fca0004800000 */
[----:B------:R-:W-:Y:S04]  /*7b40*/  STL [R1+0xa8], R5 ;  /* 0x0000a80501007387 */ /* 0x000fe80000100800 */
[----:B------:R-:W2:Y:S04]  /*7b50*/  LDL.64 R70, [R1+0x2b0] ;  /* 0x0002b00001467983 */ /* 0x000ea80000100a00 */
[----:B------:R-:W2:Y:S04]  /*7b60*/  LDL.64 R74, [R1+0x178] ;  /* 0x00017800014a7983 */ /* 0x000ea80000100a00 */
[----:B------:R-:W2:Y:S04]  /*7b70*/  LDL.64 R88, [R1+0x2a8] ;  /* 0x0002a80001587983 */ /* 0x000ea80000100a00 */
[----:B------:R-:W2:Y:S01]  /*7b80*/  LDL.64 R76, [R1+0x1b8] ;  /* 0x0001b800014c7983 */ /* 0x000ea20000100a00 */
[-C--:B-1----:R-:W-:Y:S08]  /*7b90*/  HMMA.16816.F32.BF16 R32, R212, R52.reuse, R32 ;  /* 0x00000034d420723c */ /* 0x082ff00000041820 */
[----:B------:R-:W-:Y:S01]  /*7ba0*/  HMMA.16816.F32.BF16 R28, R116, R52, R28 ;  /* 0x00000034741c723c */ /* 0x000fe2000004181c */
[----:B------:R-:W-:Y:S01]  /*7bb0*/  FMUL R229, R229, c[0x0][0x188] ;  /* 0x00006200e5e57a20 */ /* 0x000fe20000400000 */
[----:B------:R-:W-:Y:S01]  /*7bc0*/  ISETP.GT.U32.AND.EX P6, PT, R10, RZ, PT, P6 ;  /* 0x000000ff0a00720c */ /* 0x000fe20003fc4160 */
[----:B------:R-:W-:Y:S01]  /*7bd0*/  FMUL R42, R42, c[0x0][0x188] ;  /* 0x000062002a2a7a20 */ /* 0x000fe20000400000 */
[----:B------:R-:W-:Y:S01]  /*7be0*/  ISETP.GT.U32.AND.EX P5, PT, R11, RZ, PT, P5 ;  /* 0x000000ff0b00720c */ /* 0x000fe20003fa4150 */
[----:B------:R-:W-:Y:S01]  /*7bf0*/  FMUL R36, R36, c[0x0][0x188] ;  /* 0x0000620024247a20 */ /* 0x000fe20000400000 */
[----:B------:R-:W2:Y:S10]  /*7c00*/  LDL.64 R78, [R1+0x138] ;  /* 0x00013800014e7983 */ /* 0x000eb40000100a00 */
[-C--:B------:R-:W-:Y:S01]  /*7c10*/  HMMA.16816.F32.BF16 R32, R108, R54.reuse, R32 ;  /* 0x000000366c20723c */ /* 0x080fe20000041820 */
[----:B------:R-:W-:Y:S01]  /*7c20*/  FSEL R149, R229, -INF , !P6 ;  /* 0xff800000e5957808 */ /* 0x000fe20007000000 */
[----:B------:R-:W-:Y:S01]  /*7c30*/  FMUL R43, R43, c[0x0][0x188] ;  /* 0x000062002b2b7a20 */ /* 0x000fe20000400000 */
[----:B------:R-:W2:Y:S05]  /*7c40*/  LDL.64 R52, [R1+0xf8] ;  /* 0x0000f80001347983 */ /* 0x000eaa0000100a00 */
[----:B------:R-:W-:Y:S01]  /*7c50*/  HMMA.16816.F32.BF16 R28, R64, R54, R28 ;  /* 0x00000036401c723c */ /* 0x000fe2000004181c */
[----:B------:R-:W-:Y:S01]  /*7c60*/  IADD3 R14, P6, R7, 0x78, RZ ;  /* 0x00000078070e7810 */ /* 0x000fe20007fde0ff */
[----:B------:R-:W-:Y:S01]  /*7c70*/  FMUL R19, R202, c[0x0][0x188] ;  /* 0x00006200ca137a20 */ /* 0x000fe20000400000 */
[----:B------:R-:W-:Y:S01]  /*7c80*/  FSEL R135, R42, -INF , !P5 ;  /* 0xff8000002a877808 */ /* 0x000fe20006800000 */
[----:B------:R-:W2:Y:S01]  /*7c90*/  LDL.64 R54, [R1+0x1f8] ;  /* 0x0001f80001367983 */ /* 0x000ea20000100a00 */
[----:B------:R-:W-:-:S02]  /*7ca0*/  ISETP.GT.U32.AND P5, PT, R15, R130, PT ;  /* 0x000000820f00720c */ /* 0x000fc40003fa4070 */
[----:B------:R-:W-:Y:S01]  /*7cb0*/  FSEL R155, R36, -INF , !P3 ;  /* 0xff800000249b7808 */ /* 0x000fe20005800000 */
[----:B------:R-:W-:Y:S01]  /*7cc0*/  IMAD.X R36, RZ, RZ, R8, P6 ;  /* 0x000000ffff247224 */ /* 0x000fe200030e0608 */
[----:B------:R-:W-:Y:S02]  /*7cd0*/  ISETP.GT.U32.AND P2, PT, R14, R0, PT ;  /* 0x000000000e00720c */ /* 0x000fe40003f44070 */
[----:B------:R-:W-:Y:S02]  /*7ce0*/  ISETP.GT.U32.AND.EX P5, PT, R22, RZ, PT, P5 ;  /* 0x000000ff1600720c */ /* 0x000fe40003fa4150 */
[----:B------:R-:W-:Y:S02]  /*7cf0*/  ISETP.GT.U32.AND P6, PT, R14, R130, PT ;  /* 0x000000820e00720c */ /* 0x000fe40003fc4070 */
[----:B------:R-:W-:Y:S01]  /*7d00*/  ISETP.GT.U32.AND.EX P2, PT, R36, RZ, PT, P2 ;  /* 0x000000ff2400720c */ /* 0x000fe20003f44120 */
[----:B------:R-:W-:Y:S01]  /*7d10*/  FMUL R32, R32, c[0x0][0x188] ;  /* 0x0000620020207a20 */ /* 0x000fe20000400000 */
[----:B------:R-:W-:Y:S01]  /*7d20*/  FSEL R139, R43, -INF , !P5 ;  /* 0xff8000002b8b7808 */ /* 0x000fe20006800000 */
[----:B------:R-:W-:Y:S01]  /*7d30*/  FMUL R34, R34, c[0x0][0x188] ;  /* 0x0000620022227a20 */ /* 0x000fe20000400000 */
[----:B------:R-:W-:-:S02]  /*7d40*/  ISETP.GT.U32.AND P5, PT, R14, R216, PT ;  /* 0x000000d80e00720c */ /* 0x000fc40003fa4070 */
[----:B------:R-:W-:Y:S01]  /*7d50*/  ISETP.GT.U32.AND P1, PT, R14, R103, PT ;  /* 0x000000670e00720c */ /* 0x000fe20003f24070 */
[----:B0-----:R-:W-:Y:S01]  /*7d60*/  HMMA.16816.F32.BF16 R196, R196, R48, RZ ;  /* 0x00000030c4c4723c */ /* 0x001fe200000418ff */
[----:B------:R-:W-:Y:S01]  /*7d70*/  FSEL R143, R32, -INF , !P2 ;  /* 0xff800000208f7808 */ /* 0x000fe20005000000 */
[----:B------:R-:W-:Y:S01]  /*7d80*/  FMUL R28, R28, c[0x0][0x188] ;  /* 0x000062001c1c7a20 */ /* 0x000fe20000400000 */
[----:B------:R-:W-:-:S05]  /*7d90*/  ISETP.GT.U32.AND.EX P6, PT, R36, RZ, PT, P6 ;  /* 0x000000ff2400720c */ /* 0x000fca0003fc4160 */
[----:B------:R-:W-:Y:S01]  /*7da0*/  HMMA.16816.F32.BF16 R208, R208, R48, RZ ;  /* 0x00000030d0d0723c */ /* 0x000fe200000418ff */
[----:B------:R-:W-:Y:S01]  /*7db0*/  IADD3 R14, P2, R7, 0x8, RZ ;  /* 0x00000008070e7810 */ /* 0x000fe20007f5e0ff */
[----:B------:R-:W-:Y:S01]  /*7dc0*/  STL [R1+0x508], R232 ;  /* 0x000508e801007387 */ /* 0x000fe20000100800 */
[----:B------:R-:W-:Y:S02]  /*7dd0*/  ISETP.GT.U32.AND.EX P5, PT, R36, RZ, PT, P5 ;  /* 0x000000ff2400720c */ /* 0x000fe40003fa4150 */
[----:B------:R-:W-:Y:S01]  /*7de0*/  ISETP.GT.U32.AND P3, PT, R15, R103, PT ;  /* 0x000000670f00720c */ /* 0x000fe20003f64070 */
[----:B------:R-:W-:Y:S01]  /*7df0*/  IMAD.WIDE R26, R3, 0x2, R232 ;  /* 0x00000002031a7825 */ /* 0x000fe200078e02e8 */
[----:B------:R-:W-:Y:S01]  /*7e00*/  FSEL R151, R34, -INF , !P6 ;  /* 0xff80000022977808 */ /* 0x000fe20007000000 */
[----:B------:R0:W1:Y:S01]  /*7e10*/  LDSM.16.M88.4 R40, [R125+0x4000] ;  /* 0x004000007d28783b */ /* 0x0000620000000200 */
[----:B------:R-:W-:Y:S02]  /*7e20*/  ISETP.GT.U32.AND P6, PT, R14, R0, PT ;  /* 0x000000000e00720c */ /* 0x000fe40003fc4070 */
[----:B------:R-:W-:Y:S01]  /*7e30*/  IADD3.X R15, RZ, R8, RZ, P2, !PT ;  /* 0x00000008ff0f7210 */ /* 0x000fe200017fe4ff */
[----:B------:R-:W-:Y:S01]  /*7e40*/  FMUL R32, R200, c[0x0][0x188] ;  /* 0x00006200c8207a20 */ /* 0x000fe20000400000 */
[----:B------:R-:W-:Y:S01]  /*7e50*/  FSEL R179, R28, -INF , !P5 ;  /* 0xff8000001cb37808 */ /* 0x000fe20006800000 */
[----:B------:R-:W-:Y:S01]  /*7e60*/  FMUL R28, R224, c[0x0][0x188] ;  /* 0x00006200e01c7a20 */ /* 0x000fe20000400000 */
[----:B------:R-:W-:Y:S01]  /*7e70*/  ISETP.GT.U32.AND.EX P6, PT, R15, RZ, PT, P6 ;  /* 0x000000ff0f00720c */ /* 0x000fe20003fc4160 */
[----:B------:R-:W-:Y:S01]  /*7e80*/  STL [R1+0x504], R233 ;  /* 0x000504e901007387 */ /* 0x000fe20000100800 */
[----:B------:R-:W-:-:S02]  /*7e90*/  ISETP.GT.U32.AND P5, PT, R14, R216, PT ;  /* 0x000000d80e00720c */ /* 0x000fc40003fa4070 */
[----:B------:R-:W-:Y:S01]  /*7ea0*/  ISETP.GT.U32.AND P2, PT, R14, R103, PT ;  /* 0x000000670e00720c */ /* 0x000fe20003f44070 */
[-C--:B------:R-:W-:Y:S01]  /*7eb0*/  HMMA.16816.F32.BF16 R196, R80, R50.reuse, R196 ;  /* 0x0000003250c4723c */ /* 0x080fe200000418c4 */
[----:B------:R-:W-:Y:S01]  /*7ec0*/  FSEL R28, R28, -INF , !P6 ;  /* 0xff8000001c1c7808 */ /* 0x000fe20007000000 */
[----:B------:R-:W2:Y:S01]  /*7ed0*/  LDL.64 R82, [R1+0x170] ;  /* 0x0001700001527983 */ /* 0x000ea20000100a00 */
[----:B------:R-:W-:Y:S02]  /*7ee0*/  IADD3 R18, P6, R7, 0x40, RZ ;  /* 0x0000004007127810 */ /* 0x000fe40007fde0ff */
[C---:B------:R-:W-:Y:S01]  /*7ef0*/  ISETP.GT.U32.AND.EX P5, PT, R15.reuse, RZ, PT, P5 ;  /* 0x000000ff0f00720c */ /* 0x040fe20003fa4150 */
[----:B------:R0:W2:Y:S01]  /*7f00*/  LDG.E.U16 R34, [R26.64] ;  /* 0x000000061a227981 */ /* 0x0000a2000c1e1500 */
[----:B------:R-:W-:Y:S01]  /*7f10*/  ISETP.GT.U32.AND.EX P2, PT, R15, RZ, PT, P2 ;  /* 0x000000ff0f00720c */ /* 0x000fe20003f44120 */
[----:B------:R-:W-:Y:S01]  /*7f20*/  IMAD.X R14, RZ, RZ, R8, P6 ;  /* 0x000000ffff0e7224 */ /* 0x000fe200030e0608 */
[----:B------:R-:W-:Y:S01]  /*7f30*/  FSEL R32, R32, -INF , !P5 ;  /* 0xff80000020207808 */ /* 0x000fe20006800000 */
[----:B------:R-:W-:Y:S01]  /*7f40*/  HMMA.16816.F32.BF16 R208, R96, R50, R208 ;  /* 0x0000003260d0723c */ /* 0x000fe200000418d0 */
[----:B------:R-:W-:Y:S01]  /*7f50*/  FSEL R19, R19, -INF , !P2 ;  /* 0xff80000013137808 */ /* 0x000fe20005000000 */
[----:B------:R-:W2:Y:S01]  /*7f60*/  LDL.64 R98, [R1+0x270] ;  /* 0x0002700001627983 */ /* 0x000ea20000100a00 */
[----:B------:R-:W-:-:S02]  /*7f70*/  ISETP.GT.U32.AND P5, PT, R18, R0, PT ;  /* 0x000000001200720c */ /* 0x000fc40003fa4070 */
[C---:B------:R-:W-:Y:S01]  /*7f80*/  ISETP.GT.U32.AND P6, PT, R18.reuse, R130, PT ;  /* 0x000000821200720c */ /* 0x040fe20003fc4070 */
[----:B------:R-:W2:Y:S01]  /*7f90*/  LDL.64 R96, [R1+0x1b0] ;  /* 0x0001b00001607983 */ /* 0x000ea20000100a00 */
[----:B------:R-:W-:Y:S02]  /*7fa0*/  ISETP.GT.U32.AND P2, PT, R18, R103, PT ;  /* 0x000000671200720c */ /* 0x000fe40003f44070 */
[C---:B------:R-:W-:Y:S01]  /*7fb0*/  ISETP.GT.U32.AND.EX P5, PT, R14.reuse, RZ, PT, P5 ;  /* 0x000000ff0e00720c */ /* 0x040fe20003fa4150 */
[----:B------:R-:W2:Y:S01]  /*7fc0*/  LDL.64 R80, [R1+0x1e8] ;  /* 0x0001e80001507983 */ /* 0x000ea20000100a00 */
[C---:B------:R-:W-:Y:S02]  /*7fd0*/  ISETP.GT.U32.AND.EX P6, PT, R14.reuse, RZ, PT, P6 ;  /* 0x000000ff0e00720c */ /* 0x040fe40003fc4160 */
[----:B------:R-:W-:Y:S01]  /*7fe0*/  ISETP.GT.U32.AND.EX P2, PT, R14, RZ, PT, P2 ;  /* 0x000000ff0e00720c */ /* 0x000fe20003f44120 */
[----:B------:R-:W2:Y:S01]  /*7ff0*/  LDL.64 R100, [R1+0x2a0] ;  /* 0x0002a00001647983 */ /* 0x000ea20000100a00 */
[----:B----4-:R-:W-:Y:S01]  /*8000*/  IMAD.WIDE R48, R3, 0x2, R72 ;  /* 0x0000000203307825 */ /* 0x010fe200078e0248 */
[----:B0-----:R-:W-:-:S02]  /*8010*/  MOV R125, R68 ;  /* 0x00000044007d7202 */ /* 0x001fc40000000f00 */
[----:B------:R-:W4:Y:S01]  /*8020*/  LDL.64 R72, [R1+0x230] ;  /* 0x0002300001487983 */ /* 0x000f220000100a00 */
[----:B---3--:R-:W-:-:S03]  /*8030*/  IMAD.WIDE R14, R3, 0x2, R90 ;  /* 0x00000002030e7825 */ /* 0x008fc600078e025a */
[----:B------:R-:W3:Y:S04]  /*8040*/  LDL.64 R90, [R1+0x268] ;  /* 0x00026800015a7983 */ /* 0x000ee80000100a00 */
[----:B------:R0:W3:Y:S01]  /*8050*/  LDG.E.U16 R37, [R14.64] ;  /* 0x000000060e257981 */ /* 0x0000e2000c1e1500 */
[----:B--2---:R-:W-:-:S03]  /*8060*/  IMAD.WIDE R50, R3, 0x2, R70 ;  /* 0x0000000203327825 */ /* 0x004fc600078e0246 */
[----:B------:R-:W2:Y:S04]  /*8070*/  LDL.64 R70, [R1+0x1f0] ;  /* 0x0001f00001467983 */ /* 0x000ea80000100a00 */
[----:B------:R1:W3:Y:S01]  /*8080*/  LDG.E.U16 R50, [R50.64] ;  /* 0x0000000632327981 */ /* 0x0002e2000c1e1500 */
[----:B0-----:R-:W-:-:S03]  /*8090*/  IMAD.WIDE R14, R3, 0x2, R74 ;  /* 0x00000002030e7825 */ /* 0x001fc600078e024a */
[----:B------:R-:W3:Y:S01]  /*80a0*/  LDL.64 R74, [R1+0xf0] ;  /* 0x0000f000014a7983 */ /* 0x000ee20000100a00 */
[----:B------:R-:W-:-:S03]  /*80b0*/  IMAD.WIDE R26, R3, 0x2, R76 ;  /* 0x00000002031a7825 */ /* 0x000fc600078e024c */
[----:B------:R-:W3:Y:S04]  /*80c0*/  LDL.64 R76, [R1+0x130] ;  /* 0x00013000014c7983 */ /* 0x000ee80000100a00 */
[----:B-1----:R0:W3:Y:S04]  /*80d0*/  LDG.E.U16 R51, [R14.64] ;  /* 0x000000060e337981 */ /* 0x0020e8000c1e1500 */
[----:B------:R1:W3:Y:S04]  /*80e0*/  LDG.E.U16 R48, [R48.64] ;  /* 0x0000000630307981 */ /* 0x0002e8000c1e1500 */
[----:B------:R-:W3:Y:S01]  /*80f0*/  LDL.64 R122, [R1+0x298] ;  /* 0x00029800017a7983 */ /* 0x000ee20000100a00 */
[----:B0-----:R-:W-:-:S03]  /*8100*/  IMAD.WIDE R14, R3, 0x2, R88 ;  /* 0x00000002030e7825 */ /* 0x001fc600078e0258 */
[----:B------:R-:W3:Y:S04]  /*8110*/  LDL.64 R88, [R1+0x228] ;  /* 0x0002280001587983 */ /* 0x000ee80000100a00 */
[----:B-1----:R0:W3:Y:S01]  /*8120*/  LDG.E.U16 R49, [R26.64] ;  /* 0x000000061a317981 */ /* 0x0020e2000c1e1500 */
[----:B------:R-:W-:Y:S03]  /*8130*/  HMMA.16816.F32.BF16 R208, R116, R40, R208 ;  /* 0x0000002874d0723c */ /* 0x000fe600000418d0 */
[----:B------:R-:W3:Y:S01]  /*8140*/  LDL.64 R118, [R1+0x168] ;  /* 0x0001680001767983 */ /* 0x000ee20000100a00 */
[----:B------:R-:W-:-:S03]  /*8150*/  IMAD.WIDE R52, R3, 0x2, R52 ;  /* 0x0000000203347825 */ /* 0x000fc600078e0234 */
[----:B------:R-:W3:Y:S01]  /*8160*/  LDL.64 R116, [R1+0x128] ;  /* 0x0001280001747983 */ /* 0x000ee20000100a00 */
[----:B0-----:R-:W-:-:S03]  /*8170*/  IMAD.WIDE R26, R3, 0x2, R78 ;  /* 0x00000002031a7825 */ /* 0x001fc600078e024e */
[----:B------:R-:W3:Y:S01]  /*8180*/  LDL.64 R78, [R1+0x1a8] ;  /* 0x0001a800014e7983 */ /* 0x000ee20000100a00 */
[----:B------:R-:W-:-:S03]  /*8190*/  IMAD.WIDE R54, R3, 0x2, R54 ;  /* 0x0000000203367825 */ /* 0x000fc600078e0236 */
[----:B------:R4:W3:Y:S04]  /*81a0*/  LDG.E.U16 R68, [R26.64] ;  /* 0x000000061a447981 */ /* 0x0008e8000c1e1500 */
[----:B------:R2:W3:Y:S04]  /*81b0*/  LDG.E.U16 R69, [R52.64] ;  /* 0x0000000634457981 */ /* 0x0004e8000c1e1500 */
[----:B------:R0:W3:Y:S01]  /*81c0*/  LDG.E.U16 R54, [R54.64] ;  /* 0x0000000636367981 */ /* 0x0000e2000c1e1500 */
[----:B------:R-:W-:Y:S02]  /*81d0*/  FMUL R23, R150, c[0x0][0x188] ;  /* 0x0000620096177a20 */ /* 0x000fe40000400000 */
[----:B------:R-:W-:Y:S01]  /*81e0*/  FMUL R142, R142, c[0x0][0x188] ;  /* 0x000062008e8e7a20 */ /* 0x000fe20000400000 */
[----:B------:R-:W3:Y:S04]  /*81f0*/  LDL.64 R120, [R1+0x250] ;  /* 0x0002500001787983 */ /* 0x000ee80000100a00 */
[----:B0-----:R0:W3:Y:S02]  /*8200*/  LDG.E.U16 R55, [R14.64] ;  /* 0x000000060e377981 */ /* 0x0010e4000c1e1500 */
[----:B0-----:R-:W-:-:S02]  /*8210*/  IMAD.WIDE R14, R3, 0x2, R98 ;  /* 0x00000002030e7825 */ /* 0x001fc400078e0262 */
[----:B------:R-:W3:Y:S01]  /*8220*/  LDL.64 R98, [R1+0x1e0] ;  /* 0x0001e00001627983 */ /* 0x000ee20000100a00 */
[----:B------:R-:W-:Y:S01]  /*8230*/  HMMA.16816.F32.BF16 R196, R212, R40, R196 ;  /* 0x00000028d4c4723c */ /* 0x000fe200000418c4 */
[----:B----4-:R-:W-:-:S04]  /*8240*/  IMAD.WIDE R26, R3, 0x2, R72 ;  /* 0x00000002031a7825 */ /* 0x010fc800078e0248 */
[C---:B--2---:R-:W-:Y:S02]  /*8250*/  IMAD.WIDE R52, R3.reuse, 0x2, R70 ;  /* 0x0000000203347825 */ /* 0x044fe400078e0246 */
[----:B------:R0:W2:Y:S04]  /*8260*/  LDG.E.U16 R71, [R26.64] ;  /* 0x000000061a477981 */ /* 0x0000a8000c1e1500 */
[----:B------:R3:W4:Y:S04]  /*8270*/  LDG.E.U16 R72, [R52.64] ;  /* 0x0000000634487981 */ /* 0x000728000c1e1500 */
[----:B------:R1:W2:Y:S01]  /*8280*/  LDG.E.U16 R70, [R14.64] ;  /* 0x000000060e467981 */ /* 0x0002a2000c1e1500 */
[----:B0-----:R-:W-:-:S03]  /*8290*/  IMAD.WIDE R26, R3, 0x2, R82 ;  /* 0x00000002031a7825 */ /* 0x001fc600078e0252 */
[----:B------:R-:W2:Y:S01]  /*82a0*/  LDL.64 R82, [R1+0xe8] ;  /* 0x0000e80001527983 */ /* 0x000ea20000100a00 */
[----:B---3--:R-:W-:-:S03]  /*82b0*/  IMAD.WIDE R52, R3, 0x2, R74 ;  /* 0x0000000203347825 */ /* 0x008fc600078e024a */
[----:B------:R0:W3:Y:S01]  /*82c0*/  LDG.E.U16 R74, [R26.64] ;  /* 0x000000061a4a7981 */ /* 0x0000e2000c1e1500 */
[----:B-1----:R-:W-:-:S03]  /*82d0*/  IMAD.WIDE R14, R3, 0x2, R96 ;  /* 0x00000002030e7825 */ /* 0x002fc600078e0260 */
[----:B------:R-:W3:Y:S04]  /*82e0*/  LDL.64 R96, [R1+0x1a0] ;  /* 0x0001a00001607983 */ /* 0x000ee80000100a00 */
[----:B------:R1:W3:Y:S01]  /*82f0*/  LDG.E.U16 R73, [R14.64] ;  /* 0x000000060e497981 */ /* 0x0002e2000c1e1500 */
[----:B0-----:R-:W-:-:S03]  /*8300*/  IMAD.WIDE R26, R3, 0x2, R88 ;  /* 0x00000002031a7825 */ /* 0x001fc600078e0258 */
[----:B------:R-:W3:Y:S01]  /*8310*/  LDL.64 R88, [R1+0x220] ;  /* 0x0002200001587983 */ /* 0x000ee20000100a00 */
[----:B-1----:R-:W-:-:S03]  /*8320*/  IMAD.WIDE R14, R3, 0x2, R90 ;  /* 0x00000002030e7825 */ /* 0x002fc600078e025a */
[----:B------:R-:W4:Y:S01]  /*8330*/  LDL.64 R90, [R1+0x260] ;  /* 0x00026000015a7983 */ /* 0x000f220000100a00 */
[----:B------:R-:W-:-:S03]  /*8340*/  IMAD.WIDE R40, R3, 0x2, R76 ;  /* 0x0000000203287825 */ /* 0x000fc600078e024c */
[----:B------:R0:W4:Y:S04]  /*8350*/  LDG.E.U16 R76, [R52.64] ;  /* 0x00000006344c7981 */ /* 0x000128000c1e1500 */
[----:B------:R1:W4:Y:S01]  /*8360*/  LDG.E.U16 R75, [R40.64] ;  /* 0x00000006284b7981 */ /* 0x000322000c1e1500 */
[----:B------:R-:W-:Y:S03]  /*8370*/  HMMA.16816.F32.BF16 R196, R108, R42, R196 ;  /* 0x0000002a6cc4723c */ /* 0x000fe600000418c4 */
[----:B------:R1:W4:Y:S01]  /*8380*/  LDG.E.U16 R77, [R14.64] ;  /* 0x000000060e4d7981 */ /* 0x000322000c1e1500 */
[----:B0-----:R-:W-:-:S03]  /*8390*/  IMAD.WIDE R52, R3, 0x2, R78 ;  /* 0x0000000203347825 */ /* 0x001fc600078e024e */
[----:B------:R0:W4:Y:S01]  /*83a0*/  LDG.E.U16 R78, [R26.64] ;  /* 0x000000061a4e7981 */ /* 0x000122000c1e1500 */
[----:B-1----:R-:W-:-:S03]  /*83b0*/  IMAD.WIDE R40, R3, 0x2, R80 ;  /* 0x0000000203287825 */ /* 0x002fc600078e0250 */
[----:B------:R-:W4:Y:S01]  /*83c0*/  LDL.64 R80, [R1+0x160] ;  /* 0x0001600001507983 */ /* 0x000f220000100a00 */
[----:B------:R-:W-:Y:S01]  /*83d0*/  IMAD.WIDE R14, R3, 0x2, R118 ;  /* 0x00000002030e7825 */ /* 0x000fe200078e0276 */
[----:B------:R-:W-:Y:S02]  /*83e0*/  HMMA.16816.F32.BF16 R64, R64, R42, R208 ;  /* 0x0000002a4040723c */ /* 0x000fe400000418d0 */
[----:B------:R1:W4:Y:S01]  /*83f0*/  LDG.E.U16 R52, [R52.64] ;  /* 0x0000000634347981 */ /* 0x000322000c1e1500 */
[----:B0-----:R-:W-:Y:S01]  /*8400*/  FMUL R26, R148, c[0x0][0x188] ;  /* 0x00006200941a7a20 */ /* 0x001fe20000400000 */
[----:B------:R-:W-:Y:S02]  /*8410*/  FSEL R23, R23, -INF , !P6 ;  /* 0xff80000017177808 */ /* 0x000fe40007000000 */
[----:B------:R0:W4:Y:S02]  /*8420*/  LDG.E.U16 R79, [R40.64] ;  /* 0x00000006284f7981 */ /* 0x000124000c1e1500 */
[----:B------:R-:W-:Y:S01]  /*8430*/  FSEL R26, R26, -INF , !P5 ;  /* 0xff8000001a1a7808 */ /* 0x000fe20006800000 */
[----:B------:R-:W-:Y:S01]  /*8440*/  FMUL R190, R190, c[0x0][0x188] ;  /* 0x00006200bebe7a20 */ /* 0x000fe20000400000 */
[----:B------:R-:W-:Y:S01]  /*8450*/  IADD3 R27, P5, R7, 0x48, RZ ;  /* 0x00000048071b7810 */ /* 0x000fe20007fbe0ff */
[----:B-1----:R1:W4:Y:S01]  /*8460*/  LDG.E.U16 R53, [R14.64] ;  /* 0x000000060e357981 */ /* 0x002322000c1e1500 */
[----:B------:R-:W-:-:S02]  /*8470*/  FSEL R202, R142, -INF , !P2 ;  /* 0xff8000008eca7808 */ /* 0x000fc40005000000 */
[C---:B------:R-:W-:Y:S01]  /*8480*/  ISETP.GT.U32.AND P6, PT, R27.reuse, R0, PT ;  /* 0x000000001b00720c */ /* 0x040fe20003fc4070 */
[----:B------:R-:W-:Y:S01]  /*8490*/  IMAD.X R18, RZ, RZ, R8, P5 ;  /* 0x000000ffff127224 */ /* 0x000fe200028e0608 */
[----:B------:R-:W-:Y:S01]  /*84a0*/  ISETP.GT.U32.AND P2, PT, R27, R130, PT ;  /* 0x000000821b00720c */ /* 0x000fe20003f44070 */
[C---:B0-----:R-:W-:Y:S01]  /*84b0*/  IMAD.WIDE R40, R3.reuse, 0x2, R116 ;  /* 0x0000000203287825 */ /* 0x041fe200078e0274 */
[----:B------:R-:W4:Y:S03]  /*84c0*/  LDL.64 R210, [R1+0x288] ;  /* 0x0002880001d27983 */ /* 0x000f260000100a00 */
[----:B-1----:R-:W-:Y:S01]  /*84d0*/  IMAD.WIDE R14, R3, 0x2, R100 ;  /* 0x00000002030e7825 */ /* 0x002fe200078e0264 */
[----:B------:R-:W-:Y:S01]  /*84e0*/  ISETP.GT.U32.AND P5, PT, R27, R216, PT ;  /* 0x000000d81b00720c */ /* 0x000fe20003fa4070 */
[----:B------:R-:W4:Y:S01]  /*84f0*/  LDL.64 R116, [R1+0x290] ;  /* 0x0002900001747983 */ /* 0x000f220000100a00 */
[----:B------:R-:W-:-:S02]  /*8500*/  ISETP.GT.U32.AND.EX P6, PT, R18, RZ, PT, P6 ;  /* 0x000000ff1200720c */ /* 0x000fc40003fc4160 */
[C---:B------:R-:W-:Y:S01]  /*8510*/  ISETP.GT.U32.AND.EX P2, PT, R18.reuse, RZ, PT, P2 ;  /* 0x000000ff1200720c */ /* 0x040fe20003f44120 */
[----:B------:R-:W-:Y:S01]  /*8520*/  FMUL R102, R199, c[0x0][0x188] ;  /* 0x00006200c7667a20 */ /* 0x000fe20000400000 */
[----:B------:R-:W-:Y:S01]  /*8530*/  ISETP.GT.U32.AND.EX P5, PT, R18, RZ, PT, P5 ;  /* 0x000000ff1200720c */ /* 0x000fe20003fa4150 */
[----:B------:R-:W-:Y:S01]  /*8540*/  FMUL R18, R138, c[0x0][0x188] ;  /* 0x000062008a127a20 */ /* 0x000fe20000400000 */
[----:B------:R-:W4:Y:S01]  /*8550*/  LDL.64 R208, [R1+0x280] ;  /* 0x0002800001d07983 */ /* 0x000f220000100a00 */
[----:B------:R-:W-:-:S03]  /*8560*/  FMUL R27, R136, c[0x0][0x188] ;  /* 0x00006200881b7a20 */ /* 0x000fc60000400000 */
[----:B------:R-:W-:Y:S01]  /*8570*/  FSEL R18, R18, -INF , !P2 ;  /* 0xff80000012127808 */ /* 0x000fe20005000000 */
[----:B------:R-:W-:Y:S01]  /*8580*/  FMUL R35, R35, c[0x0][0x188] ;  /* 0x0000620023237a20 */ /* 0x000fe20000400000 */
[-C--:B------:R-:W-:Y:S01]  /*8590*/  ISETP.GE.U32.AND P2, PT, R7, R0.reuse, PT ;  /* 0x000000000700720c */ /* 0x080fe20003f46070 */
[----:B------:R-:W4:Y:S01]  /*85a0*/  LDL.64 R118, [R1+0x248] ;  /* 0x0002480001767983 */ /* 0x000f220000100a00 */
[----:B------:R-:W-:Y:S02]  /*85b0*/  FSEL R27, R27, -INF , !P6 ;  /* 0xff8000001b1b7808 */ /* 0x000fe40007000000 */
[----:B------:R-:W-:Y:S01]  /*85c0*/  ISETP.GT.U32.AND P6, PT, R7, R0, PT ;  /* 0x000000000700720c */ /* 0x000fe20003fc4070 */
[----:B------:R-:W4:Y:S01]  /*85d0*/  LDL.64 R110, [R1+0x240] ;  /* 0x00024000016e7983 */ /* 0x000f220000100a00 */
[----:B------:R-:W-:Y:S01]  /*85e0*/  ISETP.GE.U32.AND.EX P2, PT, R8, RZ, PT, P2 ;  /* 0x000000ff0800720c */ /* 0x000fe20003f46120 */
[----:B------:R-:W-:Y:S01]  /*85f0*/  FMUL R101, R198, c[0x0][0x188] ;  /* 0x00006200c6657a20 */ /* 0x000fe20000400000 */
[----:B------:R-:W-:Y:S01]  /*8600*/  ISETP.GT.U32.AND.EX P6, PT, R8, RZ, PT, P6 ;  /* 0x000000ff0800720c */ /* 0x000fe20003fc4160 */
[----:B------:R-:W-:Y:S01]  /*8610*/  FMUL R100, R226, c[0x0][0x188] ;  /* 0x00006200e2647a20 */ /* 0x000fe20000400000 */
[----:B------:R-:W4:Y:S02]  /*8620*/  LDL.64 R108, [R1+0x218] ;  /* 0x00021800016c7983 */ /* 0x000f240000100a00 */
[----:B------:R-:W-:-:S02]  /*8630*/  FSEL R198, R190, -INF , !P6 ;  /* 0xff800000bec67808 */ /* 0x000fc40007000000 */
[----:B------:R-:W-:Y:S01]  /*8640*/  FSEL R100, R100, -INF , !P6 ;  /* 0xff80000064647808 */ /* 0x000fe20007000000 */
[----:B------:R-:W-:Y:S01]  /*8650*/  FMUL R66, R66, c[0x0][0x188] ;  /* 0x0000620042427a20 */ /* 0x000fe20000400000 */
[----:B------:R-:W-:Y:S02]  /*8660*/  ISETP.GT.U32.AND.EX P0, PT, R10, RZ, PT, P0 ;  /* 0x000000ff0a00720c */ /* 0x000fe40003f04100 */
[----:B------:R-:W-:Y:S01]  /*8670*/  ISETP.GT.U32.AND.EX P4, PT, R11, RZ, PT, P4 ;  /* 0x000000ff0b00720c */ /* 0x000fe20003f84140 */
[----:B------:R-:W-:-:S04]  /*8680*/  IMAD.WIDE R10, R3, 0x2, R122 ;  /* 0x00000002030a7825 */ /* 0x000fc800078e027a */
[C---:B--2---:R-:W-:Y:S02]  /*8690*/  IMAD.WIDE R42, R3.reuse, 0x2, R82 ;  /* 0x00000002032a7825 */ /* 0x044fe400078e0252 */
[----:B------:R4:W2:Y:S04]  /*86a0*/  LDG.E.U16 R82, [R40.64] ;  /* 0x0000000628527981 */ /* 0x0008a8000c1e1500 */
[----:B------:R3:W2:Y:S02]  /*86b0*/  LDG.E.U16 R83, [R42.64] ;  /* 0x000000062a537981 */ /* 0x0006a4000c1e1500 */
[C---:B---3--:R-:W-:Y:S02]  /*86c0*/  IMAD.WIDE R42, R3.reuse, 0x2, R88 ;  /* 0x00000002032a7825 */ /* 0x048fe400078e0258 */
[----:B------:R0:W3:Y:S02]  /*86d0*/  LDG.E.U16 R88, [R14.64] ;  /* 0x000000060e587981 */ /* 0x0000e4000c1e1500 */
[----:B----4-:R-:W-:-:S02]  /*86e0*/  IMAD.WIDE R40, R3, 0x2, R90 ;  /* 0x0000000203287825 */ /* 0x010fc400078e025a */
[----:B------:R1:W4:Y:S02]  /*86f0*/  LDG.E.U16 R90, [R42.64] ;  /* 0x000000062a5a7981 */ /* 0x000324000c1e1500 */
[----:B0-----:R-:W-:Y:S02]  /*8700*/  IMAD.WIDE R14, R3, 0x2, R98 ;  /* 0x00000002030e7825 */ /* 0x001fe400078e0262 */
[----:B------:R0:W2:Y:S04]  /*8710*/  LDG.E.U16 R89, [R40.64] ;  /* 0x0000000628597981 */ /* 0x0000a8000c1e1500 */
[----:B------:R0:W2:Y:S01]  /*8720*/  LDG.E.U16 R91, [R14.64] ;  /* 0x000000060e5b7981 */ /* 0x0000a2000c1e1500 */
[----:B------:R-:W-:Y:S02]  /*8730*/  FMUL R98, R197, c[0x0][0x188] ;  /* 0x00006200c5627a20 */ /* 0x000fe40000400000 */
[----:B0-----:R-:W-:-:S05]  /*8740*/  FMUL R14, R188, c[0x0][0x188] ;  /* 0x00006200bc0e7a20 */ /* 0x001fca0000400000 */
[----:B------:R-:W-:Y:S02]  /*8750*/  FSEL R14, R14, -INF , !P5 ;  /* 0xff8000000e0e7808 */ /* 0x000fe40006800000 */
[----:B------:R-:W-:Y:S01]  /*8760*/  ISETP.GT.U32.AND P5, PT, R7, R130, PT ;  /* 0x000000820700720c */ /* 0x000fe20003fa4070 */
[----:B------:R-:W-:Y:S01]  /*8770*/  IMAD.WIDE R40, R3, 0x2, R96 ;  /* 0x0000000203287825 */ /* 0x000fe200078e0260 */
[----:B------:R-:W-:Y:S02]  /*8780*/  FSEL R98, R98, -INF , !P2 ;  /* 0xff80000062627808 */ /* 0x000fe40005000000 */
[----:B------:R-:W-:Y:S01]  /*8790*/  ISETP.GT.U32.AND.EX P5, PT, R8, RZ, PT, P5 ;  /* 0x000000ff0800720c */ /* 0x000fe20003fa4150 */
[----:B------:R-:W-:Y:S02]  /*87a0*/  FMUL R99, R196, c[0x0][0x188] ;  /* 0x00006200c4637a20 */ /* 0x000fe40000400000 */
[----:B------:R-:W-:Y:S01]  /*87b0*/  FMUL R15, R140, c[0x0][0x188] ;  /* 0x000062008c0f7a20 */ /* 0x000fe20000400000 */
[----:B------:R-:W-:Y:S01]  /*87c0*/  ISETP.GT.U32.AND P2, PT, R7, R216, PT ;  /* 0x000000d80700720c */ /* 0x000fe20003f44070 */
[----:B------:R0:W2:Y:S01]  /*87d0*/  LDG.E.U16 R96, [R40.64] ;  /* 0x0000000628607981 */ /* 0x0000a2000c1e1500 */
[----:B------:R-:W-:-:S02]  /*87e0*/  FSEL R99, R99, -INF , !P6 ;  /* 0xff80000063637808 */ /* 0x000fc40007000000 */
[----:B------:R-:W-:Y:S02]  /*87f0*/  FSEL R15, R15, -INF , !P6 ;  /* 0xff8000000f0f7808 */ /* 0x000fe40007000000 */
[----:B------:R-:W-:Y:S02]  /*8800*/  FSEL R101, R101, -INF , !P5 ;  /* 0xff80000065657808 */ /* 0x000fe40006800000 */
[C---:B------:R-:W-:Y:S02]  /*8810*/  ISETP.GE.U32.AND P6, PT, R7.reuse, R130, PT ;  /* 0x000000820700720c */ /* 0x040fe40003fc6070 */
[----:B------:R-:W-:Y:S01]  /*8820*/  ISETP.GE.U32.AND P5, PT, R7, R216, PT ;  /* 0x000000d80700720c */ /* 0x000fe20003fa6070 */
[----:B0-----:R-:W-:Y:S01]  /*8830*/  FMUL R40, R64, c[0x0][0x188] ;  /* 0x0000620040287a20 */ /* 0x001fe20000400000 */
[C---:B------:R-:W-:Y:S01]  /*8840*/  ISETP.GT.U32.AND.EX P2, PT, R8.reuse, RZ, PT, P2 ;  /* 0x000000ff0800720c */ /* 0x040fe20003f44120 */
[----:B------:R-:W-:Y:S01]  /*8850*/  FMUL R64, R65, c[0x0][0x188] ;  /* 0x0000620041407a20 */ /* 0x000fe20000400000 */
[----:B------:R-:W-:-:S02]  /*8860*/  ISETP.GE.U32.AND.EX P6, PT, R8, RZ, PT, P6 ;  /* 0x000000ff0800720c */ /* 0x000fc40003fc6160 */
[----:B------:R-:W-:Y:S02]  /*8870*/  ISETP.GE.U32.AND.EX P5, PT, R8, RZ, PT, P5 ;  /* 0x000000ff0800720c */ /* 0x000fe40003fa6150 */
[----:B------:R-:W-:Y:S02]  /*8880*/  FSEL R65, R40, -INF , !P2 ;  /* 0xff80000028417808 */ /* 0x000fe40005000000 */
[C---:B------:R-:W-:Y:S02]  /*8890*/  IADD3 R40, P2, R7.reuse, 0x79, RZ ;  /* 0x0000007907287810 */ /* 0x040fe40007f5e0ff */
[----:B------:R-:W-:Y:S02]  /*88a0*/  FSEL R102, R102, -INF , !P6 ;  /* 0xff80000066667808 */ /* 0x000fe40007000000 */
[----:B------:R-:W-:Y:S02]  /*88b0*/  FSEL R64, R64, -INF , !P5 ;  /* 0xff80000040407808 */ /* 0x000fe40006800000 */
[----:B------:R-:W-:-:S02]  /*88c0*/  ISETP.GT.U32.AND P6, PT, R7, R103, PT ;  /* 0x000000670700720c */ /* 0x000fc40003fc4070 */
[----:B------:R-:W-:Y:S02]  /*88d0*/  ISETP.GE.U32.AND P5, PT, R7, R103, PT ;  /* 0x000000670700720c */ /* 0x000fe40003fa6070 */
[----:B------:R-:W-:Y:S02]  /*88e0*/  IADD3.X R7, RZ, R8, RZ, P2, !PT ;  /* 0x00000008ff077210 */ /* 0x000fe400017fe4ff */
[----:B------:R-:W-:Y:S02]  /*88f0*/  ISETP.GT.U32.AND P2, PT, R40, R130, PT ;  /* 0x000000822800720c */ /* 0x000fe40003f44070 */
[----:B------:R-:W-:Y:S01]  /*8900*/  ISETP.GT.U32.AND.EX P6, PT, R8, RZ, PT, P6 ;  /* 0x000000ff0800720c */ /* 0x000fe20003fc4160 */
[----:B------:R-:W2:Y:S01]  /*8910*/  LDL.64 R130, [R1+0x258] ;  /* 0x0002580001827983 */ /* 0x000ea20000100a00 */
[----:B------:R-:W-:Y:S01]  /*8920*/  ISETP.GT.U32.AND.EX P2, PT, R7, RZ, PT, P2 ;  /* 0x000000ff0700720c */ /* 0x000fe20003f44120 */
[----:B-1----:R-:W-:Y:S01]  /*8930*/  IMAD.WIDE R42, R3, 0x2, R80 ;  /* 0x00000002032a7825 */ /* 0x002fe200078e0250 */
[----:B------:R-:W-:Y:S01]  /*8940*/  FSEL R81, R66, -INF , !P6 ;  /* 0xff80000042517808 */ /* 0x000fe20007000000 */
[----:B------:R0:W-:Y:S01]  /*8950*/  STL [R1+0x50c], R0 ;  /* 0x00050c0001007387 */ /* 0x0001e20000100800 */
[----:B------:R-:W-:Y:S01]  /*8960*/  ISETP.GT.U32.AND P6, PT, R40, R0, PT ;  /* 0x000000002800720c */ /* 0x000fe20003fc4070 */
[----:B------:R-:W-:Y:S01]  /*8970*/  FMUL R67, R67, c[0x0][0x188] ;  /* 0x0000620043437a20 */ /* 0x000fe20000400000 */
[----:B------:R-:W-:Y:S01]  /*8980*/  ISETP.GE.U32.AND.EX P5, PT, R8, RZ, PT, P5 ;  /* 0x000000ff0800720c */ /* 0x000fe20003fa6150 */
[----:B------:R1:W3:Y:S01]  /*8990*/  LDG.E.U16 R97, [R42.64] ;  /* 0x000000062a617981 */ /* 0x0002e2000c1e1500 */
[----:B0-----:R-:W-:-:S05]  /*89a0*/  FSEL R0, R35, -INF , !P2 ;  /* 0xff80000023007808 */ /* 0x001fca0005000000 */
[----:B------:R0:W-:Y:S04]  /*89b0*/  STL [R1+0x64], R0 ;  /* 0x0000640001007387 */ /* 0x0001e80000100800 */
[----:B------:R-:W3:Y:S04]  /*89c0*/  LDL.64 R122, [R1+0x208] ;  /* 0x00020800017a7983 */ /* 0x000ee80000100a00 */
[----:B------:R-:W3:Y:S01]  /*89d0*/  LDL.64 R196, [R1+0x210] ;  /* 0x0002100001c47983 */ /* 0x000ee20000100a00 */
[----:B------:R-:W-:Y:S02]  /*89e0*/  FSEL R80, R67, -INF , !P5 ;  /* 0xff80000043507808 */ /* 0x000fe40006800000 */
[C---:B------:R-:W-:Y:S01]  /*89f0*/  ISETP.GT.U32.AND P5, PT, R40.reuse, R216, PT ;  /* 0x000000d82800720c */ /* 0x040fe20003fa4070 */
[C---:B-1----:R-:W-:Y:S01]  /*8a00*/  IMAD.WIDE R42, R3.reuse, 0x2, R210 ;  /* 0x00000002032a7825 */ /* 0x042fe200078e02d2 */
[----:B------:R-:W-:Y:S01]  /*8a10*/  ISETP.GT.U32.AND P2, PT, R40, R103, PT ;  /* 0x000000672800720c */ /* 0x000fe20003f44070 */
[----:B------:R-:W4:Y:S02]  /*8a20*/  LDL.64 R212, [R1+0x180] ;  /* 0x0001800001d47983 */ /* 0x000f240000100a00 */
[----:B------:R-:W-:Y:S01]  /*8a30*/  IMAD.WIDE R40, R3, 0x2, R116 ;  /* 0x0000000203287825 */ /* 0x000fe200078e0274 */
[----:B------:R-:W-:Y:S01]  /*8a40*/  ISETP.GT.U32.AND.EX P3, PT, R22, RZ, PT, P3 ;  /* 0x000000ff1600720c */ /* 0x000fe20003f64130 */
[----:B------:R-:W4:Y:S04]  /*8a50*/  LDL.64 R116, [R1+0x200] ;  /* 0x0002000001747983 */ /* 0x000f280000100a00 */
[----:B------:R1:W4:Y:S04]  /*8a60*/  LDG.E.U16 R22, [R10.64] ;  /* 0x000000060a167981 */ /* 0x000328000c1e1500 */
[----:B------:R2:W4:Y:S01]  /*8a70*/  LDG.E.U16 R35, [R40.64] ;  /* 0x0000000628237981 */ /* 0x000522000c1e1500 */
[----:B------:R-:W-:-:S03]  /*8a80*/  ISETP.GT.U32.AND.EX P1, PT, R36, RZ, PT, P1 ;  /* 0x000000ff2400720c */ /* 0x000fc60003f24110 */
[----:B------:R0:W4:Y:S01]  /*8a90*/  LDG.E.U16 R66, [R42.64] ;  /* 0x000000062a427981 */ /* 0x000122000c1e1500 */
[C---:B-1----:R-:W-:Y:S01]  /*8aa0*/  IMAD.WIDE R10, R3.reuse, 0x2, R208 ;  /* 0x00000002030a7825 */ /* 0x042fe200078e02d0 */
[----:B------:R-:W-:Y:S02]  /*8ab0*/  MOV R218, R125 ;  /* 0x0000007d00da7202 */ /* 0x000fe40000000f00 */
[----:B------:R-:W4:Y:S04]  /*8ac0*/  LDL.64 R228, [R1+0x1c0] ;  /* 0x0001c00001e47983 */ /* 0x000f280000100a00 */
[----:B------:R1:W4:Y:S01]  /*8ad0*/  LDG.E.U16 R36, [R10.64] ;  /* 0x000000060a247981 */ /* 0x000322000c1e1500 */
[----:B0-----:R-:W-:-:S03]  /*8ae0*/  IMAD.WIDE R42, R3, 0x2, R120 ;  /* 0x00000002032a7825 */ /* 0x001fc600078e0278 */
[----:B------:R-:W4:Y:S01]  /*8af0*/  LDL.64 R120, [R1+0x1d0] ;  /* 0x0001d00001787983 */ /* 0x000f220000100a00 */
[----:B------:R-:W-:-:S03]  /*8b00*/  IMAD.MOV.U32 R217, RZ, RZ, R124 ;  /* 0x000000ffffd97224 */ /* 0x000fc600078e007c */
[----:B------:R0:W4:Y:S01]  /*8b10*/  LDG.E.U16 R67, [R42.64] ;  /* 0x000000062a437981 */ /* 0x000122000c1e1500 */
[----:B-1----:R-:W-:-:S03]  /*8b20*/  IMAD.WIDE R10, R3, 0x2, R118 ;  /* 0x00000002030a7825 */ /* 0x002fc600078e0276 */
[----:B------:R-:W4:Y:S04]  /*8b30*/  LDL.64 R118, [R1+0x1c8] ;  /* 0x0001c80001767983 */ /* 0x000f280000100a00 */
[----:B------:R-:W4:Y:S01]  /*8b40*/  LDL.64 R124, [R1+0x198] ;  /* 0x00019800017c7983 */ /* 0x000f220000100a00 */
[----:B0-----:R-:W-:-:S03]  /*8b50*/  IMAD.WIDE R42, R3, 0x2, R108 ;  /* 0x00000002032a7825 */ /* 0x001fc600078e026c */
[----:B------:R0:W4:Y:S04]  /*8b60*/  LDG.E.U16 R109, [R10.64] ;  /* 0x000000060a6d7981 */ /* 0x000128000c1e1500 */
[----:B------:R-:W4:Y:S04]  /*8b70*/  LDL.64 R214, [R1+0x188] ;  /* 0x0001880001d67983 */ /* 0x000f280000100a00 */
[----:B------:R-:W4:Y:S04]  /*8b80*/  LDL.64 R210, [R1+0x158] ;  /* 0x0001580001d27983 */ /* 0x000f280000100a00 */
[----:B------:R-:W4:Y:S04]  /*8b90*/  LDL.64 R208, [R1+0x150] ;  /* 0x0001500001d07983 */ /* 0x000f280000100a00 */
[----:B------:R-:W4:Y:S01]  /*8ba0*/  LDL.64 R232, [R1+0x120] ;  /* 0x0001200001e87983 */ /* 0x000f220000100a00 */
[----:B--2---:R-:W-:-:S03]  /*8bb0*/  IMAD.WIDE R40, R3, 0x2, R130 ;  /* 0x0000000203287825 */ /* 0x004fc600078e0282 */
[----:B------:R-:W2:Y:S04]  /*8bc0*/  LDL.64 R130, [R1+0x1d8] ;  /* 0x0001d80001827983 */ /* 0x000ea80000100a00 */
[----:B------:R1:W2:Y:S02]  /*8bd0*/  LDG.E.U16 R103, [R40.64] ;  /* 0x0000000628677981 */ /* 0x0002a4000c1e1500 */
[C---:B-1----:R-:W-:Y:S02]  /*8be0*/  IMAD.WIDE R40, R3.reuse, 0x2, R110 ;  /* 0x0000000203287825 */ /* 0x042fe400078e026e */
[----:B------:R4:W2:Y:S04]  /*8bf0*/  LDG.E.U16 R111, [R42.64] ;  /* 0x000000062a6f7981 */ /* 0x0008a8000c1e1500 */
[----:B------:R3:W2:Y:S02]  /*8c00*/  LDG.E.U16 R108, [R40.64] ;  /* 0x00000006286c7981 */ /* 0x0006a4000c1e1500 */
[----:B---3--:R-:W-:-:S02]  /*8c10*/  IMAD.WIDE R40, R3, 0x2, R122 ;  /* 0x0000000203287825 */ /* 0x008fc400078e027a */
[----:B------:R-:W3:Y:S02]  /*8c20*/  LDL.64 R122, [R1+0x190] ;  /* 0x00019000017a7983 */ /* 0x000ee40000100a00 */
[C---:B0-----:R-:W-:Y:S02]  /*8c30*/  IMAD.WIDE R10, R3.reuse, 0x2, R196 ;  /* 0x00000002030a7825 */ /* 0x041fe400078e02c4 */
[----:B------:R-:W3:Y:S02]  /*8c40*/  LDL.64 R196, [R1+0x148] ;  /* 0x0001480001c47983 */ /* 0x000ee40000100a00 */
[C---:B----4-:R-:W-:Y:S02]  /*8c50*/  IMAD.WIDE R42, R3.reuse, 0x2, R116 ;  /* 0x00000002032a7825 */ /* 0x050fe400078e0274 */
[----:B------:R0:W4:Y:S04]  /*8c60*/  LDG.E.U16 R117, [R40.64] ;  /* 0x0000000628757981 */ /* 0x000128000c1e1500 */
[----:B------:R1:W4:Y:S04]  /*8c70*/  LDG.E.U16 R110, [R42.64] ;  /* 0x000000062a6e7981 */ /* 0x000328000c1e1500 */
[----:B------:R2:W4:Y:S01]  /*8c80*/  LDG.E.U16 R116, [R10.64] ;  /* 0x000000060a747981 */ /* 0x000522000c1e1500 */
[----:B0-----:R-:W-:-:S05]  /*8c90*/  IMAD.WIDE R40, R3, 0x2, R120 ;  /* 0x0000000203287825 */ /* 0x001fca00078e0278 */
[----:B------:R0:W4:Y:S01]  /*8ca0*/  LDG.E.U16 R121, [R40.64] ;  /* 0x0000000628797981 */ /* 0x000122000c1e1500 */
[----:B-1----:R-:W-:-:S05]  /*8cb0*/  IMAD.WIDE R42, R3, 0x2, R118 ;  /* 0x00000002032a7825 */ /* 0x002fca00078e0276 */
[----:B------:R3:W4:Y:S01]  /*8cc0*/  LDG.E.U16 R120, [R42.64] ;  /* 0x000000062a787981 */ /* 0x000722000c1e1500 */
[----:B0-----:R-:W-:-:S04]  /*8cd0*/  IMAD.WIDE R40, R3, 0x2, R124 ;  /* 0x0000000203287825 */ /* 0x001fc800078e027c */
[C---:B--2---:R-:W-:Y:S02]  /*8ce0*/  IMAD.WIDE R10, R3.reuse, 0x2, R130 ;  /* 0x00000002030a7825 */ /* 0x044fe400078e0282 */
[----:B------:R-:W2:Y:S04]  /*8cf0*/  LDL.64 R130, [R1+0x140] ;  /* 0x0001400001827983 */ /* 0x000ea80000100a00 */
[----:B------:R0:W4:Y:S01]  /*8d00*/  LDG.E.U16 R118, [R10.64] ;  /* 0x000000060a767981 */ /* 0x000122000c1e1500 */
[----:B---3--:R-:W-:-:S03]  /*8d10*/  IMAD.WIDE R42, R3, 0x2, R122 ;  /* 0x00000002032a7825 */ /* 0x008fc600078e027a */
[----:B------:R1:W3:Y:S01]  /*8d20*/  LDG.E.U16 R122, [R40.64] ;  /* 0x00000006287a7981 */ /* 0x0002e2000c1e1500 */
[----:B0-----:R-:W-:-:S03]  /*8d30*/  IMAD.WIDE R10, R3, 0x2, R228 ;  /* 0x00000002030a7825 */ /* 0x001fc600078e02e4 */
[----:B------:R0:W3:Y:S04]  /*8d40*/  LDG.E.U16 R124, [R42.64] ;  /* 0x000000062a7c7981 */ /* 0x0000e8000c1e1500 */
[----:B------:R0:W3:Y:S01]  /*8d50*/  LDG.E.U16 R119, [R10.64] ;  /* 0x000000060a777981 */ /* 0x0000e2000c1e1500 */
[C---:B-1----:R-:W-:Y:S01]  /*8d60*/  IMAD.WIDE R40, R3.reuse, 0x2, R212 ;  /* 0x0000000203287825 */ /* 0x042fe200078e02d4 */
[----:B------:R-:W-:Y:S02]  /*8d70*/  MOV R219, R134 ;  /* 0x0000008600db7202 */ /* 0x000fe40000000f00 */
[----:B------:R-:W3:Y:S04]  /*8d80*/  LDL.64 R212, [R1+0xd8] ;  /* 0x0000d80001d47983 */ /* 0x000ee80000100a00 */
[----:B------:R1:W3:Y:S02]  /*8d90*/  LDG.E.U16 R123, [R40.64] ;  /* 0x00000006287b7981 */ /* 0x0002e4000c1e1500 */
[----:B-1----:R-:W-:-:S02]  /*8da0*/  IMAD.WIDE R40, R3, 0x2, R196 ;  /* 0x0000000203287825 */ /* 0x002fc400078e02c4 */
[----:B------:R-:W3:Y:S02]  /*8db0*/  LDL.64 R196, [R1+0x118] ;  /* 0x0001180001c47983 */ /* 0x000ee40000100a00 */
[C---:B0-----:R-:W-:Y:S01]  /*8dc0*/  IMAD.WIDE R10, R3.reuse, 0x2, R214 ;  /* 0x00000002030a7825 */ /* 0x041fe200078e02d6 */
[----:B------:R-:W-:Y:S01]  /*8dd0*/  MOV R230, R132 ;  /* 0x0000008400e67202 */ /* 0x000fe20000000f00 */
[----:B------:R-:W4:Y:S02]  /*8de0*/  LDL.64 R214, [R1+0x108] ;  /* 0x0001080001d67983 */ /* 0x000f240000100a00 */
[----:B------:R-:W-:Y:S02]  /*8df0*/  IMAD.WIDE R42, R3, 0x2, R210 ;  /* 0x00000002032a7825 */ /* 0x000fe400078e02d2 */
[----:B------:R0:W4:Y:S02]  /*8e00*/  LDG.E.U16 R125, [R10.64] ;  /* 0x000000060a7d7981 */ /* 0x000124000c1e1500 */
[----:B------:R-:W-:-:S02]  /*8e10*/  IMAD.MOV.U32 R216, RZ, RZ, R127 ;  /* 0x000000ffffd87224 */ /* 0x000fc400078e007f */
[----:B------:R-:W-:Y:S01]  /*8e20*/  IMAD.MOV.U32 R229, RZ, RZ, R129 ;  /* 0x000000ffffe57224 */ /* 0x000fe200078e0081 */
[----:B------:R2:W4:Y:S01]  /*8e30*/  LDG.E.U16 R127, [R42.64] ;  /* 0x000000062a7f7981 */ /* 0x000522000c1e1500 */
[----:B------:R-:W-:Y:S02]  /*8e40*/  IMAD.MOV.U32 R224, RZ, RZ, R135 ;  /* 0x000000ffffe07224 */ /* 0x000fe400078e0087 */
[----:B------:R-:W-:Y:S01]  /*8e50*/  IMAD.MOV.U32 R228, RZ, RZ, R133 ;  /* 0x000000ffffe47224 */ /* 0x000fe200078e0085 */
[----:B------:R3:W4:Y:S01]  /*8e60*/  LDG.E.U16 R129, [R40.64] ;  /* 0x0000000628817981 */ /* 0x000722000c1e1500 */
[----:B0-----:R-:W-:Y:S01]  /*8e70*/  IMAD.WIDE R10, R3, 0x2, R208 ;  /* 0x00000002030a7825 */ /* 0x001fe200078e02d0 */
[----:B------:R-:W-:Y:S02]  /*8e80*/  MOV R200, R217 ;  /* 0x000000d900c87202 */ /* 0x000fe40000000f00 */
[----:B------:R-:W4:Y:S01]  /*8e90*/  LDL.64 R134, [R1+0x100] ;  /* 0x0001000001867983 */ /* 0x000f220000100a00 */
[----:B------:R-:W-:-:S03]  /*8ea0*/  MOV R5, R128 ;  /* 0x0000008000057202 */ /* 0x000fc60000000f00 */
[----:B------:R-:W4:Y:S01]  /*8eb0*/  LDL.64 R132, [R1+0xe0] ;  /* 0x0000e00001847983 */ /* 0x000f220000100a00 */
[----:B------:R-:W-:-:S03]  /*8ec0*/  IMAD.MOV.U32 R217, RZ, RZ, R126 ;  /* 0x000000ffffd97224 */ /* 0x000fc600078e007e */
[----:B------:R-:W4:Y:S04]  /*8ed0*/  LDL.64 R210, [R1+0xd0] ;  /* 0x0000d00001d27983 */ /* 0x000f280000100a00 */
[----:B------:R-:W4:Y:S01]  /*8ee0*/  LDL.64 R208, [R1+0xc8] ;  /* 0x0000c80001d07983 */ /* 0x000f220000100a00 */
[----:B------:R-:W-:-:S03]  /*8ef0*/  MOV R199, R200 ;  /* 0x000000c800c77202 */ /* 0x000fc60000000f00 */
[----:B------:R0:W4:Y:S01]  /*8f00*/  LDG.E.U16 R126, [R10.64] ;  /* 0x000000060a7e7981 */ /* 0x000122000c1e1500 */
[----:B------:R-:W-:Y:S01]  /*8f10*/  IMAD.MOV.U32 R200, RZ, RZ, R224 ;  /* 0x000000ffffc87224 */ /* 0x000fe200078e00e0 */
[----:B------:R-:W-:Y:S01]  /*8f20*/  MOV R224, R5 ;  /* 0x0000000500e07202 */ /* 0x000fe20000000f00 */
[----:B0-----:R-:W-:Y:S01]  /*8f30*/  IMAD.WIDE R10, R3, 0x2, R232 ;  /* 0x00000002030a7825 */ /* 0x001fe200078e02e8 */
[C---:B------:R-:W-:Y:S02]  /*8f40*/  ISETP.GT.U32.AND.EX P6, PT, R7.reuse, RZ, PT, P6 ;  /* 0x000000ff0700720c */ /* 0x040fe40003fc4160 */
[C---:B------:R-:W-:Y:S02]  /*8f50*/  ISETP.GT.U32.AND.EX P5, PT, R7.reuse, RZ, PT, P5 ;  /* 0x000000ff0700720c */ /* 0x040fe40003fa4150 */
[----:B------:R-:W-:Y:S01]  /*8f60*/  ISETP.GT.U32.AND.EX P2, PT, R7, RZ, PT, P2 ;  /* 0x000000ff0700720c */ /* 0x000fe20003f44120 */
[----:B------:R4:W4:Y:S01]  /*8f70*/  LDG.E.U16 R8, [R10.64] ;  /* 0x000000060a087981 */ /* 0x000922000c1e1500 */
[----:B--2---:R-:W-:-:S03]  /*8f80*/  IMAD.WIDE R42, R3, 0x2, R130 ;  /* 0x00000002032a7825 */ /* 0x004fc600078e0282 */
[----:B------:R-:W2:Y:S01]  /*8f90*/  LDL.64 R130, [R1+0x110] ;  /* 0x0001100001827983 */ /* 0x000ea20000100a00 */
[----:B---3--:R-:W-:Y:S01]  /*8fa0*/  IMAD.WIDE R40, R3, 0x2, R196 ;  /* 0x0000000203287825 */ /* 0x008fe200078e02c4 */
[----:B------:R-:W-:Y:S02]  /*8fb0*/  FMNMX R7, R101, R102, !PT ;  /* 0x0000006665077209 */ /* 0x000fe40007800000 */
[----:B------:R-:W3:Y:S04]  /*8fc0*/  LDL.64 R196, [R1+0xc0] ;  /* 0x0000c00001c47983 */ /* 0x000ee80000100a00 */
[----:B------:R-:W-:Y:S04]  /*8fd0*/  STL [R1+0x510], R3 ;  /* 0x0005100301007387 */ /* 0x000fe80000100800 */
[----:B------:R-:W2:Y:S04]  /*8fe0*/  LDL.LU R0, [R1+0x6c] ;  /* 0x00006c0001007983 */ /* 0x000ea80000300800 */
[----:B------:R-:W3:Y:S04]  /*8ff0*/  LDL.LU R232, [R1+0x88] ;  /* 0x0000880001e87983 */ /* 0x000ee80000300800 */
[----:B------:R-:W3:Y:S04]  /*9000*/  LDL.LU R233, [R1+0x80] ;  /* 0x0000800001e97983 */ /* 0x000ee80000300800 */
[----:B------:R-:W3:Y:S01]  /*9010*/  LDL.LU R5, [R1+0x78] ;  /* 0x0000780001057983 */ /* 0x000ee20000300800 */
[----:B------:R-:W-:-:S03]  /*9020*/  FMNMX R7, R100, R7, !PT ;  /* 0x0000000764077209 */ /* 0x000fc60007800000 */
[----:B------:R0:W3:Y:S01]  /*9030*/  LDG.E.U16 R128, [R42.64] ;  /* 0x000000062a807981 */ /* 0x0000e2000c1e1500 */
[----:B------:R-:W-:-:S04]  /*9040*/  FMNMX R7, R59, R7, !PT ;  /* 0x000000073b077209 */ /* 0x000fc80007800000 */
        /* <DEDUP_REMOVED lines=17> */
[----:B------:R-:W-:Y:S01]  /*9160*/  FMNMX R7, R170, R7, !PT ;  /* 0x00000007aa077209 */ /* 0x000fe20007800000 */
[----:B------:R-:W-:Y:S03]  /*9170*/  STL [R1+0x52c], R23 ;  /* 0x00052c1701007387 */ /* 0x000fe60000100800 */
[----:B------:R-:W-:Y:S01]  /*9180*/  FMNMX R7, R146, R7, !PT ;  /* 0x0000000792077209 */ /* 0x000fe20007800000 */
[----:B------:R-:W3:Y:S04]  /*9190*/  LDL.LU R169, [R1+0x53c] ;  /* 0x00053c0001a97983 */ /* 0x000ee80000300800 */
[----:B------:R-:W-:Y:S04]  /*91a0*/  STL [R1+0x530], R18 ;  /* 0x0005301201007387 */ /* 0x000fe80000100800 */
[----:B------:R-:W3:Y:S01]  /*91b0*/  LDL.LU R170, [R1+0x538] ;  /* 0x0005380001aa7983 */ /* 0x000ee20000300800 */
[----:B----4-:R-:W-:Y:S01]  /*91c0*/  IMAD.WIDE R10, R3, 0x2, R214 ;  /* 0x00000002030a7825 */ /* 0x010fe200078e02d6 */
[----:B--2---:R-:W-:-:S02]  /*91d0*/  FMNMX R7, R0, R7, !PT ;  /* 0x0000000700077209 */ /* 0x004fc40007800000 */
[----:B------:R-:W-:Y:S02]  /*91e0*/  STL [R1+0x514], R0 ;  /* 0x0005140001007387 */ /* 0x000fe40000100800 */
[----:B---3--:R-:W-:Y:S02]  /*91f0*/  FMNMX R7, R232, R7, !PT ;  /* 0x00000007e8077209 */ /* 0x008fe40007800000 */
[----:B------:R1:W-:Y:S04]  /*9200*/  STL [R1+0x518], R232 ;  /* 0x000518e801007387 */ /* 0x0003e80000100800 */
[----:B-1----:R-:W2:Y:S04]  /*9210*/  LDL.LU R232, [R1+0x64] ;  /* 0x0000640001e87983 */ /* 0x002ea80000300800 */
[----:B------:R-:W-:Y:S04]  /*9220*/  STL [R1+0x51c], R233 ;  /* 0x00051ce901007387 */ /* 0x000fe80000100800 */
[----:B------:R1:W-:Y:S04]  /*9230*/  STL [R1+0x520], R5 ;  /* 0x0005200501007387 */ /* 0x0003e80000100800 */
[----:B------:R-:W3:Y:S01]  /*9240*/  LDL.LU R18, [R1+0x60] ;  /* 0x0000600001127983 */ /* 0x000ee20000300800 */
[----:B0-----:R-:W-:-:S03]  /*9250*/  IMAD.WIDE R42, R3, 0x2, R130 ;  /* 0x00000002032a7825 */ /* 0x001fc600078e0282 */
[----:B------:R0:W4:Y:S04]  /*9260*/  LDG.E.U16 R131, [R40.64] ;  /* 0x0000000628837981 */ /* 0x000128000c1e1500 */
[----:B------:R1:W4:Y:S04]  /*9270*/  LDG.E.U16 R130, [R42.64] ;  /* 0x000000062a827981 */ /* 0x000328000c1e1500 */
[----:B------:R-:W1:Y:S01]  /*9280*/  S2R R215, SR_TID.X ;  /* 0x0000000000d77919 */ /* 0x000e620000002100 */
[----:B0-----:R-:W-:Y:S01]  /*9290*/  IMAD.WIDE R40, R3, 0x2, R134 ;  /* 0x0000000203287825 */ /* 0x001fe200078e0286 */
[----:B------:R-:W-:-:S02]  /*92a0*/  LOP3.LUT R136, R234, 0x10, RZ, 0x3c, !PT ;  /* 0x00000010ea887812 */ /* 0x000fc400078e3cff */
[----:B------:R-:W4:Y:S01]  /*92b0*/  LDL.LU R23, [R1+0x68] ;  /* 0x0000680001177983 */ /* 0x000f220000300800 */
[----:B-1----:R-:W-:-:S03]  /*92c0*/  IMAD.WIDE R42, R3, 0x2, R132 ;  /* 0x00000002032a7825 */ /* 0x002fc600078e0284 */
[----:B------:R0:W4:Y:S04]  /*92d0*/  LDG.E.U16 R133, [R10.64] ;  /* 0x000000060a857981 */ /* 0x000128000c1e1500 */
[----:B------:R1:W4:Y:S04]  /*92e0*/  LDG.E.U16 R132, [R40.64] ;  /* 0x0000000628847981 */ /* 0x000328000c1e1500 */
[----:B------:R1:W4:Y:S01]  /*92f0*/  LDG.E.U16 R135, [R42.64] ;  /* 0x000000062a877981 */ /* 0x000322000c1e1500 */
[----:B0-----:R-:W-:-:S04]  /*9300*/  IMAD.WIDE R10, R3, 0x2, R212 ;  /* 0x00000002030a7825 */ /* 0x001fc800078e02d4 */
[C---:B-1----:R-:W-:Y:S01]  /*9310*/  IMAD.WIDE R40, R3.reuse, 0x2, R210 ;  /* 0x0000000203287825 */ /* 0x042fe200078e02d2 */
[----:B------:R0:W4:Y:S03]  /*9320*/  LDG.E.U16 R134, [R10.64] ;  /* 0x000000060a867981 */ /* 0x000126000c1e1500 */
[C---:B------:R-:W-:Y:S02]  /*9330*/  IMAD.WIDE R42, R3.reuse, 0x2, R208 ;  /* 0x00000002032a7825 */ /* 0x040fe400078e02d0 */
[----:B------:R1:W4:Y:S04]  /*9340*/  LDG.E.U16 R40, [R40.64] ;  /* 0x0000000628287981 */ /* 0x000328000c1e1500 */
[----:B------:R1:W4:Y:S01]  /*9350*/  LDG.E.U16 R42, [R42.64] ;  /* 0x000000062a2a7981 */ /* 0x000322000c1e1500 */
[----:B0-----:R-:W-:-:S06]  /*9360*/  IMAD.WIDE R10, R3, 0x2, R196 ;  /* 0x00000002030a7825 */ /* 0x001fcc00078e02c4 */
[----:B------:R0:W4:Y:S04]  /*9370*/  LDG.E.U16 R11, [R10.64] ;  /* 0x000000060a0b7981 */ /* 0x000128000c1e1500 */
[----:B------:R-:W-:Y:S01]  /*9380*/  BAR.SYNC.DEFER_BLOCKING 0x0 ;  /* 0x0000000000007b1d */ /* 0x000fe20000010000 */
[----:B------:R-:W-:-:S05]  /*9390*/  LOP3.LUT R215, R215, 0x7f, RZ, 0xc0, !PT ;  /* 0x0000007fd7d77812 */ /* 0x000fca00078ec0ff */
[----:B-1----:R-:W-:Y:S01]  /*93a0*/  IMAD.SHL.U32 R41, R215, 0x2, RZ ;  /* 0x00000002d7297824 */ /* 0x002fe200078e00ff */
[----:B------:R-:W-:-:S04]  /*93b0*/  FMNMX R7, R233, R7, !PT ;  /* 0x00000007e9077209 */ /* 0x000fc80007800000 */
[----:B------:R-:W-:Y:S02]  /*93c0*/  LOP3.LUT R41, R41, 0x20, RZ, 0x3c, !PT ;  /* 0x0000002029297812 */ /* 0x000fe400078e3cff */
[----:B------:R-:W-:Y:S02]  /*93d0*/  FMNMX R7, R5, R7, !PT ;  /* 0x0000000705077209 */ /* 0x000fe40007800000 */
[----:B------:R-:W4:Y:S04]  /*93e0*/  LDL.LU R5, [R1+0xa4] ;  /* 0x0000a40001057983 */ /* 0x000f280000300800 */
[----:B------:R-:W4:Y:S04]  /*93f0*/  LDL.LU R233, [R1+0x90] ;  /* 0x0000900001e97983 */ /* 0x000f280000300800 */
[----:B------:R-:W4:Y:S04]  /*9400*/  LDL.LU R0, [R1+0x8c] ;  /* 0x00008c0001007983 */ /* 0x000f280000300800 */
        /* <DEDUP_REMOVED lines=24> */
[----:B------:R-:W4:Y:S01]  /*9590*/  LDL.LU R3, [R1+0x98] ;  /* 0x0000980001037983 */ /* 0x000f220000300800 */
[----:B-1----:R-:W-:-:S04]  /*95a0*/  FMNMX R41, R99, R98, !PT ;  /* 0x0000006263297209 */ /* 0x002fc80007800000 */
        /* <DEDUP_REMOVED lines=15> */
[----:B------:R-:W-:Y:S01]  /*96a0*/  IMAD.MOV.U32 R208, RZ, RZ, R230 ;  /* 0x000000ffffd07224 */ /* 0x000fe200078e00e6 */
[----:B------:R-:W-:Y:S01]  /*96b0*/  FMNMX R7, R235, R7, !PT ;  /* 0x00000007eb077209 */ /* 0x000fe20007800000 */
[----:B------:R1:W-:Y:S04]  /*96c0*/  STL [R1+0x524], R235 ;  /* 0x000524eb01007387 */ /* 0x0003e80000100800 */
[----:B-1----:R-:W4:Y:S04]  /*96d0*/  LDL.LU R235, [R1+0xa8] ;  /* 0x0000a80001eb7983 */ /* 0x002f280000300800 */
[----:B--2---:R-:W-:Y:S01]  /*96e0*/  STL [R1+0x528], R232 ;  /* 0x000528e801007387 */ /* 0x004fe20000100800 */
[----:B---3--:R-:W-:-:S04]  /*96f0*/  FMNMX R41, R18, R41, !PT ;  /* 0x0000002912297209 */ /* 0x008fc80007800000 */
[----:B------:R-:W-:-:S04]  /*9700*/  FMNMX R41, R27, R41, !PT ;  /* 0x000000291b297209 */ /* 0x000fc80007800000 */
[----:B------:R-:W-:-:S04]  /*9710*/  FMNMX R41, R208, R41, !PT ;  /* 0x00000029d0297209 */ /* 0x000fc80007800000 */
[----:B------:R-:W-:Y:S02]  /*9720*/  FMNMX R41, R171, R41, !PT ;  /* 0x00000029ab297209 */ /* 0x000fe40007800000 */
[----:B------:R-:W2:Y:S04]  /*9730*/  LDL.LU R171, [R1+0x534] ;  /* 0x0005340001ab7983 */ /* 0x000ea80000300800 */
[----:B------:R-:W3:Y:S01]  /*9740*/  LDL.LU R43, [R1+0x50] ;  /* 0x00005000012b7983 */ /* 0x000ee20000300800 */
[----:B0-----:R-:W-:-:S04]  /*9750*/  FMNMX R10, R65, R64, !PT ;  /* 0x00000040410a7209 */ /* 0x001fc80007800000 */
[----:B------:R-:W-:-:S04]  /*9760*/  FMNMX R10, R32, R10, !PT ;  /* 0x0000000a200a7209 */ /* 0x000fc80007800000 */
[----:B------:R-:W-:-:S04]  /*9770*/  FMNMX R10, R192, R10, !PT ;  /* 0x0000000ac00a7209 */ /* 0x000fc80007800000 */
[----:B------:R-:W-:-:S04]  /*9780*/  FMNMX R10, R56, R10, !PT ;  /* 0x0000000a380a7209 */ /* 0x000fc80007800000 */
[----:B------:R-:W-:-:S04]  /*9790*/  FMNMX R10, R13, R10, !PT ;  /* 0x0000000a0d0a7209 */ /* 0x000fc80007800000 */
[----:B------:R-:W-:-:S04]  /*97a0*/  FMNMX R10, R17, R10, !PT ;  /* 0x0000000a110a7209 */ /* 0x000fc80007800000 */
[----:B------:R-:W-:Y:S02]  /*97b0*/  FMNMX R10, R25, R10, !PT ;  /* 0x0000000a190a7209 */ /* 0x000fe40007800000 */
[----:B------:R-:W-:Y:S02]  /*97c0*/  FMNMX R37, R81, R80, !PT ;  /* 0x0000005051257209 */ /* 0x000fe40007800000 */
[----:B------:R-:W-:Y:S02]  /*97d0*/  FMNMX R10, R163, R10, !PT ;  /* 0x0000000aa30a7209 */ /* 0x000fe40007800000 */
[----:B------:R-:W-:Y:S02]  /*97e0*/  FMNMX R37, R19, R37, !PT ;  /* 0x0000002513257209 */ /* 0x000fe40007800000 */
[----:B------:R-:W-:Y:S02]  /*97f0*/  FMNMX R10, R194, R10, !PT ;  /* 0x0000000ac20a7209 */ /* 0x000fe40007800000 */
[----:B------:R-:W-:-:S02]  /*9800*/  MOV R150, R200 ;  /* 0x000000c800967202 */ /* 0x000fc40000000f00 */
[----:B------:R-:W-:Y:S02]  /*9810*/  FMNMX R10, R205, R10, !PT ;  /* 0x0000000acd0a7209 */ /* 0x000fe40007800000 */
[----:B------:R-:W-:Y:S02]  /*9820*/  FMNMX R37, R201, R37, !PT ;  /* 0x00000025c9257209 */ /* 0x000fe40007800000 */
[----:B------:R-:W-:Y:S02]  /*9830*/  FMNMX R10, R206, R10, !PT ;  /* 0x0000000ace0a7209 */ /* 0x000fe40007800000 */
[----:B------:R-:W-:Y:S02]  /*9840*/  FMNMX R7, R150, R7, !PT ;  /* 0x0000000796077209 */ /* 0x000fe40007800000 */
[----:B------:R-:W-:Y:S02]  /*9850*/  FMNMX R37, R47, R37, !PT ;  /* 0x000000252f257209 */ /* 0x000fe40007800000 */
[----:B------:R-:W-:-:S02]  /*9860*/  FMNMX R10, R246, R10, !PT ;  /* 0x0000000af60a7209 */ /* 0x000fc40007800000 */
        /* <DEDUP_REMOVED lines=9> */
[----:B------:R-:W-:Y:S01]  /*9900*/  FMNMX R41, R182, R41, !PT ;  /* 0x00000029b6297209 */ /* 0x000fe20007800000 */
[----:B------:R-:W0:Y:S01]  /*9910*/  SHFL.BFLY PT, R34, R7, 0x2, 0x1f ;  /* 0x0c401f0007227f89 */ /* 0x000e2200000e0000 */
[----:B------:R-:W-:Y:S02]  /*9920*/  FMNMX R37, R223, R37, !PT ;  /* 0x00000025df257209 */ /* 0x000fe40007800000 */
[----:B------:R-:W-:-:S02]  /*9930*/  FMNMX R10, R15, R10, !PT ;  /* 0x0000000a0f0a7209 */ /* 0x000fc40007800000 */
[----:B------:R-:W-:Y:S02]  /*9940*/  FMNMX R41, R193, R41, !PT ;  /* 0x00000029c1297209 */ /* 0x000fe40007800000 */
[----:B------:R-:W-:Y:S02]  /*9950*/  FMNMX R37, R220, R37, !PT ;  /* 0x00000025dc257209 */ /* 0x000fe40007800000 */
[----:B------:R-:W-:Y:S02]  /*9960*/  FMNMX R10, R181, R10, !PT ;  /* 0x0000000ab50a7209 */ /* 0x000fe40007800000 */
[----:B----4-:R-:W-:Y:S02]  /*9970*/  FMNMX R41, R23, R41, !PT ;  /* 0x0000002917297209 */ /* 0x010fe40007800000 */
[----:B------:R-:W-:Y:S01]  /*9980*/  FMNMX R37, R221, R37, !PT ;  /* 0x00000025dd257209 */ /* 0x000fe20007800000 */
[----:B------:R-:W-:Y:S01]  /*9990*/  IMAD.MOV.U32 R138, RZ, RZ, R218 ;  /* 0x000000ffff8a7224 */ /* 0x000fe200078e00da */
[----:B------:R-:W-:-:S02]  /*99a0*/  FMNMX R10, R14, R10, !PT ;  /* 0x0000000a0e0a7209 */ /* 0x000fc40007800000 */
[----:B------:R-:W-:Y:S02]  /*99b0*/  FMNMX R41, R176, R41, !PT ;  /* 0x00000029b0297209 */ /* 0x000fe40007800000 */
[----:B------:R-:W-:Y:S02]  /*99c0*/  FMNMX R37, R222, R37, !PT ;  /* 0x00000025de257209 */ /* 0x000fe40007800000 */
[----:B------:R-:W-:Y:S02]  /*99d0*/  FMNMX R10, R180, R10, !PT ;  /* 0x0000000ab40a7209 */ /* 0x000fe40007800000 */
[----:B------:R-:W-:Y:S02]  /*99e0*/  FMNMX R41, R137, R41, !PT ;  /* 0x0000002989297209 */ /* 0x000fe40007800000 */
[----:B------:R-:W-:Y:S02]  /*99f0*/  MOV R140, R216 ;  /* 0x000000d8008c7202 */ /* 0x000fe40000000f00 */
[----:B------:R-:W-:-:S02]  /*9a00*/  FMNMX R37, R138, R37, !PT ;  /* 0x000000258a257209 */ /* 0x000fc40007800000 */
[----:B------:R-:W-:Y:S02]  /*9a10*/  FMNMX R10, R147, R10, !PT ;  /* 0x0000000a930a7209 */ /* 0x000fe40007800000 */
[----:B------:R-:W-:Y:S02]  /*9a20*/  FMNMX R41, R0, R41, !PT ;  /* 0x0000002900297209 */ /* 0x000fe40007800000 */
[----:B------:R-:W-:Y:S02]  /*9a30*/  FMNMX R37, R140, R37, !PT ;  /* 0x000000258c257209 */ /* 0x000fe40007800000 */
[----:B------:R-:W-:Y:S02]  /*9a40*/  MOV R197, R217 ;  /* 0x000000d900c57202 */ /* 0x000fe40000000f00 */
[----:B------:R-:W-:Y:S02]  /*9a50*/  FMNMX R10, R227, R10, !PT ;  /* 0x0000000ae30a7209 */ /* 0x000fe40007800000 */
[----:B------:R-:W-:-:S02]  /*9a60*/  FMNMX R41, R141, R41, !PT ;  /* 0x000000298d297209 */ /* 0x000fc40007800000 */
[----:B------:R-:W-:Y:S02]  /*9a70*/  FMNMX R37, R247, R37, !PT ;  /* 0x00000025f7257209 */ /* 0x000fe40007800000 */
[----:B0-----:R-:W-:Y:S01]  /*9a80*/  FMNMX R7, R7, R34, !PT ;  /* 0x0000002207077209 */ /* 0x001fe20007800000 */
[----:B------:R-:W-:Y:S01]  /*9a90*/  FMUL R34, R29, c[0x0][0x188] ;  /* 0x000062001d227a20 */ /* 0x000fe20000400000 */
[----:B------:R-:W-:Y:S02]  /*9aa0*/  MOV R200, R229 ;  /* 0x000000e500c87202 */ /* 0x000fe40000000f00 */
[----:B------:R-:W-:Y:S02]  /*9ab0*/  FMNMX R10, R197, R10, !PT ;  /* 0x0000000ac50a7209 */ /* 0x000fe40007800000 */
[----:B------:R-:W-:Y:S02]  /*9ac0*/  FMNMX R29, R177, R41, !PT ;  /* 0x00000029b11d7209 */ /* 0x000fe40007800000 */
[----:B------:R-:W-:Y:S01]  /*9ad0*/  FMNMX R37, R195, R37, !PT ;  /* 0x00000025c3257209 */ /* 0x000fe20007800000 */
[----:B------:R-:W-:Y:S01]  /*9ae0*/  FMUL R33, R33, c[0x0][0x188] ;  /* 0x0000620021217a20 */ /* 0x000fe20000400000 */
[----:B------:R-:W-:Y:S01]  /*9af0*/  FMNMX R10, R200, R10, !PT ;  /* 0x0000000ac80a7209 */ /* 0x000fe20007800000 */
[----:B------:R-:W-:Y:S01]  /*9b00*/  IMAD.MOV.U32 R148, RZ, RZ, R224 ;  /* 0x000000ffff947224 */ /* 0x000fe200078e00e0 */
[----:B------:R-:W-:-:S02]  /*9b10*/  FMNMX R29, R5, R29, !PT ;  /* 0x0000001d051d7209 */ /* 0x000fc40007800000 */
[----:B------:R-:W-:Y:S02]  /*9b20*/  FMNMX R37, R202, R37, !PT ;  /* 0x00000025ca257209 */ /* 0x000fe40007800000 */
[----:B------:R-:W-:Y:S02]  /*9b30*/  FSEL R230, R33, -INF , !P6 ;  /* 0xff80000021e67808 */ /* 0x000fe40007000000 */
[----:B------:R-:W-:Y:S02]  /*9b40*/  FMNMX R29, R143, R29, !PT ;  /* 0x0000001d8f1d7209 */ /* 0x000fe40007800000 */
[----:B------:R-:W-:Y:S02]  /*9b50*/  FMNMX R37, R148, R37, !PT ;  /* 0x0000002594257209 */ /* 0x000fe40007800000 */
[----:B------:R-:W-:Y:S02]  /*9b60*/  FMNMX R29, R230, R29, !PT ;  /* 0x0000001de61d7209 */ /* 0x000fe40007800000 */
[----:B------:R-:W-:-:S02]  /*9b70*/  MOV R142, R228 ;  /* 0x000000e4008e7202 */ /* 0x000fc40000000f00 */
[----:B------:R-:W-:Y:S01]  /*9b80*/  FMNMX R37, R198, R37, !PT ;  /* 0x00000025c6257209 */ /* 0x000fe20007800000 */
[----:B------:R-:W-:-:S03]  /*9b90*/  IMAD.MOV.U32 R196, RZ, RZ, R219 ;  /* 0x000000ffffc47224 */ /* 0x000fc600078e00db */
[----:B------:R-:W-:Y:S01]  /*9ba0*/  FMNMX R37, R142, R37, !PT ;  /* 0x000000258e257209 */ /* 0x000fe20007800000 */
[----:B------:R-:W0:Y:S03]  /*9bb0*/  S2R R216, SR_TID.X ;  /* 0x0000000000d87919 */ /* 0x000e260000002100 */
[----:B------:R-:W-:Y:S02]  /*9bc0*/  FMNMX R37, R196, R37, !PT ;  /* 0x00000025c4257209 */ /* 0x000fe40007800000 */
[----:B------:R-:W-:-:S04]  /*9bd0*/  FMNMX R10, R3, R10, !PT ;  /* 0x0000000a030a7209 */ /* 0x000fc80007800000 */
[----:B------:R-:W-:-:S04]  /*9be0*/  FMNMX R10, R191, R10, !PT ;  /* 0x0000000abf0a7209 */ /* 0x000fc80007800000 */
[----:B------:R-:W-:Y:S02]  /*9bf0*/  FMNMX R10, R4, R10, !PT ;  /* 0x0000000a040a7209 */ /* 0x000fe40007800000 */
[----:B------:R-:W-:Y:S02]  /*9c00*/  FSEL R4, R34, -INF , !P5 ;  /* 0xff80000022047808 */ /* 0x000fe40006800000 */
[----:B------:R-:W1:Y:S01]  /*9c10*/  SHFL.BFLY PT, R34, R29, 0x2, 0x1f ;  /* 0x0c401f001d227f89 */ /* 0x000e6200000e0000 */
[----:B------:R-:W-:-:S04]  /*9c20*/  FMNMX R37, R207, R37, !PT ;  /* 0x00000025cf257209 */ /* 0x000fc80007800000 */
[----:B------:R-:W-:-:S04]  /*9c30*/  FMNMX R37, R233, R37, !PT ;  /* 0x00000025e9257209 */ /* 0x000fc80007800000 */
[----:B------:R-:W-:Y:S02]  /*9c40*/  FMNMX R33, R178, R37, !PT ;  /* 0x00000025b2217209 */ /* 0x000fe40007800000 */
[----:B------:R-:W4:Y:S02]  /*9c50*/  SHFL.BFLY PT, R37, R7, 0x1, 0x1f ;  /* 0x0c201f0007257f89 */ /* 0x000f2400000e0000 */
[----:B------:R-:W-:Y:S01]  /*9c60*/  FMNMX R33, R2, R33, !PT ;  /* 0x0000002102217209 */ /* 0x000fe20007800000 */
[----:B------:R-:W-:Y:S01]  /*9c70*/  FMUL R229, R231, c[0x0][0x188] ;  /* 0x00006200e7e57a20 */ /* 0x000fe20000400000 */
[----:B------:R-:W4:Y:S02]  /*9c80*/  S2R R227, SR_TID.X ;  /* 0x0000000000e37919 */ /* 0x000f240000002100 */
[----:B------:R-:W-:Y:S01]  /*9c90*/  FMNMX R33, R189, R33, !PT ;  /* 0x00000021bd217209 */ /* 0x000fe20007800000 */
[----:B------:R-:W-:Y:S01]  /*9ca0*/  FMUL R41, R38, c[0x0][0x188] ;  /* 0x0000620026297a20 */ /* 0x000fe20000400000 */
[----:B-1----:R-:W-:-:S02]  /*9cb0*/  FMNMX R34, R29, R34, !PT ;  /* 0x000000221d227209 */ /* 0x002fc40007800000 */
[----:B0-----:R-:W-:-:S03]  /*9cc0*/  LOP3.LUT R216, R216, 0x7f, RZ, 0xc0, !PT ;  /* 0x0000007fd8d87812 */ /* 0x001fc600078ec0ff */
[----:B------:R-:W0:Y:S01]  /*9cd0*/  SHFL.BFLY PT, R29, R34, 0x1, 0x1f ;  /* 0x0c201f00221d7f89 */ /* 0x000e2200000e0000 */
[----:B------:R-:W-:Y:S02]  /*9ce0*/  FSEL R229, R229, -INF , !P0 ;  /* 0xff800000e5e57808 */ /* 0x000fe40004000000 */
[----:B------:R-:W-:Y:S01]  /*9cf0*/  FMNMX R38, R153, R33, !PT ;  /* 0x0000002199267209 */ /* 0x000fe20007800000 */
[----:B------:R-:W-:Y:S01]  /*9d00*/  FMUL R39, R39, c[0x0][0x188] ;  /* 0x0000620027277a20 */ /* 0x000fe20000400000 */
[----:B------:R-:W-:Y:S01]  /*9d10*/  FSEL R234, R41, -INF , !P4 ;  /* 0xff80000029ea7808 */ /* 0x000fe20006000000 */
[----:B------:R-:W-:Y:S01]  /*9d20*/  IMAD.SHL.U32 R48, R216, 0x2, RZ ;  /* 0x00000002d8307824 */ /* 0x000fe200078e00ff */
[----:B------:R-:W-:Y:S01]  /*9d30*/  FMNMX R38, R229, R38, !PT ;  /* 0x00000026e5267209 */ /* 0x000fe20007800000 */
[----:B------:R-:W-:Y:S01]  /*9d40*/  FMUL R30, R30, c[0x0][0x188] ;  /* 0x000062001e1e7a20 */ /* 0x000fe20000400000 */
[----:B------:R-:W-:Y:S02]  /*9d50*/  FSEL R232, R39, -INF , !P3 ;  /* 0xff80000027e87808 */ /* 0x000fe40005800000 */
[----:B------:R-:W-:Y:S01]  /*9d60*/  FMNMX R38, R234, R38, !PT ;  /* 0x00000026ea267209 */ /* 0x000fe20007800000 */
[----:B------:R-:W-:Y:S01]  /*9d70*/  FMUL R31, R31, c[0x0][0x188] ;  /* 0x000062001f1f7a20 */ /* 0x000fe20000400000 */
[----:B------:R-:W-:-:S02]  /*9d80*/  LOP3.LUT R48, R48, 0x30, RZ, 0x3c, !PT ;  /* 0x0000003030307812 */ /* 0x000fc400078e3cff */
[----:B----4-:R-:W-:Y:S02]  /*9d90*/  FMNMX R7, R7, R37, !PT ;  /* 0x0000002507077209 */ /* 0x010fe40007800000 */
[----:B------:R-:W-:Y:S02]  /*9da0*/  FSEL R136, R30, -INF , !P1 ;  /* 0xff8000001e887808 */ /* 0x000fe40004800000 */
[----:B------:R-:W-:Y:S01]  /*9db0*/  FMNMX R38, R232, R38, !PT ;  /* 0x00000026e8267209 */ /* 0x000fe20007800000 */
[----:B------:R-:W-:Y:S01]  /*9dc0*/  STS.U16 [R48+0x4300], R88 ;  /* 0x0043005830007388 */ /* 0x000fe20000000400 */
[----:B------:R-:W-:Y:S02]  /*9dd0*/  FMNMX R7, R7, R252, !PT ;  /* 0x000000fc07077209 */ /* 0x000fe40007800000 */
[----:B------:R-:W-:Y:S01]  /*9de0*/  FSEL R231, R31, -INF , !P2 ;  /* 0xff8000001fe77808 */ /* 0x000fe20005000000 */
[----:B------:R-:W-:Y:S01]  /*9df0*/  STS.U16 [R48+0x4b00], R89 ;  /* 0x004b005930007388 */ /* 0x000fe20000000400 */
[----:B------:R-:W-:-:S03]  /*9e00*/  FMNMX R37, R136, R38, !PT ;  /* 0x0000002688257209 */ /* 0x000fc60007800000 */
[----:B------:R-:W-:Y:S01]  /*9e10*/  STS.U16 [R48+0x5300], R90 ;  /* 0x0053005a30007388 */ /* 0x000fe20000000400 */
[----:B------:R-:W-:Y:S01]  /*9e20*/  LOP3.LUT R189, R227, 0x7f, RZ, 0xc0, !PT ;  /* 0x0000007fe3bd7812 */ /* 0x000fe200078ec0ff */
[----:B------:R-:W-:Y:S02]  /*9e30*/  FADD R100, R100, -R7 ;  /* 0x8000000764647221 */ /* 0x000fe40000000000 */
[----:B------:R-:W-:Y:S01]  /*9e40*/  STS.U16 [R48+0x5b00], R91 ;  /* 0x005b005b30007388 */ /* 0x000fe20000000400 */
[----:B------:R-:W-:-:S03]  /*9e50*/  FMNMX R37, R231, R37, !PT ;  /* 0x00000025e7257209 */ /* 0x000fc60007800000 */
[----:B------:R-:W-:Y:S04]  /*9e60*/  STS.U16 [R48+0x6300], R96 ;  /* 0x0063006030007388 */ /* 0x000fe80000000400 */
[----:B------:R-:W-:Y:S01]  /*9e70*/  STS.U16 [R48+0x6b00], R97 ;  /* 0x006b006130007388 */ /* 0x000fe20000000400 */
[----:B------:R-:W-:-:S03]  /*9e80*/  FMUL R100, R100, 1.4426950216293334961 ;  /* 0x3fb8aa3b64647820 */ /* 0x000fc60000400000 */
[----:B------:R0:W-:Y:S01]  /*9e90*/  STS.U16 [R48+0x7300], R8 ;  /* 0x0073000830007388 */ /* 0x0001e20000000400 */
[----:B------:R-:W-:-:S03]  /*9ea0*/  SHF.L.U32 R49, R189, 0x1, RZ ;  /* 0x00000001bd317819 */ /* 0x000fc600000006ff */
[----:B------:R1:W-:Y:S04]  /*9eb0*/  STS.U16 [R48+0x7b00], R135 ;  /* 0x007b008730007388 */ /* 0x0003e80000000400 */
[----:B------:R-:W4:Y:S01]  /*9ec0*/  LDL.LU R38, [R1+0x54] ;  /* 0x0000540001267983 */ /* 0x000f220000300800 */
[----:B0-----:R-:W-:-:S03]  /*9ed0*/  FMNMX R8, R34, R29, !PT ;  /* 0x0000001d22087209 */ /* 0x001fc60007800000 */
[----:B------:R-:W0:Y:S01]  /*9ee0*/  SHFL.BFLY PT, R30, R37, 0x2, 0x1f ;  /* 0x0c401f00251e7f89 */ /* 0x000e2200000e0000 */
[----:B-1----:R-:W-:-:S03]  /*9ef0*/  IMAD.SHL.U32 R48, R189, 0x2, RZ ;  /* 0x00000002bd307824 */ /* 0x002fc600078e00ff */
[----:B------:R-:W1:Y:S01]  /*9f00*/  S2R R189, SR_TID.X ;  /* 0x0000000000bd7919 */ /* 0x000e620000002100 */
[----:B------:R0:W-:Y:S03]  /*9f10*/  MUFU.EX2 R219, R100 ;  /* 0x0000006400db7308 */ /* 0x0001e60000000800 */
[----:B0-----:R-:W2:Y:S04]  /*9f20*/  LDL.LU R100, [R1+0x5c] ;  /* 0x00005c0001647983 */ /* 0x001ea80000300800 */
[----:B------:R-:W2:Y:S04]  /*9f30*/  LDL.LU R70, [R1+0x48] ;  /* 0x0000480001467983 */ /* 0x000ea80000300800 */
[----:B------:R-:W2:Y:S04]  /*9f40*/  LDL.LU R71, [R1+0x4c] ;  /* 0x00004c0001477983 */ /* 0x000ea80000300800 */
[----:B------:R-:W2:Y:S04]  /*9f50*/  LDL.LU R68, [R1+0x40] ;  /* 0x0000400001447983 */ /* 0x000ea80000300800 */
[----:B------:R-:W2:Y:S04]  /*9f60*/  LDL.LU R69, [R1+0x44] ;  /* 0x0000440001457983 */ /* 0x000ea80000300800 */
[----:B------:R-:W2:Y:S04]  /*9f70*/  LDL.LU R78, [R1+0x38] ;  /* 0x00003800014e7983 */ /* 0x000ea80000300800 */
[----:B------:R-:W2:Y:S04]  /*9f80*/  LDL.LU R79, [R1+0x3c] ;  /* 0x00003c00014f7983 */ /* 0x000ea80000300800 */
[----:B------:R-:W2:Y:S01]  /*9f90*/  LDL.LU R76, [R1+0x30] ;  /* 0x00003000014c7983 */ /* 0x000ea20000300800 */
[----:B---3--:R-:W-:-:S03]  /*9fa0*/  FMNMX R8, R8, R43, !PT ;  /* 0x0000002b08087209 */ /* 0x008fc60007800000 */
[----:B------:R-:W2:Y:S02]  /*9fb0*/  LDL.LU R77, [R1+0x34] ;  /* 0x00003400014d7983 */ /* 0x000ea40000300800 */
[--C-:B------:R-:W-:Y:S02]  /*9fc0*/  FADD R99, R99, -R8.reuse ;  /* 0x8000000863637221 */ /* 0x100fe40000000000 */
[----:B------:R-:W-:Y:S01]  /*9fd0*/  FADD R98, R98, -R8 ;  /* 0x8000000862627221 */ /* 0x000fe20000000000 */
[----:B------:R-:W2:Y:S01]  /*9fe0*/  LDL.LU R82, [R1+0x28] ;  /* 0x0000280001527983 */ /* 0x000ea20000300800 */
[----:B------:R-:W-:Y:S02]  /*9ff0*/  FMUL R99, R99, 1.4426950216293334961 ;  /* 0x3fb8aa3b63637820 */ /* 0x000fe40000400000 */
[----:B------:R-:W-:Y:S01]  /*a000*/  FMUL R98, R98, 1.4426950216293334961 ;  /* 0x3fb8aa3b62627820 */ /* 0x000fe20000400000 */
[----:B------:R-:W2:Y:S01]  /*a010*/  LDL.LU R83, [R1+0x2c] ;  /* 0x00002c0001537983 */ /* 0x000ea20000300800 */
[----:B------:R0:W-:Y:S01]  /*a020*/  MUFU.EX2 R214, R99 ;  /* 0x0000006300d67308 */ /* 0x0001e20000000800 */
[----:B------:R-:W-:-:S07]  /*a030*/  LOP3.LUT R49, R49, 0x40, RZ, 0x3c, !PT ;  /* 0x0000004031317812 */ /* 0x000fce00078e3cff */
[----:B------:R1:W-:Y:S01]  /*a040*/  MUFU.EX2 R213, R98 ;  /* 0x0000006200d57308 */ /* 0x0003e20000000800 */
[----:B0-----:R-:W2:Y:S01]  /*a050*/  LDL.LU R99, [R1+0x20] ;  /* 0x0000200001637983 */ /* 0x001ea20000300800 */
[----:B------:R-:W-:-:S03]  /*a060*/  FMNMX R37, R37, R30, !PT ;  /* 0x0000001e25257209 */ /* 0x000fc60007800000 */
[----:B------:R0:W-:Y:S04]  /*a070*/  STS.U16 [R49+0x4400], R22 ;  /* 0x0044001631007388 */ /* 0x0001e80000000400 */
[----:B-1----:R-:W2:Y:S04]  /*a080*/  LDL.LU R98, [R1+0x24] ;  /* 0x0000240001627983 */ /* 0x002ea80000300800 */
[----:B------:R-:W2:Y:S04]  /*a090*/  LDL.LU R90, [R1+0x18] ;  /* 0x00001800015a7983 */ /* 0x000ea80000300800 */
[----:B------:R-:W2:Y:S01]  /*a0a0*/  LDL.LU R91, [R1+0x1c] ;  /* 0x00001c00015b7983 */ /* 0x000ea20000300800 */
[----:B0-----:R-:W-:-:S03]  /*a0b0*/  FADD R22, -R8, R43 ;  /* 0x0000002b08167221 */ /* 0x001fc60000000100 */
[----:B------:R-:W2:Y:S01]  /*a0c0*/  LDL.LU R97, [R1+0x8] ;  /* 0x0000080001617983 */ /* 0x000ea20000300800 */
[----:B------:R-:W-:-:S03]  /*a0d0*/  LOP3.LUT R48, R48, 0x50, RZ, 0x3c, !PT ;  /* 0x0000005030307812 */ /* 0x000fc600078e3cff */
[----:B------:R-:W2:Y:S01]  /*a0e0*/  LDL.LU R96, [R1+0xc] ;  /* 0x00000c0001607983 */ /* 0x000ea20000300800 */
[----:B------:R-:W-:-:S03]  /*a0f0*/  LOP3.LUT R189, R189, 0x7f, RZ, 0xc0, !PT ;  /* 0x0000007fbdbd7812 */ /* 0x000fc600078ec0ff */
[----:B------:R-:W-:Y:S01]  /*a100*/  STS.U16 [R49+0x4c00], R103 ;  /* 0x004c006731007388 */ /* 0x000fe20000000400 */
[----:B------:R-:W-:-:S03]  /*a110*/  FADD R29, -R7, R252 ;  /* 0x000000fc071d7221 */ /* 0x000fc60000000100 */
[----:B------:R-:W-:Y:S04]  /*a120*/  STS.U16 [R49+0x5400], R111 ;  /* 0x0054006f31007388 */ /* 0x000fe80000000400 */
[----:B------:R-:W-:Y:S01]  /*a130*/  STS.U16 [R49+0x5c00], R118 ;  /* 0x005c007631007388 */ /* 0x000fe20000000400 */
[----:B------:R-:W-:-:S03]  /*a140*/  SHF.L.U32 R31, R189, 0x1, RZ ;  /* 0x00000001bd1f7819 */ /* 0x000fc600000006ff */
[----:B------:R-:W-:Y:S01]  /*a150*/  STS.U16 [R49+0x6400], R122 ;  /* 0x0064007a31007388 */ /* 0x000fe20000000400 */
[----:B------:R-:W-:-:S03]  /*a160*/  FMUL R191, R22, 1.4426950216293334961 ;  /* 0x3fb8aa3b16bf7820 */ /* 0x000fc60000400000 */
[----:B------:R-:W-:Y:S01]  /*a170*/  STS.U16 [R49+0x6c00], R127 ;  /* 0x006c007f31007388 */ /* 0x000fe20000000400 */
[----:B------:R-:W-:-:S03]  /*a180*/  FMUL R29, R29, 1.4426950216293334961 ;  /* 0x3fb8aa3b1d1d7820 */ /* 0x000fc60000400000 */
[----:B------:R-:W-:Y:S04]  /*a190*/  STS.U16 [R49+0x7400], R131 ;  /* 0x0074008331007388 */ /* 0x000fe80000000400 */
[----:B------:R-:W-:Y:S01]  /*a1a0*/  STS.U16 [R49+0x7c00], R134 ;  /* 0x007c008631007388 */ /* 0x000fe20000000400 */
[----:B------:R-:W-:-:S03]  /*a1b0*/  LOP3.LUT R31, R31, 0x60, RZ, 0x3c, !PT ;  /* 0x000000601f1f7812 */ /* 0x000fc600078e3cff */
[----:B------:R-:W-:Y:S04]  /*a1c0*/  STS.U16 [R48+0x4500], R35 ;  /* 0x0045002330007388 */ /* 0x000fe80000000400 */
[----:B------:R-:W0:Y:S04]  /*a1d0*/  SHFL.BFLY PT, R22, R37, 0x1, 0x1f ;  /* 0x0c201f0025167f89 */ /* 0x000e2800000e0000 */
[----:B------:R-:W-:Y:S01]  /*a1e0*/  STS.U16 [R48+0x4d00], R67 ;  /* 0x004d004330007388 */ /* 0x000fe20000000400 */
[----:B------:R1:W-:Y:S03]  /*a1f0*/  MUFU.EX2 R193, R29 ;  /* 0x0000001d00c17308 */ /* 0x0003e60000000800 */
[----:B------:R-:W-:Y:S04]  /*a200*/  STS.U16 [R48+0x5500], R116 ;  /* 0x0055007430007388 */ /* 0x000fe80000000400 */
[----:B------:R-:W-:Y:S01]  /*a210*/  STS.U16 [R48+0x5d00], R121 ;  /* 0x005d007930007388 */ /* 0x000fe20000000400 */
[----:B-1----:R-:W-:-:S03]  /*a220*/  IMAD.SHL.U32 R29, R189, 0x2, RZ ;  /* 0x00000002bd1d7824 */ /* 0x002fc600078e00ff */
[----:B------:R-:W-:Y:S04]  /*a230*/  STS.U16 [R48+0x6500], R124 ;  /* 0x0065007c30007388 */ /* 0x000fe80000000400 */
[----:B------:R-:W-:Y:S04]  /*a240*/  STS.U16 [R48+0x6d00], R126 ;  /* 0x006d007e30007388 */ /* 0x000fe80000000400 */
[----:B------:R-:W-:Y:S04]  /*a250*/  STS.U16 [R48+0x7500], R130 ;  /* 0x0075008230007388 */ /* 0x000fe80000000400 */
[----:B------:R-:W-:Y:S01]  /*a260*/  STS.U16 [R48+0x7d00], R40 ;  /* 0x007d002830007388 */ /* 0x000fe20000000400 */
[----:B------:R-:W-:-:S03]  /*a270*/  LOP3.LUT R29, R29, 0x70, RZ, 0x3c, !PT ;  /* 0x000000701d1d7812 */ /* 0x000fc600078e3cff */
[----:B------:R-:W-:Y:S04]  /*a280*/  STS.U16 [R31+0x4600], R66 ;  /* 0x004600421f007388 */ /* 0x000fe80000000400 */
[----:B------:R-:W-:Y:S04]  /*a290*/  STS.U16 [R31+0x4e00], R109 ;  /* 0x004e006d1f007388 */ /* 0x000fe80000000400 */
[----:B------:R-:W-:Y:S01]  /*a2a0*/  STS.U16 [R31+0x5600], R117 ;  /* 0x005600751f007388 */ /* 0x000fe20000000400 */
[----:B------:R-:W-:-:S03]  /*a2b0*/  FADD R59, R59, -R7 ;  /* 0x800000073b3b7221 */ /* 0x000fc60000000000 */
[----:B------:R-:W-:Y:S04]  /*a2c0*/  STS.U16 [R31+0x5e00], R120 ;  /* 0x005e00781f007388 */ /* 0x000fe80000000400 */
[----:B------:R-:W-:Y:S04]  /*a2d0*/  STS.U16 [R31+0x6600], R125 ;  /* 0x0066007d1f007388 */ /* 0x000fe80000000400 */
[----:B------:R-:W-:Y:S04]  /*a2e0*/  STS.U16 [R31+0x6e00], R129 ;  /* 0x006e00811f007388 */ /* 0x000fe80000000400 */
[----:B------:R-:W-:Y:S01]  /*a2f0*/  STS.U16 [R31+0x7600], R133 ;  /* 0x007600851f007388 */ /* 0x000fe20000000400 */
[----:B------:R-:W-:-:S03]  /*a300*/  FMUL R59, R59, 1.4426950216293334961 ;  /* 0x3fb8aa3b3b3b7820 */ /* 0x000fc60000400000 */
[----:B------:R-:W-:Y:S04]  /*a310*/  STS.U16 [R31+0x7e00], R42 ;  /* 0x007e002a1f007388 */ /* 0x000fe80000000400 */
[----:B------:R-:W-:Y:S04]  /*a320*/  STS.U16 [R29+0x4700], R36 ;  /* 0x004700241d007388 */ /* 0x000fe80000000400 */
[----:B------:R-:W-:Y:S04]  /*a330*/  STS.U16 [R29+0x4f00], R108 ;  /* 0x004f006c1d007388 */ /* 0x000fe80000000400 */
[----:B------:R-:W-:Y:S04]  /*a340*/  STS.U16 [R29+0x5700], R110 ;  /* 0x0057006e1d007388 */ /* 0x000fe80000000400 */
[----:B------:R-:W-:Y:S01]  /*a350*/  STS.U16 [R29+0x5f00], R119 ;  /* 0x005f00771d007388 */ /* 0x000fe20000000400 */
[----:B------:R1:W-:Y:S03]  /*a360*/  MUFU.EX2 R227, R59 ;  /* 0x0000003b00e37308 */ /* 0x0003e60000000800 */
[----:B------:R-:W-:Y:S04]  /*a370*/  STS.U16 [R29+0x6700], R123 ;  /* 0x0067007b1d007388 */ /* 0x000fe80000000400 */
[----:B------:R-:W-:Y:S04]  /*a380*/  STS.U16 [R29+0x6f00], R128 ;  /* 0x006f00801d007388 */ /* 0x000fe80000000400 */
[----:B------:R-:W-:Y:S04]  /*a390*/  STS.U16 [R29+0x7700], R132 ;  /* 0x007700841d007388 */ /* 0x000fe80000000400 */
[----:B------:R-:W3:Y:S04]  /*a3a0*/  LDL.LU R88, [R1+0x10] ;  /* 0x0000100001587983 */ /* 0x000ee80000300800 */
[----:B------:R0:W-:Y:S04]  /*a3b0*/  STS.U16 [R29+0x7f00], R11 ;  /* 0x007f000b1d007388 */ /* 0x0001e80000000400 */
[----:B------:R-:W3:Y:S04]  /*a3c0*/  LDL.LU R89, [R1+0x14] ;  /* 0x0000140001597983 */ /* 0x000ee80000300800 */
[----:B-1----:R-:W3:Y:S01]  /*a3d0*/  LDL.LU R59, [R1] ;  /* 0x00000000013b7983 */ /* 0x002ee20000300800 */
[----:B0-----:R-:W-:-:S03]  /*a3e0*/  FMNMX R11, R37, R22, !PT ;  /* 0x00000016250b7209 */ /* 0x001fc60007800000 */
[----:B------:R-:W3:Y:S01]  /*a3f0*/  LDL.LU R22, [R1+0x4] ;  /* 0x0000040001167983 */ /* 0x000ee20000300800 */
[----:B------:R-:W-:-:S03]  /*a400*/  FMNMX R10, R149, R10, !PT ;  /* 0x0000000a950a7209 */ /* 0x000fc60007800000 */
[----:B------:R-:W-:Y:S01]  /*a410*/  BAR.SYNC.DEFER_BLOCKING 0x0 ;  /* 0x0000000000007b1d */ /* 0x000fe20000010000 */
[----:B------:R-:W-:-:S04]  /*a420*/  FMNMX R10, R155, R10, !PT ;  /* 0x0000000a9b0a7209 */ /* 0x000fc80007800000 */
[----:B------:R-:W-:-:S04]  /*a430*/  FMNMX R10, R235, R10, !PT ;  /* 0x0000000aeb0a7209 */ /* 0x000fc80007800000 */
[----:B------:R-:W-:-:S04]  /*a440*/  FMNMX R10, R179, R10, !PT ;  /* 0x0000000ab30a7209 */ /* 0x000fc80007800000 */
[----:B------:R-:W-:-:S05]  /*a450*/  FMNMX R10, R4, R10, !PT ;  /* 0x0000000a040a7209 */ /* 0x000fca0007800000 */
[----:B------:R-:W0:Y:S01]  /*a460*/  SHFL.BFLY PT, R33, R10, 0x2, 0x1f ;  /* 0x0c401f000a217f89 */ /* 0x000e2200000e0000 */
[----:B------:R-:W1:Y:S01]  /*a470*/  MUFU.EX2 R191, R191 ;  /* 0x000000bf00bf7308 */ /* 0x000e620000000800 */
[----:B------:R-:W-:Y:S02]  /*a480*/  FADD R28, R28, -R8 ;  /* 0x800000081c1c7221 */ /* 0x000fe40000000000 */
[----:B------:R-:W-:Y:S01]  /*a490*/  FADD R102, R102, -R7 ;  /* 0x8000000766667221 */ /* 0x000fe20000000000 */
[----:B------:R-:W-:Y:S04]  /*a4a0*/  LDSM.16.M88.4 R52, [R6+0x5800] ;  /* 0x005800000634783b */ /* 0x000fe80000000200 */
[----:B------:R-:W-:Y:S04]  /*a4b0*/  LDSM.16.M88.4 R48, [R6+0x6000] ;  /* 0x006000000630783b */ /* 0x000fe80000000200 */
[----:B------:R-:W-:Y:S01]  /*a4c0*/  LDSM.16.M88.4 R40, [R6+0x6800] ;  /* 0x006800000628783b */ /* 0x000fe20000000200 */
[----:B0-----:R-:W-:-:S05]  /*a4d0*/  FMNMX R33, R10, R33, !PT ;  /* 0x000000210a217209 */ /* 0x001fca0007800000 */
[----:B------:R-:W0:Y:S01]  /*a4e0*/  SHFL.BFLY PT, R10, R33, 0x1, 0x1f ;  /* 0x0c201f00210a7f89 */ /* 0x000e2200000e0000 */
[----:B------:R-:W-:Y:S02]  /*a4f0*/  FMUL R28, R28, 1.4426950216293334961 ;  /* 0x3fb8aa3b1c1c7820 */ /* 0x000fe40000400000 */
[----:B------:R-:W-:Y:S02]  /*a500*/  FMUL R102, R102, 1.4426950216293334961 ;  /* 0x3fb8aa3b66667820 */ /* 0x000fe40000400000 */
[----:B------:R0:W-:Y:S02]  /*a510*/  MUFU.EX2 R218, R28 ;  /* 0x0000001c00da7308 */ /* 0x0001e40000000800 */
[----:B0-----:R-:W-:-:S06]  /*a520*/  FMNMX R10, R33, R10, !PT ;  /* 0x0000000a210a7209 */ /* 0x001fcc0007800000 */
[----:B------:R-:W-:Y:S01]  /*a530*/  MUFU.EX2 R215, R102 ;  /* 0x0000006600d77308 */ /* 0x000fe20000000800 */
[----:B------:R-:W0:Y:S01]  /*a540*/  LDSM.16.M88.4 R28, [R6+0x4000] ;  /* 0x00400000061c783b */ /* 0x000e220000000200 */
[----:B----4-:R-:W-:-:S05]  /*a550*/  FMNMX R10, R10, R38, !PT ;  /* 0x000000260a0a7209 */ /* 0x010fca0007800000 */
[--C-:B------:R-:W-:Y:S02]  /*a560*/  FADD R65, R65, -R10.reuse ;  /* 0x8000000a41417221 */ /* 0x100fe40000000000 */
[--C-:B------:R-:W-:Y:S01]  /*a570*/  FADD R64, R64, -R10.reuse ;  /* 0x8000000a40407221 */ /* 0x100fe20000000000 */
[----:B--2---:R-:W-:Y:S01]  /*a580*/  FMNMX R11, R11, R100, !PT ;  /* 0x000000640b0b7209 */ /* 0x004fe20007800000 */
[----:B------:R-:W-:Y:S02]  /*a590*/  FMUL R65, R65, 1.4426950216293334961 ;  /* 0x3fb8aa3b41417820 */ /* 0x000fe40000400000 */
[----:B------:R-:W-:Y:S02]  /*a5a0*/  FMUL R64, R64, 1.4426950216293334961 ;  /* 0x3fb8aa3b40407820 */ /* 0x000fe40000400000 */
[----:B------:R-:W-:Y:S01]  /*a5b0*/  MUFU.EX2 R212, R65 ;  /* 0x0000004100d47308 */ /* 0x000fe20000000800 */
[----:B------:R-:W-:Y:S02]  /*a5c0*/  FADD R224, R32, -R10 ;  /* 0x8000000a20e07221 */ /* 0x000fe40000000000 */
[----:B------:R-:W-:Y:S01]  /*a5d0*/  FADD R189, -R10, R38 ;  /* 0x000000260abd7221 */ /* 0x000fe20000000100 */
[----:B------:R-:W2:Y:S01]  /*a5e0*/  LDSM.16.M88.4 R32, [R6+0x4800] ;  /* 0x004800000620783b */ /* 0x000ea20000000200 */
[----:B------:R-:W-:-:S02]  /*a5f0*/  FADD R217, R81, -R11 ;  /* 0x8000000b51d97221 */ /* 0x000fc40000000000 */
[----:B------:R-:W-:Y:S01]  /*a600*/  FADD R210, R80, -R11 ;  /* 0x8000000b50d27221 */ /* 0x000fe20000000000 */
[----:B------:R4:W-:Y:S01]  /*a610*/  MUFU.EX2 R211, R64 ;  /* 0x0000004000d37308 */ /* 0x0009e20000000800 */
[----:B------:R-:W-:Y:S01]  /*a620*/  LDSM.16.M88.4 R36, [R6+0x7000] ;  /* 0x007000000624783b */ /* 0x000fe20000000200 */
[----:B------:R-:W-:-:S03]  /*a630*/  FADD R216, R101, -R7 ;  /* 0x8000000765d87221 */ /* 0x000fc60000000000 */
[----:B----4-:R-:W4:Y:S01]  /*a640*/  LDSM.16.M88.4 R64, [R6+0x5000] ;  /* 0x005000000640783b */ /* 0x010f220000000200 */
[----:B------:R-:W-:Y:S02]  /*a650*/  FADD R204, R204, -R8 ;  /* 0x80000008cccc7221 */ /* 0x000fe40000000000 */
[----:B------:R-:W-:Y:S02]  /*a660*/  FMUL R216, R216, 1.4426950216293334961 ;  /* 0x3fb8aa3bd8d87820 */ /* 0x000fe40000400000 */
[----:B------:R-:W-:Y:S02]  /*a670*/  FMUL R204, R204, 1.4426950216293334961 ;  /* 0x3fb8aa3bcccc7820 */ /* 0x000fe40000400000 */
[----:B------:R-:W-:Y:S02]  /*a680*/  FADD R228, R192, -R10 ;  /* 0x8000000ac0e47221 */ /* 0x000fe40000000000 */
[C---:B-1----:R-:W-:Y:S02]  /*a690*/  FMUL R80, R191.reuse, R99 ;  /* 0x00000063bf507220 */ /* 0x042fe40000400000 */
[----:B------:R-:W-:-:S02]  /*a6a0*/  FMUL R81, R191, R98 ;  /* 0x00000062bf517220 */ /* 0x000fc40000400000 */
[C---:B------:R-:W-:Y:S02]  /*a6b0*/  FMUL R102, R193.reuse, R97 ;  /* 0x00000061c1667220 */ /* 0x040fe40000400000 */
[----:B------:R-:W-:Y:S02]  /*a6c0*/  FMUL R103, R193, R96 ;  /* 0x00000060c1677220 */ /* 0x000fe40000400000 */
[----:B------:R-:W1:Y:S01]  /*a6d0*/  LDSM.16.M88.4 R96, [R6+0x7800] ;  /* 0x007800000660783b */ /* 0x000e620000000200 */
[--C-:B------:R-:W-:Y:S01]  /*a6e0*/  FADD R209, R19, -R11.reuse ;  /* 0x8000000b13d17221 */ /* 0x100fe20000000000 */
[----:B------:R-:W0:Y:S01]  /*a6f0*/  MUFU.EX2 R216, R216 ;  /* 0x000000d800d87308 */ /* 0x000e220000000800 */
[----:B------:R-:W-:Y:S02]  /*a700*/  FMUL R189, R189, 1.4426950216293334961 ;  /* 0x3fb8aa3bbdbd7820 */ /* 0x000fe40000400000 */
[----:B------:R-:W-:Y:S02]  /*a710*/  FADD R19, -R11, R100 ;  /* 0x000000640b137221 */ /* 0x000fe40000000100 */
[----:B------:R-:W-:-:S03]  /*a720*/  FADD R201, R201, -R11 ;  /* 0x8000000bc9c97221 */ /* 0x000fc60000000000 */
[----:B------:R0:W0:Y:S01]  /*a730*/  MUFU.EX2 R226, R204 ;  /* 0x000000cc00e27308 */ /* 0x0000220000000800 */
[----:B------:R-:W-:Y:S02]  /*a740*/  FMUL R224, R224, 1.4426950216293334961 ;  /* 0x3fb8aa3be0e07820 */ /* 0x000fe40000400000 */
[----:B------:R-:W-:Y:S02]  /*a750*/  FMUL R228, R228, 1.4426950216293334961 ;  /* 0x3fb8aa3be4e47820 */ /* 0x000fe40000400000 */
[----:B------:R-:W-:Y:S02]  /*a760*/  FMUL R217, R217, 1.4426950216293334961 ;  /* 0x3fb8aa3bd9d97820 */ /* 0x000fe40000400000 */
[----:B------:R-:W-:Y:S02]  /*a770*/  FMUL R210, R210, 1.4426950216293334961 ;  /* 0x3fb8aa3bd2d27820 */ /* 0x000fe40000400000 */
[----:B------:R-:W-:Y:S02]  /*a780*/  FMUL R209, R209, 1.4426950216293334961 ;  /* 0x3fb8aa3bd1d17820 */ /* 0x000fe40000400000 */
[----:B------:R-:W-:Y:S01]  /*a790*/  FMUL R19, R19, 1.4426950216293334961 ;  /* 0x3fb8aa3b13137820 */ /* 0x000fe20000400000 */
[----:B------:R-:W0:Y:S01]  /*a7a0*/  MUFU.EX2 R189, R189 ;  /* 0x000000bd00bd7308 */ /* 0x000e220000000800 */
[----:B------:R-:W-:-:S02]  /*a7b0*/  FMUL R201, R201, 1.4426950216293334961 ;  /* 0x3fb8aa3bc9c97820 */ /* 0x000fc40000400000 */
[----:B------:R-:W-:Y:S01]  /*a7c0*/  FMUL R109, R191, R249 ;  /* 0x000000f9bf6d7220 */ /* 0x000fe20000400000 */
[----:B------:R-:W-:Y:S01]  /*a7d0*/  MOV R249, R180 ;  /* 0x000000b400f97202 */ /* 0x000fe20000000f00 */
[----:B------:R-:W-:Y:S02]  /*a7e0*/  FMUL R119, R193, R167 ;  /* 0x000000a7c1777220 */ /* 0x000fe40000400000 */
[----:B------:R-:W-:Y:S01]  /*a7f0*/  IMAD.MOV.U32 R167, RZ, RZ, R208 ;  /* 0x000000ffffa77224 */ /* 0x000fe200078e00d0 */
[----:B------:R-:W0:Y:S01]  /*a800*/  MUFU.EX2 R180, R19 ;  /* 0x0000001300b47308 */ /* 0x000e220000000800 */
[C---:B------:R-:W-:Y:S02]  /*a810*/  FMUL R108, R191.reuse, R248 ;  /* 0x000000f8bf6c7220 */ /* 0x040fe40000400000 */
[----:B------:R-:W-:-:S05]  /*a820*/  FMUL R116, R191, R164 ;  /* 0x000000a4bf747220 */ /* 0x000fca0000400000 */
[----:B------:R-:W-:Y:S01]  /*a830*/  MUFU.EX2 R224, R224 ;  /* 0x000000e000e07308 */ /* 0x000fe20000000800 */
[----:B------:R-:W-:Y:S01]  /*a840*/  FMUL R117, R191, R165 ;  /* 0x000000a5bf757220 */ /* 0x000fe20000400000 */
[----:B------:R-:W-:Y:S01]  /*a850*/  MOV R164, R200 ;  /* 0x000000c800a47202 */ /* 0x000fe20000000f00 */
[----:B------:R-:W-:-:S05]  /*a860*/  IMAD.MOV.U32 R248, RZ, RZ, R197 ;  /* 0x000000fffff87224 */ /* 0x000fca00078e00c5 */
[----:B------:R-:W-:Y:S01]  /*a870*/  MUFU.EX2 R228, R228 ;  /* 0x000000e400e47308 */ /* 0x000fe20000000800 */
[----:B------:R-:W-:-:S07]  /*a880*/  IMAD.MOV.U32 R165, RZ, RZ, R207 ;  /* 0x000000ffffa57224 */ /* 0x000fce00078e00cf */
[----:B------:R-:W-:Y:S01]  /*a890*/  MUFU.EX2 R217, R217 ;  /* 0x000000d900d97308 */ /* 0x000fe20000000800 */
[----:B------:R-:W-:-:S07]  /*a8a0*/  FADD R207, R58, -R7 ;  /* 0x800000073acf7221 */ /* 0x000fce0000000000 */
[----:B------:R-:W1:Y:S01]  /*a8b0*/  MUFU.EX2 R210, R210 ;  /* 0x000000d200d27308 */ /* 0x000e620000000800 */
[----:B0-----:R-:W-:-:S07]  /*a8c0*/  FADD R204, R46, -R7 ;  /* 0x800000072ecc7221 */ /* 0x001fce0000000000 */
[----:B------:R-:W-:Y:S01]  /*a8d0*/  MUFU.EX2 R209, R209 ;  /* 0x000000d100d17308 */ /* 0x000fe20000000800 */
[----:B------:R-:W-:-:S07]  /*a8e0*/  FADD R197, R203, -R8 ;  /* 0x80000008cbc57221 */ /* 0x000fce0000000000 */
[----:B------:R-:W0:Y:S01]  /*a8f0*/  MUFU.EX2 R208, R201 ;  /* 0x000000c900d07308 */ /* 0x000e220000000800 */
[----:B------:R-:W-:Y:S01]  /*a900*/  FADD R200, R9, -R8 ;  /* 0x8000000809c87221 */ /* 0x000fe20000000000 */
[----:B------:R-:W-:Y:S01]  /*a910*/  F2FP.BF16.PACK_AB R73, R215, R216 ;  /* 0x000000d8d749723e */ /* 0x000fe200000010ff */
[----:B------:R-:W-:Y:S01]  /*a920*/  FMUL R70, R193, R70 ;  /* 0x00000046c1467220 */ /* 0x000fe20000400000 */
[----:B------:R-:W-:Y:S01]  /*a930*/  F2FP.BF16.PACK_AB R75, R227, R219 ;  /* 0x000000dbe34b723e */ /* 0x000fe200000010ff */
[----:B------:R-:W-:Y:S01]  /*a940*/  FMUL R71, R193, R71 ;  /* 0x00000047c1477220 */ /* 0x000fe20000400000 */
[----:B------:R-:W-:Y:S01]  /*a950*/  F2FP.BF16.PACK_AB R72, R213, R214 ;  /* 0x000000d6d548723e */ /* 0x000fe200000010ff */
[C---:B------:R-:W-:Y:S01]  /*a960*/  FMUL R68, R191.reuse, R68 ;  /* 0x00000044bf447220 */ /* 0x040fe20000400000 */
[----:B------:R-:W-:Y:S01]  /*a970*/  F2FP.BF16.PACK_AB R74, R226, R218 ;  /* 0x000000dae24a723e */ /* 0x000fe200000010ff */
[----:B------:R-:W-:Y:S02]  /*a980*/  FMUL R69, R191, R69 ;  /* 0x00000045bf457220 */ /* 0x000fe40000400000 */
[----:B------:R-:W-:-:S02]  /*a990*/  FMUL R78, R193, R78 ;  /* 0x0000004ec14e7220 */ /* 0x000fc40000400000 */
[----:B------:R-:W-:Y:S02]  /*a9a0*/  FMUL R79, R193, R79 ;  /* 0x0000004fc14f7220 */ /* 0x000fe40000400000 */
[C---:B------:R-:W-:Y:S02]  /*a9b0*/  FMUL R76, R191.reuse, R76 ;  /* 0x0000004cbf4c7220 */ /* 0x040fe40000400000 */
[----:B------:R-:W-:Y:S02]  /*a9c0*/  FMUL R77, R191, R77 ;  /* 0x0000004dbf4d7220 */ /* 0x000fe40000400000 */
[C---:B------:R-:W-:Y:S02]  /*a9d0*/  FMUL R82, R193.reuse, R82 ;  /* 0x00000052c1527220 */ /* 0x040fe40000400000 */
[C---:B------:R-:W-:Y:S02]  /*a9e0*/  FMUL R83, R193.reuse, R83 ;  /* 0x00000053c1537220 */ /* 0x040fe40000400000 */
[----:B------:R-:W-:-:S02]  /*a9f0*/  FMUL R90, R193, R90 ;  /* 0x0000005ac15a7220 */ /* 0x000fc40000400000 */
[C---:B------:R-:W-:Y:S02]  /*aa00*/  FMUL R91, R193.reuse, R91 ;  /* 0x0000005bc15b7220 */ /* 0x040fe40000400000 */
[C---:B------:R-:W-:Y:S02]  /*aa10*/  FMUL R110, R193.reuse, R250 ;  /* 0x000000fac16e7220 */ /* 0x040fe40000400000 */
[C---:B------:R-:W-:Y:S02]  /*aa20*/  FMUL R111, R193.reuse, R251 ;  /* 0x000000fbc16f7220 */ /* 0x040fe40000400000 */
[C---:B------:R-:W-:Y:S02]  /*aa30*/  FMUL R118, R193.reuse, R166 ;  /* 0x000000a6c1767220 */ /* 0x040fe40000400000 */
[C---:B------:R-:W-:Y:S02]  /*aa40*/  FMUL R86, R193.reuse, R86 ;  /* 0x00000056c1567220 */ /* 0x040fe40000400000 */
[----:B------:R-:W-:-:S02]  /*aa50*/  FMUL R87, R193, R87 ;  /* 0x00000057c1577220 */ /* 0x000fc40000400000 */
[C---:B------:R-:W-:Y:S02]  /*aa60*/  FMUL R84, R191.reuse, R84 ;  /* 0x00000054bf547220 */ /* 0x040fe40000400000 */
[----:B------:R-:W-:Y:S02]  /*aa70*/  FMUL R85, R191, R85 ;  /* 0x00000055bf557220 */ /* 0x000fe40000400000 */
[--C-:B------:R-:W-:Y:S02]  /*aa80*/  FADD R16, R16, -R7.reuse ;  /* 0x8000000710107221 */ /* 0x100fe40000000000 */
[----:B------:R-:W-:Y:S02]  /*aa90*/  FADD R24, R24, -R7 ;  /* 0x8000000718187221 */ /* 0x000fe40000000000 */
[--C-:B------:R-:W-:Y:S02]  /*aaa0*/  FADD R57, R57, -R8.reuse ;  /* 0x8000000839397221 */ /* 0x100fe40000000000 */
[----:B------:R-:W-:-:S02]  /*aab0*/  FADD R21, R21, -R8 ;  /* 0x8000000815157221 */ /* 0x000fc40000000000 */
[----:B---3--:R-:W-:Y:S02]  /*aac0*/  FMUL R88, R191, R88 ;  /* 0x00000058bf587220 */ /* 0x008fe40000400000 */
[----:B------:R-:W-:Y:S02]  /*aad0*/  FMUL R207, R207, 1.4426950216293334961 ;  /* 0x3fb8aa3bcfcf7820 */ /* 0x000fe40000400000 */
[----:B------:R-:W-:Y:S02]  /*aae0*/  FMUL R204, R204, 1.4426950216293334961 ;  /* 0x3fb8aa3bcccc7820 */ /* 0x000fe40000400000 */
[C---:B------:R-:W-:Y:S02]  /*aaf0*/  FMUL R89, R191.reuse, R89 ;  /* 0x00000059bf597220 */ /* 0x040fe40000400000 */
[C---:B------:R-:W-:Y:S02]  /*ab00*/  FMUL R100, R191.reuse, R59 ;  /* 0x0000003bbf647220 */ /* 0x040fe40000400000 */
[----:B------:R-:W-:-:S02]  /*ab10*/  FMUL R101, R191, R22 ;  /* 0x00000016bf657220 */ /* 0x000fc40000400000 */
[----:B------:R-:W-:Y:S02]  /*ab20*/  FMUL R197, R197, 1.4426950216293334961 ;  /* 0x3fb8aa3bc5c57820 */ /* 0x000fe40000400000 */
[----:B------:R-:W-:Y:S02]  /*ab30*/  FMUL R200, R200, 1.4426950216293334961 ;  /* 0x3fb8aa3bc8c87820 */ /* 0x000fe40000400000 */
[----:B------:R-:W-:Y:S02]  /*ab40*/  FMUL R16, R16, 1.4426950216293334961 ;  /* 0x3fb8aa3b10107820 */ /* 0x000fe40000400000 */
[----:B------:R-:W-:Y:S02]  /*ab50*/  FMUL R24, R24, 1.4426950216293334961 ;  /* 0x3fb8aa3b18187820 */ /* 0x000fe40000400000 */
[----:B------:R-:W-:Y:S02]  /*ab60*/  FMUL R57, R57, 1.4426950216293334961 ;  /* 0x3fb8aa3b39397820 */ /* 0x000fe40000400000 */
[----:B------:R-:W-:Y:S01]  /*ab70*/  FMUL R21, R21, 1.4426950216293334961 ;  /* 0x3fb8aa3b15157820 */ /* 0x000fe20000400000 */
[----:B------:R-:W-:Y:S01]  /*ab80*/  HMMA.16816.F32.BF16 R68, R72, R28, R68 ;  /* 0x0000001c4844723c */ /* 0x000fe20000041844 */
[----:B------:R-:W-:Y:S01]  /*ab90*/  FMUL R120, R189, R184 ;  /* 0x000000b8bd787220 */ /* 0x000fe20000400000 */
[----:B------:R-:W-:Y:S01]  /*aba0*/  MOV R251, R199 ;  /* 0x000000c700fb7202 */ /* 0x000fe20000000f00 */
[----:B------:R-:W-:Y:S01]  /*abb0*/  FADD R184, R56, -R10 ;  /* 0x8000000a38b87221 */ /* 0x000fe20000000000 */
[----:B------:R-:W-:Y:S01]  /*abc0*/  MUFU.EX2 R207, R207 ;  /* 0x000000cf00cf7308 */ /* 0x000fe20000000800 */
[----:B------:R-:W-:-:S03]  /*abd0*/  FMUL R123, R180, R187 ;  /* 0x000000bbb47b7220 */ /* 0x000fc60000400000 */
[----:B--2---:R-:W-:Y:S01]  /*abe0*/  HMMA.16816.F32.BF16 R76, R72, R32, R76 ;  /* 0x00000020484c723c */ /* 0x004fe2000004184c */
[C---:B------:R-:W-:Y:S02]  /*abf0*/  FMUL R124, R189.reuse, R156 ;  /* 0x0000009cbd7c7220 */ /* 0x040fe40000400000 */
[----:B------:R-:W-:Y:S01]  /*ac00*/  FMUL R125, R189, R157 ;  /* 0x0000009dbd7d7220 */ /* 0x000fe20000400000 */
[----:B------:R-:W-:Y:S01]  /*ac10*/  MUFU.EX2 R204, R204 ;  /* 0x000000cc00cc7308 */ /* 0x000fe20000000800 */
[----:B------:R-:W-:-:S03]  /*ac20*/  FMUL R126, R180, R158 ;  /* 0x0000009eb47e7220 */ /* 0x000fc60000400000 */
[----:B----4-:R-:W-:Y:S01]  /*ac30*/  HMMA.16816.F32.BF16 R80, R72, R64, R80 ;  /* 0x000000404850723c */ /* 0x010fe20000041850 */
[----:B------:R-:W-:Y:S02]  /*ac40*/  FMUL R127, R180, R159 ;  /* 0x0000009fb47f7220 */ /* 0x000fe40000400000 */
[--C-:B------:R-:W-:Y:S01]  /*ac50*/  FADD R13, R13, -R10.reuse ;  /* 0x8000000a0d0d7221 */ /* 0x100fe20000000000 */
[----:B------:R-:W-:Y:S01]  /*ac60*/  MUFU.EX2 R201, R16 ;  /* 0x0000001000c97308 */ /* 0x000fe20000000800 */
[----:B------:R-:W-:-:S03]  /*ac70*/  FADD R17, R17, -R10 ;  /* 0x8000000a11117221 */ /* 0x000fc60000000000 */
[----:B------:R-:W-:Y:S01]  /*ac80*/  HMMA.16816.F32.BF16 R88, R72, R52, R88 ;  /* 0x000000344858723c */ /* 0x000fe20000041858 */
[----:B------:R-:W-:Y:S02]  /*ac90*/  FADD R25, R25, -R10 ;  /* 0x8000000a19197221 */ /* 0x000fe40000000000 */
[--C-:B------:R-:W-:Y:S01]  /*aca0*/  FADD R47, R47, -R11.reuse ;  /* 0x8000000b2f2f7221 */ /* 0x100fe20000000000 */
[----:B------:R-:W-:Y:S01]  /*acb0*/  MUFU.EX2 R203, R24 ;  /* 0x0000001800cb7308 */ /* 0x000fe20000000800 */
[----:B------:R-:W-:-:S03]  /*acc0*/  FADD R12, R12, -R11 ;  /* 0x8000000b0c0c7221 */ /* 0x000fc60000000000 */
[----:B------:R-:W-:Y:S01]  /*acd0*/  HMMA.16816.F32.BF16 R100, R72, R48, R100 ;  /* 0x000000304864723c */ /* 0x000fe20000041864 */
[--C-:B------:R-:W-:Y:S02]  /*ace0*/  FADD R20, R20, -R11.reuse ;  /* 0x8000000b14147221 */ /* 0x100fe40000000000 */
[----:B------:R-:W-:Y:S01]  /*acf0*/  FADD R44, R44, -R11 ;  /* 0x8000000b2c2c7221 */ /* 0x000fe20000000000 */
[----:B------:R-:W-:Y:S01]  /*ad00*/  MUFU.EX2 R197, R197 ;  /* 0x000000c500c57308 */ /* 0x000fe20000000800 */
[----:B------:R-:W-:-:S03]  /*ad10*/  FMUL R60, R189, R60 ;  /* 0x0000003cbd3c7220 */ /* 0x000fc60000400000 */
[----:B------:R-:W-:Y:S01]  /*ad20*/  HMMA.16816.F32.BF16 R108, R72, R40, R108 ;  /* 0x00000028486c723c */ /* 0x000fe2000004186c */
[----:B------:R-:W-:Y:S02]  /*ad30*/  FMUL R61, R189, R61 ;  /* 0x0000003dbd3d7220 */ /* 0x000fe40000400000 */
[C---:B------:R-:W-:Y:S01]  /*ad40*/  FMUL R62, R180.reuse, R62 ;  /* 0x0000003eb43e7220 */ /* 0x040fe20000400000 */
[----:B------:R-:W2:Y:S01]  /*ad50*/  MUFU.EX2 R187, R57 ;  /* 0x0000003900bb7308 */ /* 0x000ea20000000800 */
[----:B------:R-:W-:-:S03]  /*ad60*/  FMUL R63, R180, R63 ;  /* 0x0000003fb43f7220 */ /* 0x000fc60000400000 */
[----:B------:R-:W-:Y:S01]  /*ad70*/  HMMA.16816.F32.BF16 R116, R72, R36, R116 ;  /* 0x000000244874723c */ /* 0x000fe20000041874 */
[C---:B------:R-:W-:Y:S02]  /*ad80*/  FMUL R121, R189.reuse, R185 ;  /* 0x000000b9bd797220 */ /* 0x040fe40000400000 */
[----:B------:R-:W-:Y:S01]  /*ad90*/  FMUL R122, R180, R186 ;  /* 0x000000bab47a7220 */ /* 0x000fe20000400000 */
[----:B------:R-:W-:Y:S01]  /*ada0*/  MUFU.EX2 R200, R200 ;  /* 0x000000c800c87308 */ /* 0x000fe20000000800 */
[----:B------:R-:W-:-:S03]  /*adb0*/  FMUL R104, R189, R104 ;  /* 0x00000068bd687220 */ /* 0x000fc60000400000 */
[----:B-1----:R-:W-:Y:S01]  /*adc0*/  HMMA.16816.F32.BF16 R72, R72, R96, R84 ;  /* 0x000000604848723c */ /* 0x002fe20000041854 */
[----:B------:R-:W-:Y:S02]  /*add0*/  FMUL R105, R189, R105 ;  /* 0x00000069bd697220 */ /* 0x000fe40000400000 */
[C---:B------:R-:W-:Y:S01]  /*ade0*/  FMUL R106, R180.reuse, R106 ;  /* 0x0000006ab46a7220 */ /* 0x040fe20000400000 */
[----:B------:R-:W1:Y:S01]  /*adf0*/  MUFU.EX2 R199, R21 ;  /* 0x0000001500c77308 */ /* 0x000e620000000800 */
[----:B------:R-:W-:Y:S02]  /*ae00*/  FMUL R107, R180, R107 ;  /* 0x0000006bb46b7220 */ /* 0x000fe40000400000 */
[----:B------:R-:W-:Y:S01]  /*ae10*/  F2FP.BF16.PACK_AB R84, R211, R212 ;  /* 0x000000d4d354723e */ /* 0x000fe200000010ff */
[C---:B------:R-:W-:Y:S01]  /*ae20*/  FMUL R112, R189.reuse, R112 ;  /* 0x00000070bd707220 */ /* 0x040fe20000400000 */
[----:B------:R-:W-:Y:S01]  /*ae30*/  F2FP.BF16.PACK_AB R85, R210, R217 ;  /* 0x000000d9d255723e */ /* 0x000fe200000010ff */
[----:B------:R-:W-:Y:S01]  /*ae40*/  FMUL R113, R189, R113 ;  /* 0x00000071bd717220 */ /* 0x000fe20000400000 */
[----:B------:R-:W-:Y:S01]  /*ae50*/  F2FP.BF16.PACK_AB R86, R228, R224 ;  /* 0x000000e0e456723e */ /* 0x000fe200000010ff */
[----:B------:R-:W-:Y:S01]  /*ae60*/  FMUL R114, R180, R114 ;  /* 0x00000072b4727220 */ /* 0x000fe20000400000 */
[----:B0-----:R-:W-:Y:S01]  /*ae70*/  F2FP.BF16.PACK_AB R87, R208, R209 ;  /* 0x000000d1d057723e */ /* 0x001fe200000010ff */
[----:B------:R-:W-:-:S02]  /*ae80*/  FMUL R115, R180, R115 ;  /* 0x00000073b4737220 */ /* 0x000fc40000400000 */
[C---:B------:R-:W-:Y:S02]  /*ae90*/  FMUL R92, R189.reuse, R92 ;  /* 0x0000005cbd5c7220 */ /* 0x040fe40000400000 */
[C---:B------:R-:W-:Y:S02]  /*aea0*/  FMUL R93, R189.reuse, R93 ;  /* 0x0000005dbd5d7220 */ /* 0x040fe40000400000 */
[C---:B------:R-:W-:Y:S02]  /*aeb0*/  FMUL R94, R180.reuse, R94 ;  /* 0x0000005eb45e7220 */ /* 0x040fe40000400000 */
[----:B------:R-:W-:Y:S02]  /*aec0*/  FMUL R95, R180, R95 ;  /* 0x0000005fb45f7220 */ /* 0x000fe40000400000 */
[C---:B------:R-:W-:Y:S02]  /*aed0*/  FMUL R132, R189.reuse, R172 ;  /* 0x000000acbd847220 */ /* 0x040fe40000400000 */
[----:B------:R-:W-:-:S02]  /*aee0*/  FMUL R133, R189, R173 ;  /* 0x000000adbd857220 */ /* 0x000fc40000400000 */
[C---:B------:R-:W-:Y:S02]  /*aef0*/  FMUL R134, R180.reuse, R174 ;  /* 0x000000aeb4867220 */ /* 0x040fe40000400000 */
[C---:B------:R-:W-:Y:S02]  /*af00*/  FMUL R135, R180.reuse, R175 ;  /* 0x000000afb4877220 */ /* 0x040fe40000400000 */
[C---:B------:R-:W-:Y:S02]  /*af10*/  FMUL R168, R189.reuse, R168 ;  /* 0x000000a8bda87220 */ /* 0x040fe40000400000 */
[----:B------:R-:W-:Y:S02]  /*af20*/  FMUL R169, R189, R169 ;  /* 0x000000a9bda97220 */ /* 0x000fe40000400000 */
[C---:B------:R-:W-:Y:S02]  /*af30*/  FMUL R170, R180.reuse, R170 ;  /* 0x000000aab4aa7220 */ /* 0x040fe40000400000 */
[----:B------:R-:W-:-:S02]  /*af40*/  FMUL R171, R180, R171 ;  /* 0x000000abb4ab7220 */ /* 0x000fc40000400000 */
[----:B------:R-:W-:Y:S02]  /*af50*/  FMUL R184, R184, 1.4426950216293334961 ;  /* 0x3fb8aa3bb8b87820 */ /* 0x000fe40000400000 */
[----:B------:R-:W-:Y:S02]  /*af60*/  FMUL R13, R13, 1.4426950216293334961 ;  /* 0x3fb8aa3b0d0d7820 */ /* 0x000fe40000400000 */
[----:B------:R-:W-:Y:S02]  /*af70*/  FMUL R17, R17, 1.4426950216293334961 ;  /* 0x3fb8aa3b11117820 */ /* 0x000fe40000400000 */
[----:B------:R-:W-:Y:S02]  /*af80*/  FMUL R25, R25, 1.4426950216293334961 ;  /* 0x3fb8aa3b19197820 */ /* 0x000fe40000400000 */
[----:B------:R-:W-:Y:S02]  /*af90*/  FMUL R47, R47, 1.4426950216293334961 ;  /* 0x3fb8aa3b2f2f7820 */ /* 0x000fe40000400000 */
[----:B------:R-:W-:-:S02]  /*afa0*/  FMUL R12, R12, 1.4426950216293334961 ;  /* 0x3fb8aa3b0c0c7820 */ /* 0x000fc40000400000 */
[----:B------:R-:W-:Y:S02]  /*afb0*/  FMUL R20, R20, 1.4426950216293334961 ;  /* 0x3fb8aa3b14147820 */ /* 0x000fe40000400000 */
[----:B------:R-:W-:Y:S01]  /*afc0*/  FMUL R44, R44, 1.4426950216293334961 ;  /* 0x3fb8aa3b2c2c7820 */ /* 0x000fe20000400000 */
[C---:B------:R-:W-:Y:S01]  /*afd0*/  HMMA.16816.F32.BF16 R124, R84.reuse, R48, R124 ;  /* 0x00000030547c723c */ /* 0x040fe2000004187c */
[----:B------:R-:W-:Y:S07]  /*afe0*/  MUFU.EX2 R184, R184 ;  /* 0x000000b800b87308 */ /* 0x000fee0000000800 */
[C---:B------:R-:W-:Y:S01]  /*aff0*/  HMMA.16816.F32.BF16 R60, R84.reuse, R28, R60 ;  /* 0x0000001c543c723c */ /* 0x040fe2000004183c */
[----:B------:R-:W0:Y:S07]  /*b000*/  MUFU.EX2 R185, R13 ;  /* 0x0000000d00b97308 */ /* 0x000e2e0000000800 */
[C---:B------:R-:W-:Y:S01]  /*b010*/  HMMA.16816.F32.BF16 R120, R84.reuse, R32, R120 ;  /* 0x000000205478723c */ /* 0x040fe20000041878 */
[----:B------:R-:W-:Y:S07]  /*b020*/  MUFU.EX2 R186, R17 ;  /* 0x0000001100ba7308 */ /* 0x000fee0000000800 */
[C---:B------:R-:W-:Y:S01]  /*b030*/  HMMA.16816.F32.BF16 R104, R84.reuse, R64, R104 ;  /* 0x000000405468723c */ /* 0x040fe20000041868 */
[----:B------:R-:W-:Y:S07]  /*b040*/  MUFU.EX2 R190, R25 ;  /* 0x0000001900be7308 */ /* 0x000fee0000000800 */
[C---:B------:R-:W-:Y:S01]  /*b050*/  HMMA.16816.F32.BF16 R112, R84.reuse, R52, R112 ;  /* 0x000000345470723c */ /* 0x040fe20000041870 */
[----:B------:R-:W-:Y:S07]  /*b060*/  MUFU.EX2 R173, R47 ;  /* 0x0000002f00ad7308 */ /* 0x000fee0000000800 */
[C---:B------:R-:W-:Y:S01]  /*b070*/  HMMA.16816.F32.BF16 R92, R84.reuse, R40, R92 ;  /* 0x00000028545c723c */ /* 0x040fe2000004185c */
[----:B------:R-:W3:Y:S07]  /*b080*/  MUFU.EX2 R172, R12 ;  /* 0x0000000c00ac7308 */ /* 0x000eee0000000800 */
[C---:B------:R-:W-:Y:S01]  /*b090*/  HMMA.16816.F32.BF16 R132, R84.reuse, R36, R132 ;  /* 0x000000245484723c */ /* 0x040fe20000041884 */
[----:B------:R-:W-:Y:S07]  /*b0a0*/  MUFU.EX2 R174, R20 ;  /* 0x0000001400ae7308 */ /* 0x000fee0000000800 */
[----:B------:R-:W-:Y:S01]  /*b0b0*/  HMMA.16816.F32.BF16 R84, R84, R96, R168 ;  /* 0x000000605454723c */ /* 0x000fe200000418a8 */
[----:B------:R-:W4:Y:S01]  /*b0c0*/  MUFU.EX2 R188, R44 ;  /* 0x0000002c00bc7308 */ /* 0x000f220000000800 */
[----:B--2---:R-:W-:-:S02]  /*b0d0*/  F2FP.BF16.PACK_AB R128, R187, R197 ;  /* 0x000000c5bb80723e */ /* 0x004fc400000010ff */
[----:B------:R-:W-:Y:S02]  /*b0e0*/  F2FP.BF16.PACK_AB R129, R204, R207 ;  /* 0x000000cfcc81723e */ /* 0x000fe400000010ff */
[----:B-1----:R-:W-:Y:S02]  /*b0f0*/  F2FP.BF16.PACK_AB R130, R199, R200 ;  /* 0x000000c8c782723e */ /* 0x002fe400000010ff */
[----:B------:R-:W-:Y:S01]  /*b100*/  F2FP.BF16.PACK_AB R131, R203, R201 ;  /* 0x000000c9cb83723e */ /* 0x000fe200000010ff */
[--C-:B------:R-:W-:Y:S01]  /*b110*/  FADD R161, R161, -R8.reuse ;  /* 0x80000008a1a17221 */ /* 0x100fe20000000000 */
[----:B------:R-:W-:Y:S01]  /*b120*/  LOP3.LUT R36, R6, 0x40, RZ, 0x3c, !PT ;  /* 0x0000004006247812 */ /* 0x000fe200078e3cff */
[--C-:B------:R-:W-:Y:S02]  /*b130*/  FADD R160, R160, -R8.reuse ;  /* 0x80000008a0a07221 */ /* 0x100fe40000000000 */
[----:B------:R-:W-:Y:S02]  /*b140*/  FADD R162, R162, -R8 ;  /* 0x80000008a2a27221 */ /* 0x000fe40000000000 */
[----:B------:R-:W-:Y:S01]  /*b150*/  HMMA.16816.F32.BF16 R56, R128, R30, R68 ;  /* 0x0000001e8038723c */ /* 0x000fe20000041844 */
[----:B------:R-:W-:Y:S01]  /*b160*/  FADD R163, R163, -R10 ;  /* 0x8000000aa3a37221 */ /* 0x000fe20000000000 */
[----:B------:R-:W-:Y:S01]  /*b170*/  MOV R52, R139 ;  /* 0x0000008b00347202 */ /* 0x000fe20000000f00 */
[----:B------:R-:W-:-:S02]  /*b180*/  FADD R145, R145, -R7 ;  /* 0x8000000791917221 */ /* 0x000fc40000000000 */
[----:B------:R-:W-:Y:S02]  /*b190*/  FADD R152, R152, -R7 ;  /* 0x8000000798987221 */ /* 0x000fe40000000000 */
[----:B0-----:R-:W-:Y:S02]  /*b1a0*/  F2FP.BF16.PACK_AB R68, R185, R184 ;  /* 0x000000b8b944723e */ /* 0x001fe400000010ff */
[----:B---3--:R-:W-:Y:S02]  /*b1b0*/  F2FP.BF16.PACK_AB R69, R172, R173 ;  /* 0x000000adac45723e */ /* 0x008fe400000010ff */
[----:B------:R-:W-:Y:S02]  /*b1c0*/  F2FP.BF16.PACK_AB R70, R190, R186 ;  /* 0x000000babe46723e */ /* 0x000fe400000010ff */
[----:B----4-:R-:W-:Y:S01]  /*b1d0*/  F2FP.BF16.PACK_AB R71, R188, R174 ;  /* 0x000000aebc47723e */ /* 0x010fe200000010ff */
[----:B------:R-:W-:Y:S02]  /*b1e0*/  FADD R154, R154, -R8 ;  /* 0x800000089a9a7221 */ /* 0x000fe40000000000 */
[----:B------:R-:W-:-:S02]  /*b1f0*/  IMAD.MOV.U32 R250, RZ, RZ, R138 ;  /* 0x000000fffffa7224 */ /* 0x000fc400078e008a */
[----:B------:R-:W-:Y:S02]  /*b200*/  IMAD.MOV.U32 R252, RZ, RZ, R136 ;  /* 0x000000fffffc7224 */ /* 0x000fe400078e0088 */
[----:B------:R-:W-:Y:S02]  /*b210*/  IMAD.MOV.U32 R53, RZ, RZ, R137 ;  /* 0x000000ffff357224 */ /* 0x000fe400078e0089 */
[----:B------:R-:W-:Y:S01]  /*b220*/  HMMA.16816.F32.BF16 R136, R128, R34, R76 ;  /* 0x000000228088723c */ /* 0x000fe2000004184c */
[----:B------:R-:W-:Y:S01]  /*b230*/  FMUL R161, R161, 1.4426950216293334961 ;  /* 0x3fb8aa3ba1a17820 */ /* 0x000fe20000400000 */
[----:B------:R-:W0:Y:S01]  /*b240*/  LDSM.16.M88.4 R76, [R36+0x5000] ;  /* 0x00500000244c783b */ /* 0x000e220000000200 */
[----:B------:R-:W-:Y:S02]  /*b250*/  FMUL R160, R160, 1.4426950216293334961 ;  /* 0x3fb8aa3ba0a07820 */ /* 0x000fe40000400000 */
[----:B------:R-:W-:Y:S02]  /*b260*/  FMUL R162, R162, 1.4426950216293334961 ;  /* 0x3fb8aa3ba2a27820 */ /* 0x000fe40000400000 */
[----:B------:R-:W-:Y:S01]  /*b270*/  FMUL R163, R163, 1.4426950216293334961 ;  /* 0x3fb8aa3ba3a37820 */ /* 0x000fe20000400000 */
[----:B------:R-:W-:Y:S01]  /*b280*/  MOV R21, R181 ;  /* 0x000000b500157202 */ /* 0x000fe20000000f00 */
[----:B------:R-:W-:Y:S01]  /*b290*/  FMUL R145, R145, 1.4426950216293334961 ;  /* 0x3fb8aa3b91917820 */ /* 0x000fe20000400000 */
[----:B------:R-:W-:Y:S01]  /*b2a0*/  HMMA.16816.F32.BF16 R156, R68, R50, R124 ;  /* 0x00000032449c723c */ /* 0x000fe2000004187c */
[----:B------:R-:W-:-:S02]  /*b2b0*/  FMUL R152, R152, 1.4426950216293334961 ;  /* 0x3fb8aa3b98987820 */ /* 0x000fc40000400000 */
[----:B------:R-:W-:Y:S01]  /*b2c0*/  FMUL R154, R154, 1.4426950216293334961 ;  /* 0x3fb8aa3b9a9a7820 */ /* 0x000fe20000400000 */
[----:B------:R-:W-:Y:S01]  /*b2d0*/  MUFU.EX2 R171, R161 ;  /* 0x000000a100ab7308 */ /* 0x000fe20000000800 */
[----:B------:R-:W1:Y:S01]  /*b2e0*/  LDSM.16.M88.4 R124, [R36+0x4800] ;  /* 0x00480000247c783b */ /* 0x000e620000000200 */
[----:B------:R-:W-:Y:S01]  /*b2f0*/  MOV R65, R183 ;  /* 0x000000b700417202 */ /* 0x000fe20000000f00 */
[----:B------:R-:W-:Y:S01]  /*b300*/  IMAD.MOV.U32 R9, RZ, RZ, R182 ;  /* 0x000000ffff097224 */ /* 0x000fe200078e00b6 */
[----:B------:R-:W-:Y:S01]  /*b310*/  MOV R22, R140 ;  /* 0x0000008c00167202 */ /* 0x000fe20000000f00 */
[----:B------:R-:W-:Y:S01]  /*b320*/  IMAD.MOV.U32 R16, RZ, RZ, R195 ;  /* 0x000000ffff107224 */ /* 0x000fe200078e00c3 */
[----:B------:R-:W-:Y:S02]  /*b330*/  MOV R166, R142 ;  /* 0x0000008e00a67202 */ /* 0x000fe40000000f00 */
[----:B------:R-:W2:Y:S01]  /*b340*/  MUFU.EX2 R175, R160 ;  /* 0x000000a000af7308 */ /* 0x000ea20000000800 */
[----:B------:R-:W-:Y:S01]  /*b350*/  IMAD.MOV.U32 R170, RZ, RZ, R155 ;  /* 0x000000ffffaa7224 */ /* 0x000fe200078e009b */
[----:B------:R-:W-:Y:S01]  /*b360*/  MOV R40, R153 ;  /* 0x0000009900287202 */ /* 0x000fe20000000f00 */
[----:B------:R-:W-:Y:S01]  /*b370*/  IMAD.MOV.U32 R48, RZ, RZ, R141 ;  /* 0x000000ffff307224 */ /* 0x000fe200078e008d */
[----:B------:R-:W-:Y:S01]  /*b380*/  MOV R41, R143 ;  /* 0x0000008f00297202 */ /* 0x000fe20000000f00 */
[----:B------:R-:W-:Y:S01]  /*b390*/  FADD R192, R144, -R7 ;  /* 0x8000000790c07221 */ /* 0x000fe20000000000 */
[----:B------:R-:W-:-:S02]  /*b3a0*/  MOV R49, R147 ;  /* 0x0000009300317202 */ /* 0x000fc40000000f00 */
[----:B------:R-:W-:Y:S01]  /*b3b0*/  MUFU.EX2 R181, R162 ;  /* 0x000000a200b57308 */ /* 0x000fe20000000800 */
[----:B------:R-:W-:Y:S01]  /*b3c0*/  MOV R46, R146 ;  /* 0x00000092002e7202 */ /* 0x000fe20000000f00 */
[----:B------:R-:W-:Y:S01]  /*b3d0*/  HMMA.16816.F32.BF16 R80, R128, R66, R80 ;  /* 0x000000428050723c */ /* 0x000fe20000041850 */
[----:B------:R-:W-:-:S05]  /*b3e0*/  FADD R45, R45, -R7 ;  /* 0x800000072d2d7221 */ /* 0x000fca0000000000 */
[----:B------:R3:W-:Y:S02]  /*b3f0*/  MUFU.EX2 R168, R163 ;  /* 0x000000a300a87308 */ /* 0x0007e40000000800 */
[----:B------:R-:W-:Y:S01]  /*b400*/  HMMA.16816.F32.BF16 R88, R128, R54, R88 ;  /* 0x000000368058723c */ /* 0x000fe20000041858 */
[----:B------:R-:W-:-:S05]  /*b410*/  MOV R24, R178 ;  /* 0x000000b200187202 */ /* 0x000fca0000000f00 */
[----:B------:R4:W-:Y:S02]  /*b420*/  MUFU.EX2 R183, R145 ;  /* 0x0000009100b77308 */ /* 0x0009e40000000800 */
[----:B---3--:R-:W-:Y:S01]  /*b430*/  HMMA.16816.F32.BF16 R160, R68, R98, R84 ;  /* 0x0000006244a0723c */ /* 0x008fe20000041854 */
[----:B------:R-:W3:Y:S05]  /*b440*/  LDSM.16.M88.4 R84, [R36+0x6000] ;  /* 0x006000002454783b */ /* 0x000eea0000000200 */
[----:B------:R-:W-:Y:S02]  /*b450*/  MUFU.EX2 R195, R152 ;  /* 0x0000009800c37308 */ /* 0x000fe40000000800 */
[C---:B------:R-:W-:Y:S01]  /*b460*/  HMMA.16816.F32.BF16 R140, R128.reuse, R50, R100 ;  /* 0x00000032808c723c */ /* 0x040fe20000041864 */
[----:B------:R-:W-:Y:S05]  /*b470*/  LDSM.16.M88.4 R100, [R36+0x5800] ;  /* 0x005800002464783b */ /* 0x000fea0000000200 */
[----:B------:R0:W-:Y:S02]  /*b480*/  MUFU.EX2 R182, R154 ;  /* 0x0000009a00b67308 */ /* 0x0001e40000000800 */
[----:B------:R-:W-:Y:S01]  /*b490*/  HMMA.16816.F32.BF16 R108, R128, R42, R108 ;  /* 0x0000002a806c723c */ /* 0x000fe2000004186c */
[----:B------:R-:W-:Y:S01]  /*b4a0*/  FMUL R192, R192, 1.4426950216293334961 ;  /* 0x3fb8aa3bc0c07820 */ /* 0x000fe20000400000 */
[----:B------:R-:W-:-:S06]  /*b4b0*/  MOV R20, R166 ;  /* 0x000000a600147202 */ /* 0x000fcc0000000f00 */
[----:B------:R-:W-:Y:S01]  /*b4c0*/  HMMA.16816.F32.BF16 R116, R128, R38, R116 ;  /* 0x000000268074723c */ /* 0x000fe20000041874 */
[----:B------:R-:W-:-:S07]  /*b4d0*/  FMUL R45, R45, 1.4426950216293334961 ;  /* 0x3fb8aa3b2d2d7820 */ /* 0x000fce0000400000 */
[----:B----4-:R-:W-:Y:S01]  /*b4e0*/  HMMA.16816.F32.BF16 R144, R128, R98, R72 ;  /* 0x000000628090723c */ /* 0x010fe20000041848 */
[----:B------:R-:W4:Y:S04]  /*b4f0*/  LDSM.16.M88.4 R128, [R36+0x4000] ;  /* 0x004000002480783b */ /* 0x000f280000000200 */
[----:B------:R-:W-:Y:S03]  /*b500*/  LDSM.16.M88.4 R72, [R36+0x7000] ;  /* 0x007000002448783b */ /* 0x000fe60000000200 */
[----:B------:R-:W-:Y:S01]  /*b510*/  HMMA.16816.F32.BF16 R60, R68, R30, R60 ;  /* 0x0000001e443c723c */ /* 0x000fe2000004183c */
[----:B------:R-:W-:-:S07]  /*b520*/  IMAD.MOV.U32 R166, RZ, RZ, R248 ;  /* 0x000000ffffa67224 */ /* 0x000fce00078e00f8 */
[----:B0-----:R-:W-:Y:S01]  /*b530*/  HMMA.16816.F32.BF16 R152, R68, R42, R92 ;  /* 0x0000002a4498723c */ /* 0x001fe2000004185c */
[----:B------:R-:W-:-:S07]  /*b540*/  MOV R17, R24 ;  /* 0x0000001800117202 */ /* 0x000fce0000000f00 */
[----:B------:R-:W-:Y:S01]  /*b550*/  HMMA.16816.F32.BF16 R32, R68, R34, R120 ;  /* 0x000000224420723c */ /* 0x000fe20000041878 */
[----:B------:R-:W-:-:S07]  /*b560*/  MOV R248, R22 ;  /* 0x0000001600f87202 */ /* 0x000fce0000000f00 */
[----:B------:R-:W-:Y:S01]  /*b570*/  HMMA.16816.F32.BF16 R104, R68, R66, R104 ;  /* 0x000000424468723c */ /* 0x000fe20000041868 */
[----:B------:R-:W-:-:S07]  /*b580*/  IMAD.MOV.U32 R64, RZ, RZ, R179 ;  /* 0x000000ffff407224 */ /* 0x000fce00078e00b3 */
[----:B------:R-:W-:Y:S01]  /*b590*/  HMMA.16816.F32.BF16 R28, R68, R54, R112 ;  /* 0x00000036441c723c */ /* 0x000fe20000041870 */
[----:B------:R-:W-:-:S07]  /*b5a0*/  IMAD.MOV.U32 R97, RZ, RZ, R170 ;  /* 0x000000ffff617224 */ /* 0x000fce00078e00aa */
[----:B------:R-:W-:Y:S01]  /*b5b0*/  HMMA.16816.F32.BF16 R92, R68, R38, R132 ;  /* 0x00000026445c723c */ /* 0x000fe20000041884 */
[----:B------:R-:W0:Y:S04]  /*b5c0*/  LDSM.16.M88.4 R68, [R36+0x6800] ;  /* 0x006800002444783b */ /* 0x000e280000000200 */
[----:B------:R-:W0:Y:S01]  /*b5d0*/  LDSM.16.M88.4 R36, [R36+0x7800] ;  /* 0x007800002424783b */ /* 0x000e220000000200 */
[----:B------:R-:W-:Y:S01]  /*b5e0*/  IMAD.MOV.U32 R22, RZ, RZ, R177 ;  /* 0x000000ffff167224 */ /* 0x000fe200078e00b1 */
[----:B------:R-:W-:Y:S01]  /*b5f0*/  MOV R24, R176 ;  /* 0x000000b000187202 */ /* 0x000fe20000000f00 */
[----:B------:R-:W-:Y:S02]  /*b600*/  IMAD.MOV.U32 R19, RZ, RZ, R196 ;  /* 0x000000ffff137224 */ /* 0x000fe400078e00c4 */
[--C-:B------:R-:W-:Y:S01]  /*b610*/  FADD R194, R194, -R10.reuse ;  /* 0x8000000ac2c27221 */ /* 0x100fe20000000000 */
[----:B------:R1:W-:Y:S01]  /*b620*/  MUFU.EX2 R196, R45 ;  /* 0x0000002d00c47308 */ /* 0x0003e20000000800 */
[----:B------:R-:W-:-:S02]  /*b630*/  FADD R205, R205, -R10 ;  /* 0x8000000acdcd7221 */ /* 0x000fc40000000000 */
[----:B------:R-:W-:Y:S02]  /*b640*/  FADD R179, R206, -R10 ;  /* 0x8000000aceb37221 */ /* 0x000fe40000000000 */
[--C-:B------:R-:W-:Y:S02]  /*b650*/  FADD R223, R223, -R11.reuse ;  /* 0x8000000bdfdf7221 */ /* 0x100fe40000000000 */
[--C-:B------:R-:W-:Y:S02]  /*b660*/  FADD R170, R220, -R11.reuse ;  /* 0x8000000bdcaa7221 */ /* 0x100fe40000000000 */
[--C-:B------:R-:W-:Y:S02]  /*b670*/  FADD R177, R221, -R11.reuse ;  /* 0x8000000bddb17221 */ /* 0x100fe40000000000 */
[----:B------:R-:W-:Y:S01]  /*b680*/  FADD R176, R222, -R11 ;  /* 0x8000000bdeb07221 */ /* 0x000fe20000000000 */
[----:B------:R-:W0:Y:S01]  /*b690*/  MUFU.EX2 R192, R192 ;  /* 0x000000c000c07308 */ /* 0x000e220000000800 */
[----:B-1----:R-:W-:-:S02]  /*b6a0*/  IMAD.MOV.U32 R45, RZ, RZ, R165 ;  /* 0x000000ffff2d7224 */ /* 0x002fc400078e00a5 */
[----:B------:R-:W-:Y:S02]  /*b6b0*/  IMAD.MOV.U32 R165, RZ, RZ, R167 ;  /* 0x000000ffffa57224 */ /* 0x000fe400078e00a7 */
[----:B------:R-:W-:Y:S02]  /*b6c0*/  FMUL R169, R194, 1.4426950216293334961 ;  /* 0x3fb8aa3bc2a97820 */ /* 0x000fe40000400000 */
[----:B------:R-:W-:Y:S02]  /*b6d0*/  FMUL R178, R205, 1.4426950216293334961 ;  /* 0x3fb8aa3bcdb27820 */ /* 0x000fe40000400000 */
[----:B------:R-:W-:Y:S02]  /*b6e0*/  FMUL R179, R179, 1.4426950216293334961 ;  /* 0x3fb8aa3bb3b37820 */ /* 0x000fe40000400000 */
[----:B------:R-:W-:Y:S02]  /*b6f0*/  FMUL R167, R223, 1.4426950216293334961 ;  /* 0x3fb8aa3bdfa77820 */ /* 0x000fe40000400000 */
[----:B------:R-:W-:-:S02]  /*b700*/  FMUL R170, R170, 1.4426950216293334961 ;  /* 0x3fb8aa3baaaa7820 */ /* 0x000fc40000400000 */
[----:B------:R-:W-:Y:S02]  /*b710*/  FMUL R177, R177, 1.4426950216293334961 ;  /* 0x3fb8aa3bb1b17820 */ /* 0x000fe40000400000 */
[----:B------:R-:W-:Y:S01]  /*b720*/  FMUL R176, R176, 1.4426950216293334961 ;  /* 0x3fb8aa3bb0b07820 */ /* 0x000fe20000400000 */
[----:B------:R-:W-:Y:S01]  /*b730*/  MOV R44, R164 ;  /* 0x000000a4002c7202 */ /* 0x000fe20000000f00 */
[----:B------:R-:W-:Y:S01]  /*b740*/  IMAD.MOV.U32 R12, RZ, RZ, R19 ;  /* 0x000000ffff0c7224 */ /* 0x000fe200078e0013 */
[----:B------:R-:W-:Y:S01]  /*b750*/  MOV R47, R65 ;  /* 0x00000041002f7202 */ /* 0x000fe20000000f00 */
[----:B------:R-:W-:Y:S01]  /*b760*/  IMAD.MOV.U32 R25, RZ, RZ, R64 ;  /* 0x000000ffff197224 */ /* 0x000fe200078e0040 */
[----:B------:R-:W1:Y:S01]  /*b770*/  MUFU.EX2 R169, R169 ;  /* 0x000000a900a97308 */ /* 0x000e620000000800 */
[----:B------:R-:W-:Y:S01]  /*b780*/  IMAD.MOV.U32 R13, RZ, RZ, R9 ;  /* 0x000000ffff0d7224 */ /* 0x000fe200078e0009 */
[----:B------:R-:W-:Y:S01]  /*b790*/  MOV R96, R21 ;  /* 0x0000001500607202 */ /* 0x000fe20000000f00 */
[----:B------:R-:W-:Y:S01]  /*b7a0*/  IMAD.MOV.U32 R222, RZ, RZ, R45 ;  /* 0x000000ffffde7224 */ /* 0x000fe200078e002d */
[----:B------:R-:W-:Y:S01]  /*b7b0*/  MOV R206, R44 ;  /* 0x0000002c00ce7202 */ /* 0x000fe20000000f00 */
[----:B------:R-:W-:-:S03]  /*b7c0*/  IMAD.MOV.U32 R45, RZ, RZ, R20 ;  /* 0x000000ffff2d7224 */ /* 0x000fc600078e0014 */
[----:B------:R-:W-:Y:S01]  /*b7d0*/  MUFU.EX2 R178, R178 ;  /* 0x000000b200b27308 */ /* 0x000fe20000000800 */
[----:B------:R-:W-:Y:S01]  /*b7e0*/  MOV R44, R12 ;  /* 0x0000000c002c7202 */ /* 0x000fe20000000f00 */
[----:B------:R-:W-:Y:S01]  /*b7f0*/  IMAD.MOV.U32 R20, RZ, RZ, R47 ;  /* 0x000000ffff147224 */ /* 0x000fe200078e002f */
[----:B------:R-:W-:-:S05]  /*b800*/  MOV R12, R25 ;  /* 0x00000019000c7202 */ /* 0x000fca0000000f00 */
[----:B------:R-:W-:Y:S01]  /*b810*/  MUFU.EX2 R179, R179 ;  /* 0x000000b300b37308 */ /* 0x000fe20000000800 */
[----:B------:R-:W-:Y:S01]  /*b820*/  IMAD.MOV.U32 R47, RZ, RZ, R17 ;  /* 0x000000ffff2f7224 */ /* 0x000fe200078e0011 */
[----:B------:R-:W-:-:S06]  /*b830*/  MOV R25, R13 ;  /* 0x0000000d00197202 */ /* 0x000fcc0000000f00 */
[----:B------:R-:W-:Y:S01]  /*b840*/  MUFU.EX2 R167, R167 ;  /* 0x000000a700a77308 */ /* 0x000fe20000000800 */
[----:B------:R-:W-:Y:S01]  /*b850*/  IMAD.MOV.U32 R17, RZ, RZ, R96 ;  /* 0x000000ffff117224 */ /* 0x000fe200078e0060 */
[----:B------:R-:W-:-:S06]  /*b860*/  MOV R13, R97 ;  /* 0x00000061000d7202 */ /* 0x000fcc0000000f00 */
[----:B------:R-:W0:Y:S01]  /*b870*/  MUFU.EX2 R170, R170 ;  /* 0x000000aa00aa7308 */ /* 0x000e220000000800 */
[----:B------:R-:W-:-:S07]  /*b880*/  IMAD.MOV.U32 R96, RZ, RZ, R40 ;  /* 0x000000ffff607224 */ /* 0x000fce00078e0028 */
[----:B------:R-:W-:Y:S01]  /*b890*/  MUFU.EX2 R177, R177 ;  /* 0x000000b100b17308 */ /* 0x000fe20000000800 */
[----:B------:R-:W-:-:S07]  /*b8a0*/  MOV R97, R41 ;  /* 0x0000002900617202 */ /* 0x000fce0000000f00 */
[----:B------:R-:W1:Y:S01]  /*b8b0*/  MUFU.EX2 R176, R176 ;  /* 0x000000b000b07308 */ /* 0x000e620000000800 */
[----:B--2---:R-:W-:Y:S01]  /*b8c0*/  F2FP.BF16.PACK_AB R64, R175, R171 ;  /* 0x000000abaf40723e */ /* 0x004fe200000010ff */
[----:B------:R-:W-:Y:S01]  /*b8d0*/  IMAD.MOV.U32 R40, RZ, RZ, R48 ;  /* 0x000000ffff287224 */ /* 0x000fe200078e0030 */
[----:B0-----:R-:W-:Y:S01]  /*b8e0*/  F2FP.BF16.PACK_AB R65, R192, R183 ;  /* 0x000000b7c041723e */ /* 0x001fe200000010ff */
[----:B------:R-:W-:Y:S01]  /*b8f0*/  IMAD.MOV.U32 R48, RZ, RZ, R16 ;  /* 0x000000ffff307224 */ /* 0x000fe200078e0010 */
[----:B------:R-:W-:Y:S02]  /*b900*/  F2FP.BF16.PACK_AB R66, R182, R181 ;  /* 0x000000b5b642723e */ /* 0x000fe400000010ff */
[----:B------:R-:W-:Y:S02]  /*b910*/  F2FP.BF16.PACK_AB R67, R196, R195 ;  /* 0x000000c3c443723e */ /* 0x000fe400000010ff */
[----:B------:R-:W-:Y:S02]  /*b920*/  MOV R41, R49 ;  /* 0x0000003100297202 */ /* 0x000fe40000000f00 */
[----:B------:R-:W-:Y:S01]  /*b930*/  MOV R49, R52 ;  /* 0x0000003400317202 */ /* 0x000fe20000000f00 */
[----:B------:R-:W-:Y:S01]  /*b940*/  IMAD.MOV.U32 R113, RZ, RZ, R12 ;  /* 0x000000ffff717224 */ /* 0x000fe200078e000c */
[----:B------:R-:W-:Y:S01]  /*b950*/  MOV R112, R20 ;  /* 0x0000001400707202 */ /* 0x000fe20000000f00 */
[----:B------:R-:W-:Y:S01]  /*b960*/  IMAD.MOV.U32 R16, RZ, RZ, R53 ;  /* 0x000000ffff107224 */ /* 0x000fe200078e0035 */
[----:B------:R-:W-:Y:S01]  /*b970*/  MOV R20, R48 ;  /* 0x0000003000147202 */ /* 0x000fe20000000f00 */
[----:B------:R-:W-:Y:S01]  /*b980*/  IMAD.MOV.U32 R12, RZ, RZ, R49 ;  /* 0x000000ffff0c7224 */ /* 0x000fe200078e0031 */
[----:B------:R-:W-:Y:S01]  /*b990*/  MOV R164, R249 ;  /* 0x000000f900a47202 */ /* 0x000fe20000000f00 */
[----:B------:R-:W-:Y:S01]  /*b9a0*/  HMMA.16816.F32.BF16 R48, R64, R76, R80 ;  /* 0x0000004c4030723c */ /* 0x000fe20000041850 */
[----:B------:R-:W-:Y:S01]  /*b9b0*/  MOV R19, R251 ;  /* 0x000000fb00137202 */ /* 0x000fe20000000f00 */
[----:B------:R-:W-:Y:S01]  /*b9c0*/  IMAD.MOV.U32 R249, RZ, RZ, R250 ;  /* 0x000000fffff97224 */ /* 0x000fe200078e00fa */
[----:B------:R-:W-:Y:S01]  /*b9d0*/  MOV R250, R148 ;  /* 0x0000009400fa7202 */ /* 0x000fe20000000f00 */
[----:B------:R-:W-:Y:S01]  /*b9e0*/  IMAD.MOV.U32 R251, RZ, RZ, R150 ;  /* 0x000000fffffb7224 */ /* 0x000fe200078e0096 */
[----:B------:R-:W-:Y:S01]  /*b9f0*/  MOV R121, R96 ;  /* 0x0000006000797202 */ /* 0x000fe20000000f00 */
[----:B------:R-:W-:Y:S01]  /*ba00*/  IMAD.MOV.U32 R122, RZ, RZ, R97 ;  /* 0x000000ffff7a7224 */ /* 0x000fe200078e0061 */
[----:B-1----:R-:W-:-:S02]  /*ba10*/  F2FP.BF16.PACK_AB R80, R169, R168 ;  /* 0x000000a8a950723e */ /* 0x002fc400000010ff */
[----:B------:R-:W-:Y:S02]  /*ba20*/  F2FP.BF16.PACK_AB R81, R170, R167 ;  /* 0x000000a7aa51723e */ /* 0x000fe400000010ff */
[----:B------:R-:W-:Y:S02]  /*ba30*/  F2FP.BF16.PACK_AB R82, R179, R178 ;  /* 0x000000b2b352723e */ /* 0x000fe400000010ff */
[----:B------:R-:W-:Y:S01]  /*ba40*/  F2FP.BF16.PACK_AB R83, R176, R177 ;  /* 0x000000b1b053723e */ /* 0x000fe200000010ff */
[----:B------:R-:W-:Y:S01]  /*ba50*/  HMMA.16816.F32.BF16 R52, R64, R124, R136 ;  /* 0x0000007c4034723c */ /* 0x000fe20000041888 */
[----:B------:R-:W-:Y:S01]  /*ba60*/  MOV R123, R40 ;  /* 0x00000028007b7202 */ /* 0x000fe20000000f00 */
[----:B------:R-:W-:Y:S01]  /*ba70*/  IMAD.MOV.U32 R135, RZ, RZ, R44 ;  /* 0x000000ffff877224 */ /* 0x000fe200078e002c */
[----:B------:R-:W-:Y:S01]  /*ba80*/  MOV R120, R17 ;  /* 0x0000001100787202 */ /* 0x000fe20000000f00 */
[----:B------:R-:W-:Y:S01]  /*ba90*/  IMAD.MOV.U32 R115, RZ, RZ, R25 ;  /* 0x000000ffff737224 */ /* 0x000fe200078e0019 */
[----:B------:R-:W-:Y:S01]  /*baa0*/  MOV R114, R47 ;  /* 0x0000002f00727202 */ /* 0x000fe20000000f00 */
[----:B------:R-:W-:Y:S01]  /*bab0*/  IMAD.MOV.U32 R96, RZ, RZ, R46 ;  /* 0x000000ffff607224 */ /* 0x000fe200078e002e */
[----:B------:R-:W-:-:S02]  /*bac0*/  MOV R136, R45 ;  /* 0x0000002d00887202 */ /* 0x000fc40000000f00 */
[----:B------:R-:W-:Y:S01]  /*bad0*/  MOV R97, R165 ;  /* 0x000000a500617202 */ /* 0x000fe20000000f00 */
[C---:B---3--:R-:W-:Y:S01]  /*bae0*/  HMMA.16816.F32.BF16 R44, R64.reuse, R84, R140 ;  /* 0x00000054402c723c */ /* 0x048fe2000004188c */
[----:B------:R-:W-:Y:S01]  /*baf0*/  MOV R25, R16 ;  /* 0x0000001000197202 */ /* 0x000fe20000000f00 */
[----:B------:R-:W-:Y:S01]  /*bb00*/  IMAD.MOV.U32 R165, RZ, RZ, R248 ;  /* 0x000000ffffa57224 */ /* 0x000fe200078e00f8 */
[----:B------:R-:W-:Y:S01]  /*bb10*/  MOV R21, R149 ;  /* 0x0000009500157202 */ /* 0x000fe20000000f00 */
[----:B------:R-:W-:Y:S01]  /*bb20*/  IMAD.MOV.U32 R9, RZ, RZ, R151 ;  /* 0x000000ffff097224 */ /* 0x000fe200078e0097 */
[----:B------:R-:W-:Y:S01]  /*bb30*/  MOV R16, R166 ;  /* 0x000000a600107202 */ /* 0x000fe20000000f00 */
[----:B------:R-:W-:Y:S01]  /*bb40*/  IMAD.MOV.U32 R17, RZ, RZ, R13 ;  /* 0x000000ffff117224 */ /* 0x000fe200078e000d */
[----:B------:R-:W-:Y:S01]  /*bb50*/  MOV R143, R120 ;  /* 0x00000078008f7202 */ /* 0x000fe20000000f00 */
[----:B------:R-:W-:Y:S01]  /*bb60*/  IMAD.MOV.U32 R141, RZ, RZ, R164 ;  /* 0x000000ffff8d7224 */ /* 0x000fe200078e00a4 */
[C---:B----4-:R-:W-:Y:S01]  /*bb70*/  HMMA.16816.F32.BF16 R148, R64.reuse, R128, R56 ;  /* 0x000000804094723c */ /* 0x050fe20000041838 */
[----:B------:R-:W-:Y:S01]  /*bb80*/  IMAD.MOV.U32 R134, RZ, RZ, R19 ;  /* 0x000000ffff867224 */ /* 0x000fe200078e0013 */
[----:B------:R-:W-:Y:S01]  /*bb90*/  MOV R19, R249 ;  /* 0x000000f900137202 */ /* 0x000fe20000000f00 */
[----:B------:R-:W-:Y:S01]  /*bba0*/  IMAD.MOV.U32 R13, RZ, RZ, R41 ;  /* 0x000000ffff0d7224 */ /* 0x000fe200078e0029 */
[----:B------:R-:W-:Y:S01]  /*bbb0*/  MOV R164, R251 ;  /* 0x000000fb00a47202 */ /* 0x000fe20000000f00 */
[----:B------:R-:W-:Y:S01]  /*bbc0*/  IMAD.MOV.U32 R166, RZ, RZ, R250 ;  /* 0x000000ffffa67224 */ /* 0x000fe200078e00fa */
[----:B------:R-:W-:Y:S01]  /*bbd0*/  MOV R223, R122 ;  /* 0x0000007a00df7202 */ /* 0x000fe20000000f00 */
[----:B------:R-:W-:Y:S01]  /*bbe0*/  IMAD.MOV.U32 R220, RZ, RZ, R121 ;  /* 0x000000ffffdc7224 */ /* 0x000fe200078e0079 */
[----:B------:R-:W-:Y:S01]  /*bbf0*/  HMMA.16816.F32.BF16 R40, R64, R100, R88 ;  /* 0x000000644028723c */ /* 0x000fe20000041858 */
[----:B------:R-:W-:-:S07]  /*bc00*/  IMAD.MOV.U32 R221, RZ, RZ, R123 ;  /* 0x000000ffffdd7224 */ /* 0x000fce00078e007b */
[C---:B------:R-:W-:Y:S08]  /*bc10*/  HMMA.16816.F32.BF16 R248, R64.reuse, R68, R108 ;  /* 0x0000004440f8723c */ /* 0x040ff0000004186c */
[----:B------:R-:W-:Y:S08]  /*bc20*/  HMMA.16816.F32.BF16 R56, R64, R72, R116 ;  /* 0x000000484038723c */ /* 0x000ff00000041874 */
[----:B------:R-:W-:Y:S07]  /*bc30*/  HMMA.16816.F32.BF16 R120, R80, R128, R60 ;  /* 0x000000805078723c */ /* 0x000fee000004183c */
[----:B------:R-:W-:Y:S01]  /*bc40*/  IMAD.MOV.U32 R129, RZ, RZ, R165 ;  /* 0x000000ffff817224 */ /* 0x000fe200078e00a5 */
[----:B------:R-:W-:Y:S03]  /*bc50*/  HMMA.16816.F32.BF16 R64, R64, R36, R144 ;  /* 0x000000244040723c */ /* 0x000fe60000041890 */
[----:B------:R-:W-:-:S04]  /*bc60*/  IMAD.MOV.U32 R128, RZ, RZ, R129 ;  /* 0x000000ffff807224 */ /* 0x000fc800078e0081 */
[----:B------:R-:W-:Y:S02]  /*bc70*/  MOV R146, R112 ;  /* 0x0000007000927202 */ /* 0x000fe40000000f00 */
        /* <DEDUP_REMOVED lines=8> */
[----:B------:R-:W-:-:S02]  /*bd00*/  IMAD.MOV.U32 R142, RZ, RZ, R115 ;  /* 0x000000ffff8e7224 */ /* 0x000fc400078e0073 */
[----:B------:R-:W-:Y:S01]  /*bd10*/  HMMA.16816.F32.BF16 R112, R80, R124, R32 ;  /* 0x0000007c5070723c */ /* 0x000fe20000041820 */
[----:B------:R-:W-:Y:S01]  /*bd20*/  IMAD.MOV.U32 R141, RZ, RZ, R136 ;  /* 0x000000ffff8d7224 */ /* 0x000fe200078e0088 */
[----:B------:R-:W-:Y:S01]  /*bd30*/  MOV R136, R222 ;  /* 0x000000de00887202 */ /* 0x000fe20000000f00 */
[----:B------:R-:W-:Y:S02]  /*bd40*/  IMAD.MOV.U32 R222, RZ, RZ, R18 ;  /* 0x000000ffffde7224 */ /* 0x000fe400078e0012 */
[----:B------:R-:W2:Y:S02]  /*bd50*/  LDL.LU R18, [R1+0x530] ;  /* 0x0005300001127983 */ /* 0x000ea40000300800 */
[----:B------:R-:W-:Y:S01]  /*bd60*/  IMAD.MOV.U32 R35, RZ, RZ, R144 ;  /* 0x000000ffff237224 */ /* 0x000fe200078e0090 */
[----:B------:R-:W-:Y:S02]  /*bd70*/  MOV R144, R24 ;  /* 0x0000001800907202 */ /* 0x000fe40000000f00 */
[----:B------:R-:W-:-:S02]  /*bd80*/  MOV R24, R23 ;  /* 0x0000001700187202 */ /* 0x000fc40000000f00 */
[----:B------:R-:W3:Y:S04]  /*bd90*/  LDL.LU R23, [R1+0x52c] ;  /* 0x00052c0001177983 */ /* 0x000ee80000300800 */
[----:B------:R-:W4:Y:S01]  /*bda0*/  LDL.LU R125, [R1+0x58] ;  /* 0x00005800017d7983 */ /* 0x000f220000300800 */
[----:B------:R-:W-:Y:S01]  /*bdb0*/  IMAD.MOV.U32 R147, RZ, RZ, R9 ;  /* 0x000000ffff937224 */ /* 0x000fe200078e0009 */
[----:B------:R-:W-:Y:S01]  /*bdc0*/  MOV R9, R19 ;  /* 0x0000001300097202 */ /* 0x000fe20000000f00 */
[----:B------:R-:W-:Y:S04]  /*bdd0*/  HMMA.16816.F32.BF16 R60, R80, R100, R28 ;  /* 0x00000064503c723c */ /* 0x000fe8000004181c */
[----:B------:R-:W-:-:S04]  /*bde0*/  FADD R9, R9, -R11 ;  /* 0x8000000b09097221 */ /* 0x000fc80000000000 */
[----:B------:R-:W-:Y:S02]  /*bdf0*/  FMUL R31, R9, 1.4426950216293334961 ;  /* 0x3fb8aa3b091f7820 */ /* 0x000fe40000400000 */
[----:B------:R-:W-:Y:S01]  /*be00*/  FADD R9, R128, -R11 ;  /* 0x8000000b80097221 */ /* 0x000fe20000000000 */
[----:B------:R-:W-:-:S03]  /*be10*/  MOV R33, R129 ;  /* 0x0000008100217202 */ /* 0x000fc60000000f00 */
[----:B------:R-:W-:Y:S01]  /*be20*/  FMUL R9, R9, 1.4426950216293334961 ;  /* 0x3fb8aa3b09097820 */ /* 0x000fe20000400000 */
[----:B------:R-:W-:Y:S01]  /*be30*/  MOV R129, R222 ;  /* 0x000000de00817202 */ /* 0x000fe20000000f00 */
[----:B------:R-:W-:Y:S01]  /*be40*/  IMAD.MOV.U32 R222, RZ, RZ, R22 ;  /* 0x000000ffffde7224 */ /* 0x000fe200078e0016 */
[----:B------:R-:W-:Y:S01]  /*be50*/  MOV R128, R146 ;  /* 0x0000009200807202 */ /* 0x000fe20000000f00 */
[----:B------:R0:W-:Y:S02]  /*be60*/  MUFU.EX2 R22, R9 ;  /* 0x0000000900167308 */ /* 0x0001e40000000800 */
[----:B0-----:R-:W-:Y:S02]  /*be70*/  FADD R9, R33, -R11 ;  /* 0x8000000b21097221 */ /* 0x001fe40000000000 */
[----:B------:R-:W-:Y:S01]  /*be80*/  IMAD.MOV.U32 R33, RZ, RZ, R35 ;  /* 0x000000ffff217224 */ /* 0x000fe200078e0023 */
[----:B------:R-:W-:Y:S01]  /*be90*/  MOV R35, R128 ;  /* 0x0000008000237202 */ /* 0x000fe20000000f00 */
[----:B------:R-:W-:-:S02]  /*bea0*/  FMUL R9, R9, 1.4426950216293334961 ;  /* 0x3fb8aa3b09097820 */ /* 0x000fc40000400000 */
[----:B------:R-:W-:Y:S01]  /*beb0*/  IMAD.MOV.U32 R128, RZ, RZ, R129 ;  /* 0x000000ffff807224 */ /* 0x000fe200078e0081 */
[----:B------:R-:W-:Y:S01]  /*bec0*/  MOV R129, R144 ;  /* 0x0000009000817202 */ /* 0x000fe20000000f00 */
[----:B------:R-:W-:Y:S02]  /*bed0*/  IMAD.MOV.U32 R144, RZ, RZ, R24 ;  /* 0x000000ffff907224 */ /* 0x000fe400078e0018 */
[----:B------:R4:W-:Y:S01]  /*bee0*/  MUFU.EX2 R24, R9 ;  /* 0x0000000900187308 */ /* 0x0009e20000000800 */
[--C-:B------:R-:W-:Y:S01]  /*bef0*/  FADD R242, R242, -R8.reuse ;  /* 0x80000008f2f27221 */ /* 0x100fe20000000000 */
[----:B------:R-:W-:Y:S01]  /*bf00*/  MOV R20, R164 ;  /* 0x000000a400147202 */ /* 0x000fe20000000f00 */
[----:B------:R-:W-:Y:S02]  /*bf10*/  FADD R240, R240, -R8 ;  /* 0x80000008f0f07221 */ /* 0x000fe40000000000 */
[----:B------:R-:W-:Y:S02]  /*bf20*/  FMUL R164, R242, 1.4426950216293334961 ;  /* 0x3fb8aa3bf2a47820 */ /* 0x000fe40000400000 */
[----:B------:R-:W-:-:S02]  /*bf30*/  IMAD.MOV.U32 R242, RZ, RZ, R143 ;  /* 0x000000fffff27224 */ /* 0x000fc400078e008f */
[----:B------:R-:W-:-:S03]  /*bf40*/  FMUL R32, R240, 1.4426950216293334961 ;  /* 0x3fb8aa3bf0207820 */ /* 0x000fc60000400000 */
[----:B------:R-:W-:Y:S01]  /*bf50*/  MOV R240, R242 ;  /* 0x000000f200f07202 */ /* 0x000fe20000000f00 */
[----:B------:R-:W-:Y:S02]  /*bf60*/  IMAD.MOV.U32 R242, RZ, RZ, R35 ;  /* 0x000000fffff27224 */ /* 0x000fe400078e0023 */
[----:B----4-:R-:W-:Y:S02]  /*bf70*/  FADD R9, R125, -R7 ;  /* 0x800000077d097221 */ /* 0x010fe40000000000 */
[----:B------:R-:W-:Y:S02]  /*bf80*/  IMAD.MOV.U32 R125, RZ, RZ, R128 ;  /* 0x000000ffff7d7224 */ /* 0x000fe400078e0080 */
[----:B------:R-:W-:Y:S02]  /*bf90*/  IMAD.MOV.U32 R128, RZ, RZ, R144 ;  /* 0x000000ffff807224 */ /* 0x000fe400078e0090 */
[----:B------:R-:W-:Y:S02]  /*bfa0*/  IMAD.MOV.U32 R144, RZ, RZ, R147 ;  /* 0x000000ffff907224 */ /* 0x000fe400078e0093 */
[----:B------:R-:W4:Y:S04]  /*bfb0*/  LDL.LU R147, [R1+0x7c] ;  /* 0x00007c0001937983 */ /* 0x000f280000300800 */
[----:B------:R-:W3:Y:S04]  /*bfc0*/  LDL.LU R143, [R1+0x84] ;  /* 0x00008400018f7983 */ /* 0x000ee80000300800 */
[----:B------:R-:W3:Y:S01]  /*bfd0*/  LDL.LU R35, [R1+0x74] ;  /* 0x0000740001237983 */ /* 0x000ee20000300800 */
[----:B------:R-:W-:Y:S01]  /*bfe0*/  IMAD.MOV.U32 R138, RZ, RZ, R97 ;  /* 0x000000ffff8a7224 */ /* 0x000fe200078e0061 */
[----:B------:R-:W-:Y:S01]  /*bff0*/  MOV R124, R33 ;  /* 0x00000021007c7202 */ /* 0x000fe20000000f00 */
[----:B------:R-:W-:Y:S01]  /*c000*/  IMAD.MOV.U32 R139, RZ, RZ, R25 ;  /* 0x000000ffff8b7224 */ /* 0x000fe200078e0019 */
[----:B------:R-:W-:Y:S01]  /*c010*/  MOV R33, R129 ;  /* 0x0000008100217202 */ /* 0x000fe20000000f00 */
[----:B------:R-:W-:-:S02]  /*c020*/  FADD R34, R239, -R7 ;  /* 0x80000007ef227221 */ /* 0x000fc40000000000 */
[--C-:B------:R-:W-:Y:S02]  /*c030*/  FADD R238, R238, -R7.reuse ;  /* 0x80000007eeee7221 */ /* 0x100fe40000000000 */
[--C-:B------:R-:W-:Y:S02]  /*c040*/  FADD R225, R225, -R7.reuse ;  /* 0x80000007e1e17221 */ /* 0x100fe40000000000 */
[--C-:B------:R-:W-:Y:S02]  /*c050*/  FADD R241, R241, -R8.reuse ;  /* 0x80000008f1f17221 */ /* 0x100fe40000000000 */
[----:B------:R-:W-:Y:S02]  /*c060*/  FADD R236, R236, -R8 ;  /* 0x80000008ecec7221 */ /* 0x000fe40000000000 */
[----:B------:R-:W-:Y:S01]  /*c070*/  FADD R237, R237, -R7 ;  /* 0x80000007eded7221 */ /* 0x000fe20000000000 */
[----:B------:R-:W-:Y:S01]  /*c080*/  MOV R129, R145 ;  /* 0x0000009100817202 */ /* 0x000fe20000000f00 */
[----:B------:R-:W-:Y:S01]  /*c090*/  FMUL R9, R9, 1.4426950216293334961 ;  /* 0x3fb8aa3b09097820 */ /* 0x000fe20000400000 */
[----:B------:R-:W-:Y:S01]  /*c0a0*/  MOV R145, R138 ;  /* 0x0000008a00917202 */ /* 0x000fe20000000f00 */
[----:B------:R-:W-:-:S02]  /*c0b0*/  FMUL R34, R34, 1.4426950216293334961 ;  /* 0x3fb8aa3b22227820 */ /* 0x000fc40000400000 */
[----:B------:R-:W-:Y:S02]  /*c0c0*/  FMUL R165, R238, 1.4426950216293334961 ;  /* 0x3fb8aa3beea57820 */ /* 0x000fe40000400000 */
[----:B------:R-:W-:Y:S02]  /*c0d0*/  FMUL R166, R225, 1.4426950216293334961 ;  /* 0x3fb8aa3be1a67820 */ /* 0x000fe40000400000 */
[----:B------:R-:W-:Y:S02]  /*c0e0*/  FMUL R29, R241, 1.4426950216293334961 ;  /* 0x3fb8aa3bf11d7820 */ /* 0x000fe40000400000 */
[----:B------:R-:W-:Y:S02]  /*c0f0*/  FMUL R133, R236, 1.4426950216293334961 ;  /* 0x3fb8aa3bec857820 */ /* 0x000fe40000400000 */
[----:B------:R-:W-:Y:S02]  /*c100*/  FMUL R132, R237, 1.4426950216293334961 ;  /* 0x3fb8aa3bed847820 */ /* 0x000fe40000400000 */
[----:B------:R-:W-:Y:S01]  /*c110*/  IMAD.MOV.U32 R138, RZ, RZ, R139 ;  /* 0x000000ffff8a7224 */ /* 0x000fe200078e008b */
[----:B------:R-:W-:Y:S01]  /*c120*/  MOV R139, R12 ;  /* 0x0000000c008b7202 */ /* 0x000fe20000000f00 */
[----:B--2---:R-:W-:-:S02]  /*c130*/  FADD R12, R18, -R7 ;  /* 0x80000007120c7221 */ /* 0x004fc40000000000 */
[----:B------:R0:W-:Y:S01]  /*c140*/  MUFU.EX2 R18, R9 ;  /* 0x0000000900127308 */ /* 0x0001e20000000800 */
[----:B------:R-:W-:Y:S01]  /*c150*/  HMMA.16816.F32.BF16 R108, R80, R76, R104 ;  /* 0x0000004c506c723c */ /* 0x000fe20000041868 */
[----:B0-----:R-:W-:-:S06]  /*c160*/  FADD R9, R124, -R7 ;  /* 0x800000077c097221 */ /* 0x001fcc0000000000 */
[----:B------:R-:W-:Y:S01]  /*c170*/  MUFU.EX2 R34, R34 ;  /* 0x0000002200227308 */ /* 0x000fe20000000800 */
[----:B------:R-:W-:Y:S02]  /*c180*/  IMAD.MOV.U32 R76, RZ, RZ, R125 ;  /* 0x000000ffff4c7224 */ /* 0x000fe400078e007d */
[----:B------:R-:W-:Y:S01]  /*c190*/  FMUL R9, R9, 1.4426950216293334961 ;  /* 0x3fb8aa3b09097820 */ /* 0x000fe20000400000 */
[----:B------:R-:W-:-:S04]  /*c1a0*/  MOV R77, R145 ;  /* 0x00000091004d7202 */ /* 0x000fc80000000f00 */
[----:B------:R-:W-:Y:S08]  /*c1b0*/  MUFU.EX2 R165, R165 ;  /* 0x000000a500a57308 */ /* 0x000ff00000000800 */
[----:B------:R-:W-:Y:S08]  /*c1c0*/  MUFU.EX2 R166, R166 ;  /* 0x000000a600a67308 */ /* 0x000ff00000000800 */
[----:B------:R-:W-:Y:S08]  /*c1d0*/  MUFU.EX2 R164, R164 ;  /* 0x000000a400a47308 */ /* 0x000ff00000000800 */
[----:B------:R-:W0:Y:S08]  /*c1e0*/  MUFU.EX2 R32, R32 ;  /* 0x0000002000207308 */ /* 0x000e300000000800 */
[----:B------:R-:W-:Y:S08]  /*c1f0*/  MUFU.EX2 R29, R29 ;  /* 0x0000001d001d7308 */ /* 0x000ff00000000800 */
[----:B------:R-:W1:Y:S08]  /*c200*/  MUFU.EX2 R133, R133 ;  /* 0x0000008500857308 */ /* 0x000e700000000800 */
[----:B------:R-:W2:Y:S01]  /*c210*/  MUFU.EX2 R132, R132 ;  /* 0x0000008400847308 */ /* 0x000ea20000000800 */
[----:B------:R-:W-:Y:S01]  /*c220*/  IMAD.MOV.U32 R101, RZ, RZ, R77 ;  /* 0x000000ffff657224 */ /* 0x000fe200078e004d */
[----:B------:R-:W-:Y:S01]  /*c230*/  MOV R194, R96 ;  /* 0x0000006000c27202 */ /* 0x000fe20000000f00 */
[----:B------:R-:W-:Y:S01]  /*c240*/  HMMA.16816.F32.BF16 R88, R80, R84, R156 ;  /* 0x000000545058723c */ /* 0x000fe2000004189c */
[----:B------:R-:W-:Y:S01]  /*c250*/  IMAD.MOV.U32 R146, RZ, RZ, R141 ;  /* 0x000000ffff927224 */ /* 0x000fe200078e008d */
[----:B------:R-:W-:Y:S01]  /*c260*/  MOV R225, R33 ;  /* 0x0000002100e17202 */ /* 0x000fe20000000f00 */
[----:B------:R-:W-:-:S05]  /*c270*/  IMAD.MOV.U32 R141, RZ, RZ, R20 ;  /* 0x000000ffff8d7224 */ /* 0x000fca00078e0014 */
[C---:B------:R-:W-:Y:S08]  /*c280*/  HMMA.16816.F32.BF16 R96, R80.reuse, R72, R92 ;  /* 0x000000485060723c */ /* 0x040ff0000004185c */
[C---:B------:R-:W-:Y:S08]  /*c290*/  HMMA.16816.F32.BF16 R104, R80.reuse, R68, R152 ;  /* 0x000000445068723c */ /* 0x040ff00000041898 */
[----:B------:R-:W-:Y:S07]  /*c2a0*/  HMMA.16816.F32.BF16 R92, R80, R36, R160 ;  /* 0x00000024505c723c */ /* 0x000fee00000418a0 */
[----:B0-----:R-:W-:-:S02]  /*c2b0*/  F2FP.BF16.PACK_AB R80, R32, R164 ;  /* 0x000000a42050723e */ /* 0x001fc400000010ff */
[----:B------:R-:W-:Y:S02]  /*c2c0*/  F2FP.BF16.PACK_AB R81, R165, R34 ;  /* 0x00000022a551723e */ /* 0x000fe400000010ff */
[----:B-1----:R-:W-:Y:S02]  /*c2d0*/  F2FP.BF16.PACK_AB R82, R133, R29 ;  /* 0x0000001d8552723e */ /* 0x002fe400000010ff */
[----:B--2---:R-:W-:Y:S01]  /*c2e0*/  F2FP.BF16.PACK_AB R83, R132, R166 ;  /* 0x000000a68453723e */ /* 0x004fe200000010ff */
[----:B------:R-:W-:Y:S01]  /*c2f0*/  IMAD.MOV.U32 R33, RZ, RZ, R144 ;  /* 0x000000ffff217224 */ /* 0x000fe200078e0090 */
[----:B------:R-:W-:-:S05]  /*c300*/  MOV R144, R142 ;  /* 0x0000008e00907202 */ /* 0x000fca0000000f00 */
[----:B------:R-:W-:Y:S01]  /*c310*/  HMMA.16816.F32.BF16 R116, R80, R130, R148 ;  /* 0x000000825074723c */ /* 0x000fe20000041894 */
[----:B------:R-:W-:-:S04]  /*c320*/  FADD R14, R14, -R10 ;  /* 0x8000000a0e0e7221 */ /* 0x000fc80000000000 */
[----:B------:R-:W-:Y:S02]  /*c330*/  FMUL R14, R14, 1.4426950216293334961 ;  /* 0x3fb8aa3b0e0e7820 */ /* 0x000fe40000400000 */
[----:B----4-:R-:W-:Y:S02]  /*c340*/  IMAD.MOV.U32 R145, RZ, RZ, R147 ;  /* 0x000000ffff917224 */ /* 0x010fe400078e0093 */
[----:B------:R0:W-:Y:S02]  /*c350*/  MUFU.EX2 R147, R9 ;  /* 0x0000000900937308 */ /* 0x0001e40000000800 */
[----:B0-----:R-:W-:-:S04]  /*c360*/  FADD R9, R76, -R8 ;  /* 0x800000084c097221 */ /* 0x001fc80000000000 */
[----:B------:R-:W-:-:S04]  /*c370*/  FMUL R9, R9, 1.4426950216293334961 ;  /* 0x3fb8aa3b09097820 */ /* 0x000fc80000400000 */
[----:B------:R0:W-:Y:S02]  /*c380*/  MUFU.EX2 R28, R9 ;  /* 0x00000009001c7308 */ /* 0x0001e40000000800 */
[----:B0-----:R-:W-:Y:S01]  /*c390*/  FADD R9, R101, -R8 ;  /* 0x8000000865097221 */ /* 0x001fe20000000000 */
[----:B------:R-:W-:Y:S01]  /*c3a0*/  MOV R101, R240 ;  /* 0x000000f000657202 */ /* 0x000fe20000000f00 */
[----:B------:R-:W-:Y:S02]  /*c3b0*/  IMAD.MOV.U32 R240, RZ, RZ, R242 ;  /* 0x000000fffff07224 */ /* 0x000fe400078e00f2 */
[----:B------:R-:W-:Y:S01]  /*c3c0*/  FMUL R9, R9, 1.4426950216293334961 ;  /* 0x3fb8aa3b09097820 */ /* 0x000fe20000400000 */
[----:B------:R-:W-:Y:S01]  /*c3d0*/  MOV R242, R225 ;  /* 0x000000e100f27202 */ /* 0x000fe20000000f00 */
[----:B------:R-:W-:Y:S02]  /*c3e0*/  IMAD.MOV.U32 R225, RZ, RZ, R141 ;  /* 0x000000ffffe17224 */ /* 0x000fe400078e008d */
[----:B------:R0:W-:Y:S01]  /*c3f0*/  MUFU.EX2 R148, R9 ;  /* 0x0000000900947308 */ /* 0x0001e20000000800 */
[----:B------:R-:W2:Y:S01]  /*c400*/  LDL.LU R141, [R1+0x94] ;  /* 0x00009400018d7983 */ /* 0x000ea20000300800 */
[----:B0-----:R-:W-:Y:S01]  /*c410*/  FADD R9, R101, -R10 ;  /* 0x8000000a65097221 */ /* 0x001fe20000000000 */
        /* <DEDUP_REMOVED lines=8> */
[----:B------:R-:W4:Y:S01]  /*c4a0*/  LDL.LU R232, [R1+0x528] ;  /* 0x0005280001e87983 */ /* 0x000f220000300800 */
[----:B------:R-:W-:Y:S01]  /*c4b0*/  MOV R241, R225 ;  /* 0x000000e100f17202 */ /* 0x000fe20000000f00 */
[----:B------:R-:W-:Y:S01]  /*c4c0*/  IMAD.MOV.U32 R240, RZ, RZ, R144 ;  /* 0x000000fffff07224 */ /* 0x000fe200078e0090 */
[----:B------:R-:W-:Y:S01]  /*c4d0*/  MOV R225, R145 ;  /* 0x0000009100e17202 */ /* 0x000fe20000000f00 */
[----:B------:R-:W2:Y:S01]  /*c4e0*/  LDL.LU R144, [R1+0x9c] ;  /* 0x00009c0001907983 */ /* 0x000ea20000300800 */
[----:B------:R-:W-:Y:S01]  /*c4f0*/  IMAD.MOV.U32 R145, RZ, RZ, R221 ;  /* 0x000000ffff917224 */ /* 0x000fe200078e00dd */
[----:B------:R-:W-:Y:S01]  /*c500*/  MOV R221, R220 ;  /* 0x000000dc00dd7202 */ /* 0x000fe20000000f00 */
[----:B------:R-:W-:-:S02]  /*c510*/  IMAD.MOV.U32 R220, RZ, RZ, R17 ;  /* 0x000000ffffdc7224 */ /* 0x000fc400078e0011 */
[----:B------:R0:W-:Y:S02]  /*c520*/  MUFU.EX2 R17, R14 ;  /* 0x0000000e00117308 */ /* 0x0001e40000000800 */
[----:B0-----:R-:W-:Y:S01]  /*c530*/  FADD R14, R159, -R11 ;  /* 0x8000000b9f0e7221 */ /* 0x001fe20000000000 */
[----:B------:R-:W-:Y:S02]  /*c540*/  MOV R159, R240 ;  /* 0x000000f0009f7202 */ /* 0x000fe40000000f00 */
[----:B---3--:R-:W-:Y:S02]  /*c550*/  MOV R240, R35 ;  /* 0x0000002300f07202 */ /* 0x008fe40000000f00 */
[----:B------:R-:W3:Y:S01]  /*c560*/  LDL.LU R35, [R1+0x70] ;  /* 0x0000700001237983 */ /* 0x000ee20000300800 */
[--C-:B------:R-:W-:Y:S02]  /*c570*/  FADD R30, R246, -R10.reuse ;  /* 0x8000000af61e7221 */ /* 0x100fe40000000000 */
[----:B------:R-:W-:-:S02]  /*c580*/  FADD R245, R245, -R10 ;  /* 0x8000000af5f57221 */ /* 0x000fc40000000000 */
[--C-:B------:R-:W-:Y:S02]  /*c590*/  FADD R243, R243, -R10.reuse ;  /* 0x8000000af3f37221 */ /* 0x100fe40000000000 */
[----:B------:R-:W-:Y:S02]  /*c5a0*/  FADD R244, R244, -R10 ;  /* 0x8000000af4f47221 */ /* 0x000fe40000000000 */
[----:B------:R-:W-:Y:S01]  /*c5b0*/  FADD R247, R247, -R11 ;  /* 0x8000000bf7f77221 */ /* 0x000fe20000000000 */
[----:B------:R-:W-:Y:S01]  /*c5c0*/  MOV R140, R21 ;  /* 0x00000015008c7202 */ /* 0x000fe20000000f00 */
[----:B------:R-:W-:Y:S02]  /*c5d0*/  FMUL R30, R30, 1.4426950216293334961 ;  /* 0x3fb8aa3b1e1e7820 */ /* 0x000fe40000400000 */
[----:B------:R-:W-:Y:S02]  /*c5e0*/  FMUL R21, R245, 1.4426950216293334961 ;  /* 0x3fb8aa3bf5157820 */ /* 0x000fe40000400000 */
[----:B------:R-:W-:-:S02]  /*c5f0*/  FMUL R19, R243, 1.4426950216293334961 ;  /* 0x3fb8aa3bf3137820 */ /* 0x000fc40000400000 */
[----:B------:R-:W-:Y:S02]  /*c600*/  FMUL R25, R244, 1.4426950216293334961 ;  /* 0x3fb8aa3bf4197820 */ /* 0x000fe40000400000 */
[----:B------:R-:W-:Y:S01]  /*c610*/  FMUL R20, R247, 1.4426950216293334961 ;  /* 0x3fb8aa3bf7147820 */ /* 0x000fe20000400000 */
[----:B------:R-:W-:Y:S08]  /*c620*/  MUFU.EX2 R30, R30 ;  /* 0x0000001e001e7308 */ /* 0x000ff00000000800 */
[----:B------:R-:W0:Y:S08]  /*c630*/  MUFU.EX2 R21, R21 ;  /* 0x0000001500157308 */ /* 0x000e300000000800 */
[----:B------:R-:W-:Y:S08]  /*c640*/  MUFU.EX2 R19, R19 ;  /* 0x0000001300137308 */ /* 0x000ff00000000800 */
[----:B------:R-:W-:Y:S08]  /*c650*/  MUFU.EX2 R25, R25 ;  /* 0x0000001900197308 */ /* 0x000ff00000000800 */
[----:B------:R-:W1:Y:S08]  /*c660*/  MUFU.EX2 R31, R31 ;  /* 0x0000001f001f7308 */ /* 0x000e700000000800 */
[----:B------:R-:W0:Y:S01]  /*c670*/  MUFU.EX2 R20, R20 ;  /* 0x0000001400147308 */ /* 0x000e220000000800 */
[----:B------:R-:W-:Y:S01]  /*c680*/  HMMA.16816.F32.BF16 R52, R80, R126, R52 ;  /* 0x0000007e5034723c */ /* 0x000fe20000041834 */
[----:B------:R-:W-:-:S07]  /*c690*/  IMAD.MOV.U32 R239, RZ, RZ, R128 ;  /* 0x000000ffffef7224 */ /* 0x000fce00078e0080 */
[----:B------:R-:W-:Y:S01]  /*c6a0*/  HMMA.16816.F32.BF16 R48, R80, R78, R48 ;  /* 0x0000004e5030723c */ /* 0x000fe20000041830 */
[----:B------:R-:W-:-:S07]  /*c6b0*/  MOV R238, R129 ;  /* 0x0000008100ee7202 */ /* 0x000fce0000000f00 */
[C---:B------:R-:W-:Y:S08]  /*c6c0*/  HMMA.16816.F32.BF16 R40, R80.reuse, R102, R40 ;  /* 0x000000665028723c */ /* 0x040ff00000041828 */
[C---:B------:R-:W-:Y:S08]  /*c6d0*/  HMMA.16816.F32.BF16 R44, R80.reuse, R86, R44 ;  /* 0x00000056502c723c */ /* 0x040ff0000004182c */
[C---:B------:R-:W-:Y:S08]  /*c6e0*/  HMMA.16816.F32.BF16 R248, R80.reuse, R70, R248 ;  /* 0x0000004650f8723c */ /* 0x040ff000000418f8 */
[C---:B------:R-:W-:Y:S08]  /*c6f0*/  HMMA.16816.F32.BF16 R56, R80.reuse, R74, R56 ;  /* 0x0000004a5038723c */ /* 0x040ff00000041838 */
[----:B------:R-:W-:Y:S07]  /*c700*/  HMMA.16816.F32.BF16 R64, R80, R38, R64 ;  /* 0x000000265040723c */ /* 0x000fee0000041840 */
[----:B0-----:R-:W-:-:S02]  /*c710*/  F2FP.BF16.PACK_AB R80, R21, R30 ;  /* 0x0000001e1550723e */ /* 0x001fc400000010ff */
[----:B-1----:R-:W-:Y:S02]  /*c720*/  F2FP.BF16.PACK_AB R81, R22, R31 ;  /* 0x0000001f1651723e */ /* 0x002fe400000010ff */
[----:B------:R-:W-:Y:S02]  /*c730*/  F2FP.BF16.PACK_AB R82, R25, R19 ;  /* 0x000000131952723e */ /* 0x000fe400000010ff */
[----:B------:R-:W-:Y:S01]  /*c740*/  F2FP.BF16.PACK_AB R83, R24, R20 ;  /* 0x000000141853723e */ /* 0x000fe200000010ff */
[----:B------:R-:W-:-:S06]  /*c750*/  FADD R149, R101, -R10 ;  /* 0x8000000a65957221 */ /* 0x000fcc0000000000 */
[C---:B------:R-:W-:Y:S01]  /*c760*/  HMMA.16816.F32.BF16 R128, R80.reuse, R130, R120 ;  /* 0x000000825080723c */ /* 0x040fe20000041878 */
[----:B------:R-:W-:Y:S07]  /*c770*/  LDSM.16.M88.4 R120, [R6+0x5080] ;  /* 0x005080000678783b */ /* 0x000fee0000000200 */
[C---:B------:R-:W-:Y:S01]  /*c780*/  HMMA.16816.F32.BF16 R124, R80.reuse, R126, R112 ;  /* 0x0000007e507c723c */ /* 0x040fe20000041870 */
[----:B------:R-:W-:Y:S07]  /*c790*/  LDSM.16.M88.4 R112, [R6+0x6080] ;  /* 0x006080000670783b */ /* 0x000fee0000000200 */
[C---:B------:R-:W-:Y:S08]  /*c7a0*/  HMMA.16816.F32.BF16 R76, R80.reuse, R78, R108 ;  /* 0x0000004e504c723c */ /* 0x040ff0000004186c */
[C---:B------:R-:W-:Y:S01]  /*c7b0*/  HMMA.16816.F32.BF16 R60, R80.reuse, R102, R60 ;  /* 0x00000066503c723c */ /* 0x040fe2000004183c */
[----:B------:R-:W-:Y:S07]  /*c7c0*/  LDSM.16.M88.4 R100, [R6+0x7880] ;  /* 0x007880000664783b */ /* 0x000fee0000000200 */
[C---:B------:R-:W-:Y:S01]  /*c7d0*/  HMMA.16816.F32.BF16 R84, R80.reuse, R86, R88 ;  /* 0x000000565054723c */ /* 0x040fe20000041858 */
[----:B------:R-:W-:Y:S07]  /*c7e0*/  LDSM.16.M88.4 R88, [R6+0x6880] ;  /* 0x006880000658783b */ /* 0x000fee0000000200 */
[C---:B------:R-:W-:Y:S01]  /*c7f0*/  HMMA.16816.F32.BF16 R104, R80.reuse, R70, R104 ;  /* 0x000000465068723c */ /* 0x040fe20000041868 */
[----:B------:R-:W0:Y:S07]  /*c800*/  LDSM.16.M88.4 R68, [R6+0x4080] ;  /* 0x004080000644783b */ /* 0x000e2e0000000200 */
[C---:B------:R-:W-:Y:S01]  /*c810*/  HMMA.16816.F32.BF16 R96, R80.reuse, R74, R96 ;  /* 0x0000004a5060723c */ /* 0x040fe20000041860 */
[----:B------:R-:W1:Y:S07]  /*c820*/  LDSM.16.M88.4 R72, [R6+0x4880] ;  /* 0x004880000648783b */ /* 0x000e6e0000000200 */
[----:B------:R-:W-:Y:S01]  /*c830*/  HMMA.16816.F32.BF16 R92, R80, R38, R92 ;  /* 0x00000026505c723c */ /* 0x000fe2000004185c */
[----:B------:R-:W0:Y:S04]  /*c840*/  LDSM.16.M88.4 R80, [R6+0x5880] ;  /* 0x005880000650783b */ /* 0x000e280000000200 */
[----:B------:R-:W0:Y:S01]  /*c850*/  LDSM.16.M88.4 R36, [R6+0x7080] ;  /* 0x007080000624783b */ /* 0x000e220000000200 */
[----:B------:R-:W-:-:S02]  /*c860*/  FADD R23, R23, -R7 ;  /* 0x8000000717177221 */ /* 0x000fc40000000000 */
[--C-:B------:R-:W-:Y:S02]  /*c870*/  FADD R26, R26, -R8.reuse ;  /* 0x800000081a1a7221 */ /* 0x100fe40000000000 */
[----:B------:R-:W-:Y:S02]  /*c880*/  FADD R27, R27, -R8 ;  /* 0x800000081b1b7221 */ /* 0x000fe40000000000 */
[----:B------:R-:W-:Y:S01]  /*c890*/  IMAD.MOV.U32 R158, RZ, RZ, R225 ;  /* 0x000000ffff9e7224 */ /* 0x000fe200078e00e1 */
[----:B------:R-:W-:Y:S01]  /*c8a0*/  MOV R225, R238 ;  /* 0x000000ee00e17202 */ /* 0x000fe20000000f00 */
[----:B------:R-:W-:Y:S02]  /*c8b0*/  FMUL R23, R23, 1.4426950216293334961 ;  /* 0x3fb8aa3b17177820 */ /* 0x000fe40000400000 */
[----:B------:R-:W-:Y:S02]  /*c8c0*/  FMUL R26, R26, 1.4426950216293334961 ;  /* 0x3fb8aa3b1a1a7820 */ /* 0x000fe40000400000 */
[----:B------:R-:W-:-:S02]  /*c8d0*/  FMUL R27, R27, 1.4426950216293334961 ;  /* 0x3fb8aa3b1b1b7820 */ /* 0x000fc40000400000 */
[----:B------:R-:W-:Y:S02]  /*c8e0*/  FMUL R12, R12, 1.4426950216293334961 ;  /* 0x3fb8aa3b0c0c7820 */ /* 0x000fe40000400000 */
[----:B------:R-:W-:Y:S02]  /*c8f0*/  FADD R15, R15, -R10 ;  /* 0x8000000a0f0f7221 */ /* 0x000fe40000000000 */
[----:B------:R-:W-:Y:S02]  /*c900*/  IMAD.MOV.U32 R238, RZ, RZ, R33 ;  /* 0x000000ffffee7224 */ /* 0x000fe400078e0021 */
[----:B------:R-:W-:Y:S01]  /*c910*/  IMAD.MOV.U32 R33, RZ, RZ, R134 ;  /* 0x000000ffff217224 */ /* 0x000fe200078e0086 */
[----:B------:R-:W-:Y:S01]  /*c920*/  MOV R134, R16 ;  /* 0x0000001000867202 */ /* 0x000fe20000000f00 */
[----:B------:R-:W-:Y:S01]  /*c930*/  FMUL R9, R9, 1.4426950216293334961 ;  /* 0x3fb8aa3b09097820 */ /* 0x000fe20000400000 */
[----:B------:R-:W-:Y:S01]  /*c940*/  MOV R142, R13 ;  /* 0x0000000d008e7202 */ /* 0x000fe20000000f00 */
[--C-:B------:R-:W-:Y:S01]  /*c950*/  FADD R202, R202, -R11.reuse ;  /* 0x8000000bcaca7221 */ /* 0x100fe20000000000 */
[----:B------:R1:W-:Y:S01]  /*c960*/  MUFU.EX2 R13, R12 ;  /* 0x0000000c000d7308 */ /* 0x0003e20000000800 */
[----:B------:R-:W-:-:S02]  /*c970*/  FADD R16, R198, -R11 ;  /* 0x8000000bc6107221 */ /* 0x000fc40000000000 */
[----:B------:R-:W-:Y:S02]  /*c980*/  FADD R146, R146, -R11 ;  /* 0x8000000b92927221 */ /* 0x000fe40000000000 */
[----:B------:R-:W-:-:S03]  /*c990*/  FMUL R149, R149, 1.4426950216293334961 ;  /* 0x3fb8aa3b95957820 */ /* 0x000fc60000400000 */
[----:B------:R-:W-:Y:S01]  /*c9a0*/  MUFU.EX2 R23, R23 ;  /* 0x0000001700177308 */ /* 0x000fe20000000800 */
[----:B-1----:R-:W-:Y:S02]  /*c9b0*/  FMUL R12, R15, 1.4426950216293334961 ;  /* 0x3fb8aa3b0f0c7820 */ /* 0x002fe40000400000 */
[----:B------:R-:W-:Y:S02]  /*c9c0*/  FMUL R14, R14, 1.4426950216293334961 ;  /* 0x3fb8aa3b0e0e7820 */ /* 0x000fe40000400000 */
[----:B------:R-:W-:-:S03]  /*c9d0*/  FMUL R16, R16, 1.4426950216293334961 ;  /* 0x3fb8aa3b10107820 */ /* 0x000fc60000400000 */
[----:B------:R-:W1:Y:S01]  /*c9e0*/  MUFU.EX2 R26, R26 ;  /* 0x0000001a001a7308 */ /* 0x000e620000000800 */
[----:B------:R-:W-:-:S07]  /*c9f0*/  FMUL R146, R146, 1.4426950216293334961 ;  /* 0x3fb8aa3b92927820 */ /* 0x000fce0000400000 */
[----:B------:R-:W0:Y:S08]  /*ca00*/  MUFU.EX2 R27, R27 ;  /* 0x0000001b001b7308 */ /* 0x000e300000000800 */
[----:B------:R0:W-:Y:S02]  /*ca10*/  MUFU.EX2 R15, R9 ;  /* 0x00000009000f7308 */ /* 0x0001e40000000800 */
[----:B0-----:R-:W-:-:S06]  /*ca20*/  FMUL R9, R202, 1.4426950216293334961 ;  /* 0x3fb8aa3bca097820 */ /* 0x001fcc0000400000 */
[----:B------:R-:W0:Y:S01]  /*ca30*/  MUFU.EX2 R12, R12 ;  /* 0x0000000c000c7308 */ /* 0x000e220000000800 */
[----:B------:R-:W-:-:S07]  /*ca40*/  IMAD.MOV.U32 R157, RZ, RZ, R158 ;  /* 0x000000ffff9d7224 */ /* 0x000fce00078e009e */
[----:B------:R-:W-:Y:S01]  /*ca50*/  MUFU.EX2 R149, R149 ;  /* 0x0000009500957308 */ /* 0x000fe20000000800 */
[----:B------:R-:W-:-:S07]  /*ca60*/  MOV R158, R159 ;  /* 0x0000009f009e7202 */ /* 0x000fce0000000f00 */
[----:B------:R-:W-:Y:S08]  /*ca70*/  MUFU.EX2 R9, R9 ;  /* 0x0000000900097308 */ /* 0x000ff00000000800 */
[----:B------:R-:W0:Y:S08]  /*ca80*/  MUFU.EX2 R14, R14 ;  /* 0x0000000e000e7308 */ /* 0x000e300000000800 */
[----:B------:R-:W-:Y:S08]  /*ca90*/  MUFU.EX2 R16, R16 ;  /* 0x0000001000107308 */ /* 0x000ff00000000800 */
[----:B------:R-:W0:Y:S01]  /*caa0*/  MUFU.EX2 R146, R146 ;  /* 0x0000009200927308 */ /* 0x000e220000000800 */
[----:B-1----:R-:W-:Y:S01]  /*cab0*/  F2FP.BF16.PACK_AB R108, R28, R26 ;  /* 0x0000001a1c6c723e */ /* 0x002fe200000010ff */
[----:B------:R-:W-:Y:S01]  /*cac0*/  IMAD.MOV.U32 R159, RZ, RZ, R241 ;  /* 0x000000ffff9f7224 */ /* 0x000fe200078e00f1 */
[----:B------:R-:W-:Y:S01]  /*cad0*/  F2FP.BF16.PACK_AB R109, R18, R23 ;  /* 0x00000017126d723e */ /* 0x000fe200000010ff */
[----:B---3--:R-:W-:Y:S01]  /*cae0*/  FADD R35, R35, -R7 ;  /* 0x8000000723237221 */ /* 0x008fe20000000000 */
[----:B------:R-:W-:Y:S01]  /*caf0*/  F2FP.BF16.PACK_AB R110, R148, R27 ;  /* 0x0000001b946e723e */ /* 0x000fe200000010ff */
[----:B------:R-:W3:Y:S01]  /*cb00*/  LDL.LU R241, [R1+0xa0] ;  /* 0x0000a00001f17983 */ /* 0x000ee20000300800 */
[----:B------:R-:W-:-:S02]  /*cb10*/  F2FP.BF16.PACK_AB R111, R147, R13 ;  /* 0x0000000d936f723e */ /* 0x000fc400000010ff */
        /* <DEDUP_REMOVED lines=8> */
[----:B--2---:R-:W-:Y:S01]  /*cba0*/  MOV R239, R144 ;  /* 0x0000009000ef7202 */ /* 0x004fe20000000f00 */
[----:B------:R-:W-:Y:S01]  /*cbb0*/  IMAD.MOV.U32 R156, RZ, RZ, R157 ;  /* 0x000000ffff9c7224 */ /* 0x000fe200078e009d */
[----:B------:R-:W-:-:S03]  /*cbc0*/  MOV R157, R158 ;  /* 0x0000009e009d7202 */ /* 0x000fc60000000f00 */
[----:B------:R-:W-:Y:S01]  /*cbd0*/  HMMA.16816.F32.BF16 R52, R108, R72, R52 ;  /* 0x000000486c34723c */ /* 0x000fe20000041834 */
[----:B------:R-:W-:Y:S01]  /*cbe0*/  IMAD.MOV.U32 R144, RZ, RZ, R145 ;  /* 0x000000ffff907224 */ /* 0x000fe200078e0091 */
[----:B------:R-:W-:Y:S01]  /*cbf0*/  MOV R145, R142 ;  /* 0x0000008e00917202 */ /* 0x000fe20000000f00 */
[----:B------:R-:W-:Y:S01]  /*cc00*/  IMAD.MOV.U32 R158, RZ, RZ, R159 ;  /* 0x000000ffff9e7224 */ /* 0x000fe200078e009f */
[----:B------:R-:W-:-:S04]  /*cc10*/  MOV R159, R240 ;  /* 0x000000f0009f7202 */ /* 0x000fc80000000f00 */
[----:B------:R-:W-:Y:S01]  /*cc20*/  HMMA.16816.F32.BF16 R48, R108, R120, R48 ;  /* 0x000000786c30723c */ /* 0x000fe20000041830 */
[----:B------:R-:W-:Y:S01]  /*cc30*/  IMAD.MOV.U32 R142, RZ, RZ, R143 ;  /* 0x000000ffff8e7224 */ /* 0x000fe200078e008f */
[----:B------:R-:W-:Y:S01]  /*cc40*/  MOV R143, R206 ;  /* 0x000000ce008f7202 */ /* 0x000fe20000000f00 */
[----:B------:R-:W-:-:S05]  /*cc50*/  IMAD.MOV.U32 R240, RZ, RZ, R225 ;  /* 0x000000fffff07224 */ /* 0x000fca00078e00e1 */
[----:B------:R-:W-:Y:S01]  /*cc60*/  HMMA.16816.F32.BF16 R40, R108, R80, R40 ;  /* 0x000000506c28723c */ /* 0x000fe20000041828 */
[----:B------:R-:W-:-:S07]  /*cc70*/  MOV R225, R239 ;  /* 0x000000ef00e17202 */ /* 0x000fce0000000f00 */
[----:B------:R-:W-:Y:S01]  /*cc80*/  HMMA.16816.F32.BF16 R44, R108, R112, R44 ;  /* 0x000000706c2c723c */ /* 0x000fe2000004182c */
[----:B------:R-:W-:-:S07]  /*cc90*/  IMAD.MOV.U32 R239, RZ, RZ, R144 ;  /* 0x000000ffffef7224 */ /* 0x000fce00078e0090 */
[C---:B------:R-:W-:Y:S08]  /*cca0*/  HMMA.16816.F32.BF16 R248, R108.reuse, R88, R248 ;  /* 0x000000586cf8723c */ /* 0x040ff000000418f8 */
[C---:B------:R-:W-:Y:S08]  /*ccb0*/  HMMA.16816.F32.BF16 R56, R108.reuse, R36, R56 ;  /* 0x000000246c38723c */ /* 0x040ff00000041838 */
[----:B------:R-:W-:Y:S07]  /*ccc0*/  HMMA.16816.F32.BF16 R64, R108, R100, R64 ;  /* 0x000000646c40723c */ /* 0x000fee0000041840 */
[----:B0-----:R-:W-:-:S02]  /*ccd0*/  F2FP.BF16.PACK_AB R108, R15, R12 ;  /* 0x0000000c0f6c723e */ /* 0x001fc400000010ff */
[----:B------:R-:W-:Y:S02]  /*cce0*/  F2FP.BF16.PACK_AB R109, R14, R9 ;  /* 0x000000090e6d723e */ /* 0x000fe400000010ff */
[----:B------:R-:W-:Y:S02]  /*ccf0*/  F2FP.BF16.PACK_AB R110, R149, R17 ;  /* 0x00000011956e723e */ /* 0x000fe400000010ff */
[----:B------:R-:W-:Y:S02]  /*cd00*/  F2FP.BF16.PACK_AB R111, R146, R16 ;  /* 0x00000010926f723e */ /* 0x000fe400000010ff */
[----:B------:R-:W-:Y:S01]  /*cd10*/  MOV R144, R145 ;  /* 0x0000009100907202 */ /* 0x000fe20000000f00 */
[----:B------:R-:W-:Y:S01]  /*cd20*/  IMAD.MOV.U32 R145, RZ, RZ, R142 ;  /* 0x000000ffff917224 */ /* 0x000fe200078e008e */
[----:B------:R-:W-:-:S03]  /*cd30*/  MOV R142, R143 ;  /* 0x0000008f008e7202 */ /* 0x000fc60000000f00 */
[----:B------:R-:W-:Y:S01]  /*cd40*/  HMMA.16816.F32.BF16 R128, R108, R68, R128 ;  /* 0x000000446c80723c */ /* 0x000fe20000041880 */
[----:B------:R-:W-:-:S06]  /*cd50*/  IMAD.MOV.U32 R143, RZ, RZ, R134 ;  /* 0x000000ffff8f7224 */ /* 0x000fcc00078e0086 */
[----:B------:R-:W-:Y:S01]  /*cd60*/  FADD R68, R236, -R7 ;  /* 0x80000007ec447221 */ /* 0x000fe20000000000 */
[----:B------:R-:W-:Y:S02]  /*cd70*/  MOV R236, R157 ;  /* 0x0000009d00ec7202 */ /* 0x000fe40000000f00 */
[----:B------:R-:W-:Y:S01]  /*cd80*/  MOV R157, R240 ;  /* 0x000000f0009d7202 */ /* 0x000fe20000000f00 */
[----:B------:R-:W-:Y:S01]  /*cd90*/  IMAD.MOV.U32 R240, RZ, RZ, R225 ;  /* 0x000000fffff07224 */ /* 0x000fe200078e00e1 */
[----:B------:R-:W-:Y:S01]  /*cda0*/  MOV R225, R239 ;  /* 0x000000ef00e17202 */ /* 0x000fe20000000f00 */
[----:B------:R-:W-:Y:S01]  /*cdb0*/  FMUL R35, R35, 1.4426950216293334961 ;  /* 0x3fb8aa3b23237820 */ /* 0x000fe20000400000 */
[----:B------:R-:W-:Y:S01]  /*cdc0*/  MOV R239, R145 ;  /* 0x0000009100ef7202 */ /* 0x000fe20000000f00 */
[----:B------:R-:W-:Y:S02]  /*cdd0*/  IMAD.MOV.U32 R155, RZ, RZ, R156 ;  /* 0x000000ffff9b7224 */ /* 0x000fe400078e009c */
[----:B------:R-:W-:-:S02]  /*cde0*/  IMAD.MOV.U32 R156, RZ, RZ, R158 ;  /* 0x000000ffff9c7224 */ /* 0x000fc400078e009e */
[----:B------:R-:W-:Y:S01]  /*cdf0*/  IMAD.MOV.U32 R145, RZ, RZ, R142 ;  /* 0x000000ffff917224 */ /* 0x000fe200078e008e */
[----:B------:R-:W-:Y:S01]  /*ce00*/  MOV R142, R143 ;  /* 0x0000008f008e7202 */ /* 0x000fe20000000f00 */
[----:B------:R-:W-:Y:S02]  /*ce10*/  IMAD.MOV.U32 R158, RZ, RZ, R144 ;  /* 0x000000ffff9e7224 */ /* 0x000fe400078e0090 */
[----:B------:R-:W-:Y:S01]  /*ce20*/  IMAD.MOV.U32 R143, RZ, RZ, R135 ;  /* 0x000000ffff8f7224 */ /* 0x000fe200078e0087 */
[----:B------:R0:W-:Y:S01]  /*ce30*/  MUFU.EX2 R144, R35 ;  /* 0x0000002300907308 */ /* 0x0001e20000000800 */
[----:B------:R-:W-:Y:S01]  /*ce40*/  IMAD.MOV.U32 R153, RZ, RZ, R236 ;  /* 0x000000ffff997224 */ /* 0x000fe200078e00ec */
[----:B------:R-:W-:Y:S01]  /*ce50*/  MOV R154, R156 ;  /* 0x0000009c009a7202 */ /* 0x000fe20000000f00 */
[----:B------:R-:W-:Y:S01]  /*ce60*/  IMAD.MOV.U32 R156, RZ, RZ, R239 ;  /* 0x000000ffff9c7224 */ /* 0x000fe200078e00ef */
[----:B------:R-:W-:Y:S01]  /*ce70*/  MOV R236, R158 ;  /* 0x0000009e00ec7202 */ /* 0x000fe20000000f00 */
[----:B------:R-:W-:Y:S01]  /*ce80*/  IMAD.MOV.U32 R158, RZ, RZ, R142 ;  /* 0x000000ffff9e7224 */ /* 0x000fe200078e008e */
[----:B------:R-:W-:Y:S01]  /*ce90*/  MOV R239, R143 ;  /* 0x0000008f00ef7202 */ /* 0x000fe20000000f00 */
[----:B0-----:R-:W-:-:S02]  /*cea0*/  FADD R35, R155, -R8 ;  /* 0x800000089b237221 */ /* 0x001fc40000000000 */
[----:B------:R-:W-:Y:S02]  /*ceb0*/  IMAD.MOV.U32 R155, RZ, RZ, R157 ;  /* 0x000000ffff9b7224 */ /* 0x000fe400078e009d */
[----:B------:R-:W-:Y:S01]  /*cec0*/  FMUL R143, R35, 1.4426950216293334961 ;  /* 0x3fb8aa3b238f7820 */ /* 0x000fe20000400000 */
[----:B------:R-:W-:Y:S01]  /*ced0*/  MOV R134, R5 ;  /* 0x0000000500867202 */ /* 0x000fe20000000f00 */
[----:B------:R-:W-:Y:S02]  /*cee0*/  IMAD.MOV.U32 R206, RZ, RZ, R235 ;  /* 0x000000ffffce7224 */ /* 0x000fe400078e00eb */
[----:B------:R-:W-:Y:S01]  /*cef0*/  FADD R35, R153, -R8 ;  /* 0x8000000899237221 */ /* 0x000fe20000000000 */
[----:B------:R-:W2:Y:S01]  /*cf00*/  LDL.LU R235, [R1+0x524] ;  /* 0x0005240001eb7983 */ /* 0x000ea20000300800 */
[----:B------:R-:W-:Y:S01]  /*cf10*/  IMAD.MOV.U32 R153, RZ, RZ, R155 ;  /* 0x000000ffff997224 */ /* 0x000fe200078e009b */
[----:B------:R-:W-:Y:S01]  /*cf20*/  MOV R135, R233 ;  /* 0x000000e900877202 */ /* 0x000fe20000000f00 */
[----:B------:R-:W-:Y:S01]  /*cf30*/  IMAD.MOV.U32 R155, RZ, RZ, R156 ;  /* 0x000000ffff9b7224 */ /* 0x000fe200078e009c */
[----:B------:R-:W2:Y:S01]  /*cf40*/  LDL.LU R5, [R1+0x520] ;  /* 0x0005200001057983 */ /* 0x000ea20000300800 */
[----:B----4-:R-:W-:-:S02]  /*cf50*/  IMAD.MOV.U32 R142, RZ, RZ, R232 ;  /* 0x000000ffff8e7224 */ /* 0x010fc400078e00e8 */
[----:B------:R-:W-:Y:S01]  /*cf60*/  IMAD.MOV.U32 R156, RZ, RZ, R158 ;  /* 0x000000ffff9c7224 */ /* 0x000fe200078e009e */
[----:B------:R-:W4:Y:S01]  /*cf70*/  LDL.LU R233, [R1+0x51c] ;  /* 0x00051c0001e97983 */ /* 0x000f220000300800 */
[----:B------:R-:W-:-:S03]  /*cf80*/  MOV R158, R0 ;  /* 0x00000000009e7202 */ /* 0x000fc60000000f00 */
[----:B------:R-:W2:Y:S04]  /*cf90*/  LDL.LU R232, [R1+0x518] ;  /* 0x0005180001e87983 */ /* 0x000ea80000300800 */
[----:B------:R-:W2:Y:S01]  /*cfa0*/  LDL.LU R0, [R1+0x514] ;  /* 0x0005140001007983 */ /* 0x000ea20000300800 */
[----:B------:R-:W-:Y:S02]  /*cfb0*/  MOV R157, R145 ;  /* 0x00000091009d7202 */ /* 0x000fe40000000f00 */
[----:B------:R-:W-:Y:S02]  /*cfc0*/  MOV R152, R154 ;  /* 0x0000009a00987202 */ /* 0x000fe40000000f00 */
[----:B------:R-:W-:Y:S02]  /*cfd0*/  MOV R154, R236 ;  /* 0x000000ec009a7202 */ /* 0x000fe40000000f00 */
[----:B------:R-:W-:-:S02]  /*cfe0*/  MOV R236, R157 ;  /* 0x0000009d00ec7202 */ /* 0x000fc40000000f00 */
[----:B------:R-:W-:Y:S01]  /*cff0*/  MOV R157, R239 ;  /* 0x000000ef009d7202 */ /* 0x000fe20000000f00 */
[----:B------:R-:W-:Y:S02]  /*d000*/  IMAD.MOV.U32 R239, RZ, RZ, R142 ;  /* 0x000000ffffef7224 */ /* 0x000fe400078e008e */
[----:B------:R-:W-:Y:S02]  /*d010*/  FMUL R142, R35, 1.4426950216293334961 ;  /* 0x3fb8aa3b238e7820 */ /* 0x000fe40000400000 */
[----:B------:R-:W-:Y:S01]  /*d020*/  FADD R35, R152, -R8 ;  /* 0x8000000898237221 */ /* 0x000fe20000000000 */
[----:B------:R-:W-:Y:S01]  /*d030*/  MOV R152, R154 ;  /* 0x0000009a00987202 */ /* 0x000fe20000000f00 */
[----:B------:R-:W-:Y:S01]  /*d040*/  IMAD.MOV.U32 R237, RZ, RZ, R153 ;  /* 0x000000ffffed7224 */ /* 0x000fe200078e0099 */
[----:B------:R-:W-:Y:S01]  /*d050*/  MOV R154, R236 ;  /* 0x000000ec009a7202 */ /* 0x000fe20000000f00 */
[----:B------:R-:W-:Y:S01]  /*d060*/  IMAD.MOV.U32 R153, RZ, RZ, R155 ;  /* 0x000000ffff997224 */ /* 0x000fe200078e009b */
[----:B------:R-:W-:Y:S01]  /*d070*/  MOV R236, R157 ;  /* 0x0000009d00ec7202 */ /* 0x000fe20000000f00 */
[----:B------:R-:W-:Y:S01]  /*d080*/  IMAD.MOV.U32 R155, RZ, RZ, R156 ;  /* 0x000000ffff9b7224 */ /* 0x000fe200078e009c */
[----:B------:R-:W-:Y:S01]  /*d090*/  MOV R157, R141 ;  /* 0x0000008d009d7202 */ /* 0x000fe20000000f00 */
[----:B------:R-:W-:-:S02]  /*d0a0*/  FMUL R141, R35, 1.4426950216293334961 ;  /* 0x3fb8aa3b238d7820 */ /* 0x000fc40000400000 */
[----:B------:R-:W-:Y:S01]  /*d0b0*/  FADD R35, R237, -R8 ;  /* 0x80000008ed237221 */ /* 0x000fe20000000000 */
[----:B------:R-:W-:Y:S01]  /*d0c0*/  MOV R237, R152 ;  /* 0x0000009800ed7202 */ /* 0x000fe20000000f00 */
[----:B------:R-:W-:Y:S01]  /*d0d0*/  IMAD.MOV.U32 R152, RZ, RZ, R153 ;  /* 0x000000ffff987224 */ /* 0x000fe200078e0099 */
[----:B------:R-:W-:Y:S01]  /*d0e0*/  MOV R153, R155 ;  /* 0x0000009b00997202 */ /* 0x000fe20000000f00 */
[----:B------:R-:W-:Y:S02]  /*d0f0*/  FMUL R68, R68, 1.4426950216293334961 ;  /* 0x3fb8aa3b44447820 */ /* 0x000fe40000400000 */
[----:B------:R-:W-:Y:S02]  /*d100*/  IMAD.MOV.U32 R156, RZ, RZ, R158 ;  /* 0x000000ffff9c7224 */ /* 0x000fe400078e009e */
[----:B------:R0:W-:Y:S01]  /*d110*/  MUFU.EX2 R145, R68 ;  /* 0x0000004400917308 */ /* 0x0001e20000000800 */
[----:B------:R-:W-:Y:S01]  /*d120*/  IMAD.MOV.U32 R158, RZ, RZ, R3 ;  /* 0x000000ffff9e7224 */ /* 0x000fe200078e0003 */
[----:B------:R-:W-:Y:S01]  /*d130*/  HMMA.16816.F32.BF16 R76, R108, R120, R76 ;  /* 0x000000786c4c723c */ /* 0x000fe2000004184c */
[----:B------:R-:W-:Y:S01]  /*d140*/  IMAD.MOV.U32 R155, RZ, RZ, R236 ;  /* 0x000000ffff9b7224 */ /* 0x000fe200078e00ec */
[----:B------:R-:W-:Y:S01]  /*d150*/  MOV R236, R156 ;  /* 0x0000009c00ec7202 */ /* 0x000fe20000000f00 */
[----:B0-----:R-:W-:-:S02]  /*d160*/  FADD R68, R153, -R10 ;  /* 0x8000000a99447221 */ /* 0x001fc40000000000 */
[----:B------:R-:W-:-:S03]  /*d170*/  FADD R33, R33, -R7 ;  /* 0x8000000721217221 */ /* 0x000fc60000000000 */
[----:B------:R-:W-:Y:S01]  /*d180*/  HMMA.16816.F32.BF16 R96, R108, R36, R96 ;  /* 0x000000246c60723c */ /* 0x000fe20000041860 */
[----:B------:R-:W-:Y:S02]  /*d190*/  FMUL R120, R68, 1.4426950216293334961 ;  /* 0x3fb8aa3b44787820 */ /* 0x000fe40000400000 */
[----:B------:R-:W-:Y:S01]  /*d1a0*/  FADD R137, R137, -R11 ;  /* 0x8000000b89897221 */ /* 0x000fe20000000000 */
[----:B------:R-:W-:Y:S01]  /*d1b0*/  MUFU.EX2 R143, R143 ;  /* 0x0000008f008f7308 */ /* 0x000fe20000000800 */
[----:B------:R-:W-:Y:S01]  /*d1c0*/  FADD R68, R154, -R10 ;  /* 0x8000000a9a447221 */ /* 0x000fe20000000000 */
[----:B------:R-:W3:Y:S01]  /*d1d0*/  LDL.LU R3, [R1+0x510] ;  /* 0x0005100001037983 */ /* 0x000ee20000300800 */
[----:B------:R-:W-:Y:S01]  /*d1e0*/  IMAD.MOV.U32 R156, RZ, RZ, R158 ;  /* 0x000000ffff9c7224 */ /* 0x000fe200078e009e */
[----:B------:R-:W-:Y:S01]  /*d1f0*/  MOV R158, R159 ;  /* 0x0000009f009e7202 */ /* 0x000fe20000000f00 */
[----:B------:R-:W-:Y:S02]  /*d200*/  IMAD.MOV.U32 R159, RZ, RZ, R140 ;  /* 0x000000ffff9f7224 */ /* 0x000fe400078e008c */
[----:B------:R-:W-:-:S02]  /*d210*/  FMUL R140, R35, 1.4426950216293334961 ;  /* 0x3fb8aa3b238c7820 */ /* 0x000fc40000400000 */
[----:B------:R-:W-:Y:S02]  /*d220*/  FMUL R121, R68, 1.4426950216293334961 ;  /* 0x3fb8aa3b44797820 */ /* 0x000fe40000400000 */
[----:B------:R-:W-:Y:S01]  /*d230*/  FADD R68, R155, -R11 ;  /* 0x8000000b9b447221 */ /* 0x000fe20000000000 */
[----:B------:R-:W-:Y:S01]  /*d240*/  MOV R155, R158 ;  /* 0x0000009e009b7202 */ /* 0x000fe20000000f00 */
[----:B------:R-:W-:Y:S01]  /*d250*/  IMAD.MOV.U32 R158, RZ, RZ, R240 ;  /* 0x000000ffff9e7224 */ /* 0x000fe200078e00f0 */
[----:B------:R-:W-:Y:S01]  /*d260*/  MOV R240, R225 ;  /* 0x000000e100f07202 */ /* 0x000fe20000000f00 */
[----:B------:R-:W-:Y:S02]  /*d270*/  FMUL R33, R33, 1.4426950216293334961 ;  /* 0x3fb8aa3b21217820 */ /* 0x000fe40000400000 */
[----:B------:R-:W-:Y:S01]  /*d280*/  IMAD.MOV.U32 R225, RZ, RZ, R221 ;  /* 0x000000ffffe17224 */ /* 0x000fe200078e00dd */
[----:B------:R-:W-:Y:S01]  /*d290*/  MOV R221, R134 ;  /* 0x0000008600dd7202 */ /* 0x000fe20000000f00 */
[----:B------:R-:W-:-:S02]  /*d2a0*/  FMUL R134, R68, 1.4426950216293334961 ;  /* 0x3fb8aa3b44867820 */ /* 0x000fc40000400000 */
[--C-:B------:R-:W-:Y:S02]  /*d2b0*/  FADD R68, R136, -R11.reuse ;  /* 0x8000000b88447221 */ /* 0x100fe40000000000 */
[--C-:B------:R-:W-:Y:S02]  /*d2c0*/  FADD R36, R237, -R10.reuse ;  /* 0x8000000aed247221 */ /* 0x100fe40000000000 */
[----:B------:R-:W-:Y:S02]  /*d2d0*/  FADD R37, R152, -R10 ;  /* 0x8000000a98257221 */ /* 0x000fe40000000000 */
[----:B------:R-:W-:Y:S01]  /*d2e0*/  FADD R136, R135, -R11 ;  /* 0x8000000b87887221 */ /* 0x000fe20000000000 */
[----:B------:R-:W-:Y:S01]  /*d2f0*/  MUFU.EX2 R33, R33 ;  /* 0x0000002100217308 */ /* 0x000fe20000000800 */
[----:B------:R-:W-:Y:S02]  /*d300*/  FMUL R36, R36, 1.4426950216293334961 ;  /* 0x3fb8aa3b24247820 */ /* 0x000fe40000400000 */
[----:B------:R-:W-:-:S02]  /*d310*/  FMUL R37, R37, 1.4426950216293334961 ;  /* 0x3fb8aa3b25257820 */ /* 0x000fc40000400000 */
[----:B------:R-:W-:-:S03]  /*d320*/  FMUL R136, R136, 1.4426950216293334961 ;  /* 0x3fb8aa3b88887820 */ /* 0x000fc60000400000 */
[----:B------:R-:W0:Y:S01]  /*d330*/  MUFU.EX2 R142, R142 ;  /* 0x0000008e008e7308 */ /* 0x000e220000000800 */
[----:B------:R-:W-:Y:S02]  /*d340*/  FMUL R137, R137, 1.4426950216293334961 ;  /* 0x3fb8aa3b89897820 */ /* 0x000fe40000400000 */
[----:B------:R-:W-:-:S05]  /*d350*/  FMUL R68, R68, 1.4426950216293334961 ;  /* 0x3fb8aa3b44447820 */ /* 0x000fca0000400000 */
[----:B------:R-:W-:Y:S01]  /*d360*/  MUFU.EX2 R141, R141 ;  /* 0x0000008d008d7308 */ /* 0x000fe20000000800 */
[----:B------:R-:W-:-:S07]  /*d370*/  FADD R215, R216, R215 ;  /* 0x000000d7d8d77221 */ /* 0x000fce0000000000 */
[----:B------:R-:W1:Y:S01]  /*d380*/  MUFU.EX2 R140, R140 ;  /* 0x0000008c008c7308 */ /* 0x000e620000000800 */
[----:B------:R-:W-:Y:S01]  /*d390*/  FADD R211, R212, R211 ;  /* 0x000000d3d4d37221 */ /* 0x000fe20000000000 */
[----:B------:R-:W-:Y:S01]  /*d3a0*/  HMMA.16816.F32.BF16 R124, R108, R72, R124 ;  /* 0x000000486c7c723c */ /* 0x000fe2000004187c */
[----:B------:R-:W-:Y:S02]  /*d3b0*/  FADD R215, R219, R215 ;  /* 0x000000d7dbd77221 */ /* 0x000fe40000000000 */
[----:B------:R-:W-:-:S03]  /*d3c0*/  FADD R213, R214, R213 ;  /* 0x000000d5d6d57221 */ /* 0x000fc60000000000 */
[----:B------:R-:W-:Y:S01]  /*d3d0*/  MUFU.EX2 R36, R36 ;  /* 0x0000002400247308 */ /* 0x000fe20000000800 */
[----:B------:R-:W-:Y:S02]  /*d3e0*/  FADD R211, R224, R211 ;  /* 0x000000d3e0d37221 */ /* 0x000fe40000000000 */
[----:B------:R-:W-:-:S05]  /*d3f0*/  FADD R210, R217, R210 ;  /* 0x000000d2d9d27221 */ /* 0x000fca0000000000 */
[----:B------:R-:W-:Y:S01]  /*d400*/  MUFU.EX2 R37, R37 ;  /* 0x0000002500257308 */ /* 0x000fe20000000800 */
[----:B------:R-:W-:-:S07]  /*d410*/  FADD R215, R227, R215 ;  /* 0x000000d7e3d77221 */ /* 0x000fce0000000000 */
[----:B------:R-:W-:Y:S01]  /*d420*/  MUFU.EX2 R120, R120 ;  /* 0x0000007800787308 */ /* 0x000fe20000000800 */
[----:B------:R-:W-:-:S07]  /*d430*/  IMAD.MOV.U32 R154, RZ, RZ, R155 ;  /* 0x000000ffff9a7224 */ /* 0x000fce00078e009b */
[----:B------:R-:W-:Y:S01]  /*d440*/  MUFU.EX2 R121, R121 ;  /* 0x0000007900797308 */ /* 0x000fe20000000800 */
[C---:B------:R-:W-:Y:S07]  /*d450*/  HMMA.16816.F32.BF16 R60, R108.reuse, R80, R60 ;  /* 0x000000506c3c723c */ /* 0x040fee000004183c */
[----:B------:R-:W-:Y:S01]  /*d460*/  MUFU.EX2 R134, R134 ;  /* 0x0000008600867308 */ /* 0x000fe20000000800 */
[C---:B------:R-:W-:Y:S07]  /*d470*/  HMMA.16816.F32.BF16 R84, R108.reuse, R112, R84 ;  /* 0x000000706c54723c */ /* 0x040fee0000041854 */
[----:B------:R0:W-:Y:S01]  /*d480*/  MUFU.EX2 R135, R68 ;  /* 0x0000004400877308 */ /* 0x0001e20000000800 */
[C---:B------:R-:W-:Y:S07]  /*d490*/  HMMA.16816.F32.BF16 R104, R108.reuse, R88, R104 ;  /* 0x000000586c68723c */ /* 0x040fee0000041868 */
[----:B------:R-:W-:Y:S01]  /*d4a0*/  MUFU.EX2 R136, R136 ;  /* 0x0000008800887308 */ /* 0x000fe20000000800 */
[----:B------:R-:W-:Y:S07]  /*d4b0*/  HMMA.16816.F32.BF16 R92, R108, R100, R92 ;  /* 0x000000646c5c723c */ /* 0x000fee000004185c */
[----:B------:R-:W-:Y:S01]  /*d4c0*/  MUFU.EX2 R137, R137 ;  /* 0x0000008900897308 */ /* 0x000fe20000000800 */
[----:B------:R-:W-:Y:S01]  /*d4d0*/  MOV R155, R240 ;  /* 0x000000f0009b7202 */ /* 0x000fe20000000f00 */
[----:B------:R-:W-:Y:S01]  /*d4e0*/  FADD R213, R218, R213 ;  /* 0x000000d5dad57221 */ /* 0x000fe20000000000 */
[----:B0-----:R-:W-:Y:S01]  /*d4f0*/  F2FP.BF16.PACK_AB R108, R142, R143 ;  /* 0x0000008f8e6c723e */ /* 0x001fe200000010ff */
[----:B------:R-:W-:Y:S01]  /*d500*/  FADD R211, R228, R211 ;  /* 0x000000d3e4d37221 */ /* 0x000fe20000000000 */
[----:B------:R-:W-:Y:S01]  /*d510*/  F2FP.BF16.PACK_AB R109, R144, R33 ;  /* 0x00000021906d723e */ /* 0x000fe200000010ff */
[----:B------:R-:W-:Y:S01]  /*d520*/  IMAD.MOV.U32 R240, RZ, RZ, R225 ;  /* 0x000000fffff07224 */ /* 0x000fe200078e00e1 */
[----:B-1----:R-:W-:Y:S01]  /*d530*/  F2FP.BF16.PACK_AB R110, R140, R141 ;  /* 0x0000008d8c6e723e */ /* 0x002fe200000010ff */
[----:B------:R-:W-:Y:S01]  /*d540*/  FADD R210, R209, R210 ;  /* 0x000000d2d1d27221 */ /* 0x000fe20000000000 */
[----:B------:R-:W-:Y:S01]  /*d550*/  MOV R225, R138 ;  /* 0x0000008a00e17202 */ /* 0x000fe20000000f00 */
[----:B------:R-:W-:-:S02]  /*d560*/  FADD R215, R207, R215 ;  /* 0x000000d7cfd77221 */ /* 0x000fc40000000000 */
[----:B------:R-:W-:Y:S02]  /*d570*/  FADD R213, R226, R213 ;  /* 0x000000d5e2d57221 */ /* 0x000fe40000000000 */
[----:B------:R-:W-:Y:S02]  /*d580*/  FADD R211, R184, R211 ;  /* 0x000000d3b8d37221 */ /* 0x000fe40000000000 */
[----:B------:R-:W-:Y:S01]  /*d590*/  IMAD.MOV.U32 R153, RZ, RZ, R154 ;  /* 0x000000ffff997224 */ /* 0x000fe200078e009a */
[----:B------:R-:W-:Y:S01]  /*d5a0*/  MOV R154, R225 ;  /* 0x000000e1009a7202 */ /* 0x000fe20000000f00 */
[----:B------:R-:W-:Y:S02]  /*d5b0*/  FADD R210, R208, R210 ;  /* 0x000000d2d0d27221 */ /* 0x000fe40000000000 */
[----:B------:R-:W-:Y:S02]  /*d5c0*/  FADD R215, R204, R215 ;  /* 0x000000d7ccd77221 */ /* 0x000fe40000000000 */
[----:B------:R-:W-:-:S02]  /*d5d0*/  IMAD.MOV.U32 R225, RZ, RZ, R139 ;  /* 0x000000ffffe17224 */ /* 0x000fc400078e008b */
[----:B------:R-:W-:Y:S02]  /*d5e0*/  FADD R213, R197, R213 ;  /* 0x000000d5c5d57221 */ /* 0x000fe40000000000 */
[----:B------:R-:W-:Y:S02]  /*d5f0*/  FADD R211, R185, R211 ;  /* 0x000000d3b9d37221 */ /* 0x000fe40000000000 */
[----:B------:R-:W-:Y:S02]  /*d600*/  FADD R210, R173, R210 ;  /* 0x000000d2add27221 */ /* 0x000fe40000000000 */
[----:B------:R-:W-:Y:S02]  /*d610*/  FADD R201, R201, R215 ;  /* 0x000000d7c9c97221 */ /* 0x000fe40000000000 */
[----:B------:R-:W-:Y:S02]  /*d620*/  FADD R213, R187, R213 ;  /* 0x000000d5bbd57221 */ /* 0x000fe40000000000 */
[----:B------:R-:W-:-:S02]  /*d630*/  FADD R211, R186, R211 ;  /* 0x000000d3bad37221 */ /* 0x000fc40000000000 */
[----:B------:R-:W-:Y:S02]  /*d640*/  FADD R210, R172, R210 ;  /* 0x000000d2acd27221 */ /* 0x000fe40000000000 */
[----:B------:R-:W-:Y:S02]  /*d650*/  FADD R201, R203, R201 ;  /* 0x000000c9cbc97221 */ /* 0x000fe40000000000 */
[----:B------:R-:W-:Y:S02]  /*d660*/  FADD R81, R153, -R8 ;  /* 0x8000000899517221 */ /* 0x000fe40000000000 */
[----:B------:R-:W-:Y:S02]  /*d670*/  FADD R213, R200, R213 ;  /* 0x000000d5c8d57221 */ /* 0x000fe40000000000 */
[----:B------:R-:W-:Y:S02]  /*d680*/  FADD R190, R190, R211 ;  /* 0x000000d3bebe7221 */ /* 0x000fe40000000000 */
[----:B------:R-:W-:-:S02]  /*d690*/  FADD R174, R174, R210 ;  /* 0x000000d2aeae7221 */ /* 0x000fc40000000000 */
[----:B------:R-:W-:Y:S02]  /*d6a0*/  FADD R183, R183, R201 ;  /* 0x000000c9b7b77221 */ /* 0x000fe40000000000 */
[----:B------:R-:W-:Y:S02]  /*d6b0*/  FMUL R81, R81, 1.4426950216293334961 ;  /* 0x3fb8aa3b51517820 */ /* 0x000fe40000400000 */
[----:B------:R-:W-:Y:S02]  /*d6c0*/  FADD R213, R199, R213 ;  /* 0x000000d5c7d57221 */ /* 0x000fe40000000000 */
[----:B------:R-:W-:Y:S02]  /*d6d0*/  FADD R188, R188, R174 ;  /* 0x000000aebcbc7221 */ /* 0x000fe40000000000 */
[----:B------:R-:W-:Y:S02]  /*d6e0*/  FADD R183, R192, R183 ;  /* 0x000000b7c0b77221 */ /* 0x000fe40000000000 */
[----:B------:R-:W-:-:S02]  /*d6f0*/  FADD R88, R155, -R8 ;  /* 0x800000089b587221 */ /* 0x000fc40000000000 */
[----:B------:R-:W-:Y:S02]  /*d700*/  FADD R100, R156, -R10 ;  /* 0x8000000a9c647221 */ /* 0x000fe40000000000 */
[----:B------:R-:W-:Y:S02]  /*d710*/  FADD R171, R171, R213 ;  /* 0x000000d5abab7221 */ /* 0x000fe40000000000 */
[----:B------:R-:W-:Y:S02]  /*d720*/  FADD R167, R167, R188 ;  /* 0x000000bca7a77221 */ /* 0x000fe40000000000 */
[----:B------:R-:W-:Y:S02]  /*d730*/  FADD R183, R195, R183 ;  /* 0x000000b7c3b77221 */ /* 0x000fe40000000000 */
[----:B------:R-:W-:Y:S02]  /*d740*/  FMUL R100, R100, 1.4426950216293334961 ;  /* 0x3fb8aa3b64647820 */ /* 0x000fe40000400000 */
[----:B------:R-:W-:-:S02]  /*d750*/  FADD R171, R175, R171 ;  /* 0x000000abafab7221 */ /* 0x000fc40000000000 */
[----:B------:R-:W-:Y:S02]  /*d760*/  FADD R167, R170, R167 ;  /* 0x000000a7aaa77221 */ /* 0x000fe40000000000 */
[----:B------:R-:W-:Y:S02]  /*d770*/  FADD R183, R196, R183 ;  /* 0x000000b7c4b77221 */ /* 0x000fe40000000000 */
[----:B------:R-:W-:Y:S02]  /*d780*/  IMAD.MOV.U32 R155, RZ, RZ, R159 ;  /* 0x000000ffff9b7224 */ /* 0x000fe400078e009f */
[----:B------:R-:W-:Y:S02]  /*d790*/  FADD R181, R181, R171 ;  /* 0x000000abb5b57221 */ /* 0x000fe40000000000 */
[--C-:B--2---:R-:W-:Y:S02]  /*d7a0*/  FADD R35, R0, -R7.reuse ;  /* 0x8000000700237221 */ /* 0x104fe40000000000 */
[----:B------:R-:W-:Y:S01]  /*d7b0*/  FADD R68, R232, -R7 ;  /* 0x80000007e8447221 */ /* 0x000fe20000000000 */
[----:B------:R0:W5:Y:S01]  /*d7c0*/  LDL.LU R0, [R1+0x50c] ;  /* 0x00050c0001007983 */ /* 0x0001620000300800 */
[----:B------:R-:W-:-:S02]  /*d7d0*/  FMUL R35, R35, 1.4426950216293334961 ;  /* 0x3fb8aa3b23237820 */ /* 0x000fc40000400000 */
[----:B------:R-:W-:Y:S01]  /*d7e0*/  FMUL R138, R68, 1.4426950216293334961 ;  /* 0x3fb8aa3b448a7820 */ /* 0x000fe20000400000 */
[----:B------:R0:W5:Y:S03]  /*d7f0*/  LDL.LU R232, [R1+0x508] ;  /* 0x0005080001e87983 */ /* 0x0001660000300800 */
[----:B------:R-:W1:Y:S01]  /*d800*/  MUFU.EX2 R35, R35 ;  /* 0x0000002300237308 */ /* 0x000e620000000800 */
[--C-:B----4-:R-:W-:Y:S02]  /*d810*/  FADD R68, R233, -R7.reuse ;  /* 0x80000007e9447221 */ /* 0x110fe40000000000 */
[--C-:B------:R-:W-:Y:S01]  /*d820*/  FADD R73, R235, -R7.reuse ;  /* 0x80000007eb497221 */ /* 0x100fe20000000000 */
[----:B------:R0:W5:Y:S01]  /*d830*/  LDL.LU R233, [R1+0x504] ;  /* 0x0005040001e97983 */ /* 0x0001620000300800 */
[----:B------:R-:W-:Y:S02]  /*d840*/  FMUL R139, R68, 1.4426950216293334961 ;  /* 0x3fb8aa3b448b7820 */ /* 0x000fe40000400000 */
[----:B------:R-:W-:Y:S01]  /*d850*/  FADD R68, R5, -R7 ;  /* 0x8000000705447221 */ /* 0x000fe20000000000 */
[----:B-1----:R-:W-:-:S03]  /*d860*/  F2FP.BF16.PACK_AB R111, R35, R145 ;  /* 0x00000091236f723e */ /* 0x002fc600000010ff */
[----:B------:R-:W-:Y:S02]  /*d870*/  FMUL R72, R68, 1.4426950216293334961 ;  /* 0x3fb8aa3b44487820 */ /* 0x000fe40000400000 */
[----:B------:R-:W-:Y:S02]  /*d880*/  FMUL R80, R73, 1.4426950216293334961 ;  /* 0x3fb8aa3b49507820 */ /* 0x000fe40000400000 */
[----:B------:R-:W-:Y:S02]  /*d890*/  FADD R167, R177, R167 ;  /* 0x000000a7b1a77221 */ /* 0x000fe40000000000 */
[----:B------:R-:W-:Y:S01]  /*d8a0*/  FADD R183, R34, R183 ;  /* 0x000000b722b77221 */ /* 0x000fe20000000000 */
[C---:B------:R-:W-:Y:S01]  /*d8b0*/  HMMA.16816.F32.BF16 R116, R108.reuse, R70, R116 ;  /* 0x000000466c74723c */ /* 0x040fe20000041874 */
[----:B------:R-:W-:Y:S01]  /*d8c0*/  MUFU.EX2 R138, R138 ;  /* 0x0000008a008a7308 */ /* 0x000fe20000000800 */
[----:B---3--:R-:W-:Y:S01]  /*d8d0*/  FADD R150, R241, -R11 ;  /* 0x8000000bf1967221 */ /* 0x008fe20000000000 */
[----:B------:R0:W5:Y:S05]  /*d8e0*/  LDL.LU R5, [R1+0x500] ;  /* 0x0005000001057983 */ /* 0x00016a0000300800 */
[C---:B------:R-:W-:Y:S08]  /*d8f0*/  HMMA.16816.F32.BF16 R52, R108.reuse, R74, R52 ;  /* 0x0000004a6c34723c */ /* 0x040ff00000041834 */
[C---:B------:R-:W-:Y:S08]  /*d900*/  HMMA.16816.F32.BF16 R48, R108.reuse, R122, R48 ;  /* 0x0000007a6c30723c */ /* 0x040ff00000041830 */
[C---:B------:R-:W-:Y:S08]  /*d910*/  HMMA.16816.F32.BF16 R40, R108.reuse, R82, R40 ;  /* 0x000000526c28723c */ /* 0x040ff00000041828 */
[C---:B------:R-:W-:Y:S08]  /*d920*/  HMMA.16816.F32.BF16 R44, R108.reuse, R114, R44 ;  /* 0x000000726c2c723c */ /* 0x040ff0000004182c */
[C---:B------:R-:W-:Y:S08]  /*d930*/  HMMA.16816.F32.BF16 R248, R108.reuse, R90, R248 ;  /* 0x0000005a6cf8723c */ /* 0x040ff000000418f8 */
[C---:B------:R-:W-:Y:S08]  /*d940*/  HMMA.16816.F32.BF16 R56, R108.reuse, R38, R56 ;  /* 0x000000266c38723c */ /* 0x040ff00000041838 */
[----:B------:R-:W-:Y:S01]  /*d950*/  HMMA.16816.F32.BF16 R64, R108, R102, R64 ;  /* 0x000000666c40723c */ /* 0x000fe20000041840 */
[----:B------:R-:W-:Y:S01]  /*d960*/  FADD R167, R176, R167 ;  /* 0x000000a7b0a77221 */ /* 0x000fe20000000000 */
[----:B------:R-:W-:Y:S01]  /*d970*/  MUFU.EX2 R139, R139 ;  /* 0x0000008b008b7308 */ /* 0x000fe20000000800 */
[----:B------:R-:W-:Y:S01]  /*d980*/  FADD R183, R165, R183 ;  /* 0x000000b7a5b77221 */ /* 0x000fe20000000000 */
[----:B------:R0:W5:Y:S03]  /*d990*/  LDL.LU R235, [R1+0x4fc] ;  /* 0x0004fc0001eb7983 */ /* 0x0001660000300800 */
[----:B------:R-:W-:-:S02]  /*d9a0*/  F2FP.BF16.PACK_AB R108, R37, R36 ;  /* 0x00000024256c723e */ /* 0x000fc400000010ff */
[----:B------:R-:W-:Y:S02]  /*d9b0*/  F2FP.BF16.PACK_AB R109, R135, R134 ;  /* 0x00000086876d723e */ /* 0x000fe400000010ff */
[----:B------:R-:W-:Y:S02]  /*d9c0*/  F2FP.BF16.PACK_AB R110, R121, R120 ;  /* 0x00000078796e723e */ /* 0x000fe400000010ff */
[----:B------:R-:W-:-:S07]  /*d9d0*/  F2FP.BF16.PACK_AB R111, R137, R136 ;  /* 0x00000088896f723e */ /* 0x000fce00000010ff */
[C---:B------:R-:W-:Y:S01]  /*d9e0*/  HMMA.16816.F32.BF16 R68, R108.reuse, R70, R128 ;  /* 0x000000466c44723c */ /* 0x040fe20000041880 */
[----:B------:R1:W-:Y:S06]  /*d9f0*/  MUFU.EX2 R128, R72 ;  /* 0x0000004800807308 */ /* 0x0003ec0000000800 */
[----:B------:R-:W-:Y:S01]  /*da00*/  FADD R131, R168, R190 ;  /* 0x000000bea8837221 */ /* 0x000fe20000000000 */
[----:B-1----:R-:W-:Y:S01]  /*da10*/  HMMA.16816.F32.BF16 R72, R108, R74, R124 ;  /* 0x0000004a6c48723c */ /* 0x002fe2000004187c */
[----:B------:R1:W-:Y:S02]  /*da20*/  MUFU.EX2 R124, R80 ;  /* 0x00000050007c7308 */ /* 0x0003e40000000800 */
[----:B------:R-:W-:-:S04]  /*da30*/  FADD R131, R169, R131 ;  /* 0x00000083a9837221 */ /* 0x000fc80000000000 */
[--C-:B------:R-:W-:Y:S01]  /*da40*/  FADD R125, R236, -R8.reuse ;  /* 0x80000008ec7d7221 */ /* 0x100fe20000000000 */
[----:B------:R-:W-:Y:S01]  /*da50*/  LOP3.LUT R236, R6, 0x40, RZ, 0x3c, !PT ;  /* 0x0000004006ec7812 */ /* 0x000fe200078e3cff */
[----:B-1----:R-:W-:Y:S01]  /*da60*/  FADD R80, R154, -R8 ;  /* 0x800000089a507221 */ /* 0x002fe20000000000 */
[----:B------:R-:W-:Y:S01]  /*da70*/  HMMA.16816.F32.BF16 R76, R108, R122, R76 ;  /* 0x0000007a6c4c723c */ /* 0x000fe2000004184c */
[----:B------:R1:W-:Y:S02]  /*da80*/  MUFU.EX2 R122, R81 ;  /* 0x00000051007a7308 */ /* 0x0003e40000000800 */
[----:B------:R-:W-:Y:S01]  /*da90*/  LDSM.16.M88.4 R184, [R236+0x4880] ;  /* 0x00488000ecb8783b */ /* 0x000fe20000000200 */
[----:B------:R-:W-:Y:S02]  /*daa0*/  FMUL R126, R88, 1.4426950216293334961 ;  /* 0x3fb8aa3b587e7820 */ /* 0x000fe40000400000 */
[----:B------:R-:W-:Y:S01]  /*dab0*/  FADD R178, R178, R131 ;  /* 0x00000083b2b27221 */ /* 0x000fe20000000000 */
[----:B------:R-:W-:Y:S01]  /*dac0*/  LDSM.16.M88.4 R172, [R236+0x7080] ;  /* 0x00708000ecac783b */ /* 0x000fe20000000200 */
[----:B------:R-:W-:-:S02]  /*dad0*/  FMUL R123, R80, 1.4426950216293334961 ;  /* 0x3fb8aa3b507b7820 */ /* 0x000fc40000400000 */
[C---:B-1----:R-:W-:Y:S01]  /*dae0*/  HMMA.16816.F32.BF16 R80, R108.reuse, R82, R60 ;  /* 0x000000526c50723c */ /* 0x042fe2000004183c */
[----:B------:R-:W1:Y:S01]  /*daf0*/  LDSM.16.M88.4 R60, [R236+0x4080] ;  /* 0x00408000ec3c783b */ /* 0x000e620000000200 */
[----:B------:R-:W-:Y:S01]  /*db00*/  FADD R178, R179, R178 ;  /* 0x000000b2b3b27221 */ /* 0x000fe20000000000 */
[----:B------:R-:W-:Y:S01]  /*db10*/  MOV R154, R157 ;  /* 0x0000009d009a7202 */ /* 0x000fe20000000f00 */
[----:B------:R-:W-:Y:S01]  /*db20*/  FADD R129, R158, -R10 ;  /* 0x8000000a9e817221 */ /* 0x000fe20000000000 */
[----:B------:R-:W-:Y:S03]  /*db30*/  LDSM.16.M88.4 R168, [R236+0x7880] ;  /* 0x00788000eca8783b */ /* 0x000fe60000000200 */
[----:B------:R-:W-:Y:S01]  /*db40*/  HMMA.16816.F32.BF16 R88, R108, R90, R104 ;  /* 0x0000005a6c58723c */ /* 0x000fe20000041868 */
[----:B------:R-:W2:Y:S01]  /*db50*/  LDSM.16.M88.4 R104, [R236+0x5080] ;  /* 0x00508000ec68783b */ /* 0x000ea20000000200 */
[----:B------:R-:W-:-:S03]  /*db60*/  FADD R178, R30, R178 ;  /* 0x000000b21eb27221 */ /* 0x000fc60000000000 */
[----:B------:R-:W-:Y:S03]  /*db70*/  LDSM.16.M88.4 R156, [R236+0x6080] ;  /* 0x00608000ec9c783b */ /* 0x000fe60000000200 */
[----:B------:R-:W-:Y:S01]  /*db80*/  HMMA.16816.F32.BF16 R84, R108, R114, R84 ;  /* 0x000000726c54723c */ /* 0x000fe20000041854 */
[----:B------:R-:W3:Y:S01]  /*db90*/  LDSM.16.M88.4 R112, [R236+0x5880] ;  /* 0x00588000ec70783b */ /* 0x000ee20000000200 */
[----:B------:R-:W-:-:S06]  /*dba0*/  FMUL R125, R125, 1.4426950216293334961 ;  /* 0x3fb8aa3b7d7d7820 */ /* 0x000fcc0000400000 */
[----:B------:R-:W-:Y:S01]  /*dbb0*/  HMMA.16816.F32.BF16 R96, R108, R38, R96 ;  /* 0x000000266c60723c */ /* 0x000fe20000041860 */
[----:B------:R4:W-:Y:S01]  /*dbc0*/  MUFU.EX2 R38, R100 ;  /* 0x0000006400267308 */ /* 0x0009e20000000800 */
[----:B------:R-:W-:-:S06]  /*dbd0*/  FADD R178, R21, R178 ;  /* 0x000000b215b27221 */ /* 0x000fcc0000000000 */
[----:B----4-:R-:W-:Y:S01]  /*dbe0*/  HMMA.16816.F32.BF16 R100, R108, R102, R92 ;  /* 0x000000666c64723c */ /* 0x010fe2000004185c */
[----:B------:R-:W4:Y:S01]  /*dbf0*/  LDSM.16.M88.4 R92, [R236+0x6880] ;  /* 0x00688000ec5c783b */ /* 0x000f220000000200 */
[----:B------:R-:W-:Y:S01]  /*dc00*/  FADD R167, R31, R167 ;  /* 0x000000a71fa77221 */ /* 0x000fe20000000000 */
[----:B------:R-:W0:Y:S01]  /*dc10*/  MUFU.EX2 R123, R123 ;  /* 0x0000007b007b7308 */ /* 0x000e220000000800 */
[----:B------:R-:W-:Y:S02]  /*dc20*/  FADD R183, R166, R183 ;  /* 0x000000b7a6b77221 */ /* 0x000fe40000000000 */
[----:B------:R-:W-:Y:S02]  /*dc30*/  FADD R178, R19, R178 ;  /* 0x000000b213b27221 */ /* 0x000fe40000000000 */
[----:B------:R-:W-:-:S03]  /*dc40*/  FADD R167, R22, R167 ;  /* 0x000000a716a77221 */ /* 0x000fc60000000000 */
[----:B------:R-:W-:Y:S01]  /*dc50*/  MUFU.EX2 R125, R125 ;  /* 0x0000007d007d7308 */ /* 0x000fe20000000800 */
[----:B------:R-:W-:Y:S02]  /*dc60*/  FADD R183, R132, R183 ;  /* 0x000000b784b77221 */ /* 0x000fe40000000000 */
[----:B------:R-:W-:-:S05]  /*dc70*/  FADD R178, R25, R178 ;  /* 0x000000b219b27221 */ /* 0x000fca0000000000 */
[----:B------:R-:W0:Y:S01]  /*dc80*/  MUFU.EX2 R126, R126 ;  /* 0x0000007e007e7308 */ /* 0x000e220000000800 */
[--C-:B------:R-:W-:Y:S02]  /*dc90*/  FADD R39, R154, -R10.reuse ;  /* 0x8000000a9a277221 */ /* 0x100fe40000000000 */
[----:B------:R-:W-:Y:S02]  /*dca0*/  FADD R127, R155, -R10 ;  /* 0x8000000a9b7f7221 */ /* 0x000fe40000000000 */
[--C-:B------:R-:W-:Y:S02]  /*dcb0*/  FADD R130, R2, -R11.reuse ;  /* 0x8000000b02827221 */ /* 0x100fe40000000000 */
[----:B------:R-:W-:Y:S02]  /*dcc0*/  FADD R229, R229, -R11 ;  /* 0x8000000be5e57221 */ /* 0x000fe40000000000 */
[----:B------:R-:W-:Y:S02]  /*dcd0*/  FMUL R131, R150, 1.4426950216293334961 ;  /* 0x3fb8aa3b96837820 */ /* 0x000fe40000400000 */
[----:B------:R-:W-:-:S02]  /*dce0*/  FMUL R129, R129, 1.4426950216293334961 ;  /* 0x3fb8aa3b81817820 */ /* 0x000fc40000400000 */
[----:B------:R-:W-:Y:S02]  /*dcf0*/  FADD R31, R242, -R7 ;  /* 0x80000007f21f7221 */ /* 0x000fe40000000000 */
[----:B------:R-:W-:Y:S02]  /*dd00*/  FADD R230, R230, -R8 ;  /* 0x80000008e6e67221 */ /* 0x000fe40000000000 */
[----:B------:R-:W-:Y:S02]  /*dd10*/  FADD R167, R20, R167 ;  /* 0x000000a714a77221 */ /* 0x000fe40000000000 */
[----:B------:R-:W-:Y:S02]  /*dd20*/  FADD R183, R23, R183 ;  /* 0x000000b717b77221 */ /* 0x000fe40000000000 */
[----:B------:R-:W-:Y:S02]  /*dd30*/  FADD R22, R225, -R7 ;  /* 0x80000007e1167221 */ /* 0x000fe40000000000 */
[----:B------:R-:W-:Y:S01]  /*dd40*/  FADD R178, R12, R178 ;  /* 0x000000b20cb27221 */ /* 0x000fe20000000000 */
[----:B0-----:R-:W-:Y:S01]  /*dd50*/  F2FP.BF16.PACK_AB R108, R123, R122 ;  /* 0x0000007a7b6c723e */ /* 0x001fe200000010ff */
[----:B------:R-:W-:Y:S01]  /*dd60*/  FADD R150, R240, -R11 ;  /* 0x8000000bf0967221 */ /* 0x000fe20000000000 */
[----:B------:R-:W-:Y:S01]  /*dd70*/  F2FP.BF16.PACK_AB R109, R139, R138 ;  /* 0x0000008a8b6d723e */ /* 0x000fe200000010ff */
[----:B------:R-:W-:Y:S01]  /*dd80*/  FMUL R39, R39, 1.4426950216293334961 ;  /* 0x3fb8aa3b27277820 */ /* 0x000fe20000400000 */
[----:B------:R-:W-:Y:S01]  /*dd90*/  F2FP.BF16.PACK_AB R110, R126, R125 ;  /* 0x0000007d7e6e723e */ /* 0x000fe200000010ff */
[----:B------:R-:W-:Y:S01]  /*dda0*/  FMUL R127, R127, 1.4426950216293334961 ;  /* 0x3fb8aa3b7f7f7820 */ /* 0x000fe20000400000 */
[----:B------:R-:W-:Y:S01]  /*ddb0*/  F2FP.BF16.PACK_AB R111, R124, R128 ;  /* 0x000000807c6f723e */ /* 0x000fe200000010ff */
[----:B------:R-:W-:Y:S01]  /*ddc0*/  FMUL R130, R130, 1.4426950216293334961 ;  /* 0x3fb8aa3b82827820 */ /* 0x000fe20000400000 */
[----:B------:R0:W5:Y:S01]  /*ddd0*/  LDL.LU R2, [R1+0x4f8] ;  /* 0x0004f80001027983 */ /* 0x0001620000300800 */
[----:B------:R-:W-:-:S02]  /*dde0*/  FMUL R30, R229, 1.4426950216293334961 ;  /* 0x3fb8aa3be51e7820 */ /* 0x000fc40000400000 */
[----:B------:R-:W-:Y:S02]  /*ddf0*/  FADD R167, R24, R167 ;  /* 0x000000a718a77221 */ /* 0x000fe40000000000 */
[----:B------:R-:W-:Y:S02]  /*de00*/  FADD R183, R18, R183 ;  /* 0x000000b712b77221 */ /* 0x000fe40000000000 */
[----:B------:R-:W-:Y:S02]  /*de10*/  FMUL R150, R150, 1.4426950216293334961 ;  /* 0x3fb8aa3b96967820 */ /* 0x000fe40000400000 */
[----:B------:R-:W-:Y:S02]  /*de20*/  FMUL R19, R22, 1.4426950216293334961 ;  /* 0x3fb8aa3b16137820 */ /* 0x000fe40000400000 */
[----:B------:R-:W-:Y:S02]  /*de30*/  FADD R178, R15, R178 ;  /* 0x000000b20fb27221 */ /* 0x000fe40000000000 */
[----:B------:R-:W-:-:S02]  /*de40*/  FADD R20, R238, -R7 ;  /* 0x80000007ee147221 */ /* 0x000fc40000000000 */
[----:B------:R-:W-:Y:S02]  /*de50*/  FADD R22, R239, -R7 ;  /* 0x80000007ef167221 */ /* 0x000fe40000000000 */
[--C-:B------:R-:W-:Y:S01]  /*de60*/  FADD R23, R222, -R8.reuse ;  /* 0x80000008de177221 */ /* 0x100fe20000000000 */
[----:B------:R-:W0:Y:S01]  /*de70*/  MUFU.EX2 R129, R129 ;  /* 0x0000008100817308 */ /* 0x000e220000000800 */
[----:B------:R-:W-:Y:S02]  /*de80*/  FADD R167, R9, R167 ;  /* 0x000000a709a77221 */ /* 0x000fe40000000000 */
[----:B------:R-:W-:Y:S02]  /*de90*/  FADD R183, R13, R183 ;  /* 0x000000b70db77221 */ /* 0x000fe40000000000 */
[--C-:B------:R-:W-:Y:S02]  /*dea0*/  FADD R12, R221, -R8.reuse ;  /* 0x80000008dd0c7221 */ /* 0x100fe40000000000 */
[----:B------:R-:W-:Y:S01]  /*deb0*/  FADD R13, R223, -R8 ;  /* 0x80000008df0d7221 */ /* 0x000fe20000000000 */
[----:B------:R-:W-:Y:S01]  /*dec0*/  MUFU.EX2 R39, R39 ;  /* 0x0000002700277308 */ /* 0x000fe20000000800 */
[----:B------:R-:W-:-:S02]  /*ded0*/  FADD R178, R17, R178 ;  /* 0x000000b211b27221 */ /* 0x000fc40000000000 */
[----:B------:R-:W-:Y:S02]  /*dee0*/  FMUL R21, R31, 1.4426950216293334961 ;  /* 0x3fb8aa3b1f157820 */ /* 0x000fe40000400000 */
[----:B------:R-:W-:-:S03]  /*def0*/  FMUL R20, R20, 1.4426950216293334961 ;  /* 0x3fb8aa3b14147820 */ /* 0x000fc60000400000 */
[----:B------:R-:W-:Y:S01]  /*df00*/  MUFU.EX2 R127, R127 ;  /* 0x0000007f007f7308 */ /* 0x000fe20000000800 */
[----:B------:R-:W-:Y:S02]  /*df10*/  FMUL R22, R22, 1.4426950216293334961 ;  /* 0x3fb8aa3b16167820 */ /* 0x000fe40000400000 */
[----:B------:R-:W-:Y:S02]  /*df20*/  FMUL R9, R23, 1.4426950216293334961 ;  /* 0x3fb8aa3b17097820 */ /* 0x000fe40000400000 */
[----:B------:R-:W-:-:S03]  /*df30*/  FMUL R17, R230, 1.4426950216293334961 ;  /* 0x3fb8aa3be6117820 */ /* 0x000fc60000400000 */
[----:B------:R-:W-:Y:S01]  /*df40*/  MUFU.EX2 R130, R130 ;  /* 0x0000008200827308 */ /* 0x000fe20000000800 */
[----:B------:R-:W-:Y:S02]  /*df50*/  FADD R167, R14, R167 ;  /* 0x000000a70ea77221 */ /* 0x000fe40000000000 */
[----:B------:R-:W-:-:S05]  /*df60*/  FMUL R12, R12, 1.4426950216293334961 ;  /* 0x3fb8aa3b0c0c7820 */ /* 0x000fca0000400000 */
[----:B------:R-:W0:Y:S01]  /*df70*/  MUFU.EX2 R131, R131 ;  /* 0x0000008300837308 */ /* 0x000e220000000800 */
[----:B------:R-:W-:-:S07]  /*df80*/  FMUL R13, R13, 1.4426950216293334961 ;  /* 0x3fb8aa3b0d0d7820 */ /* 0x000fce0000400000 */
[----:B------:R-:W-:Y:S01]  /*df90*/  MUFU.EX2 R34, R150 ;  /* 0x0000009600227308 */ /* 0x000fe20000000800 */
[C---:B-1----:R-:W-:Y:S07]  /*dfa0*/  HMMA.16816.F32.BF16 R116, R108.reuse, R60, R116 ;  /* 0x0000003c6c74723c */ /* 0x042fee0000041874 */
[----:B------:R-:W1:Y:S01]  /*dfb0*/  MUFU.EX2 R30, R30 ;  /* 0x0000001e001e7308 */ /* 0x000e620000000800 */
[----:B------:R-:W-:Y:S01]  /*dfc0*/  FADD R167, R16, R167 ;  /* 0x000000a710a77221 */ /* 0x000fe20000000000 */
[----:B------:R-:W-:Y:S01]  /*dfd0*/  HMMA.16816.F32.BF16 R52, R108, R184, R52 ;  /* 0x000000b86c34723c */ /* 0x000fe20000041834 */
[----:B------:R-:W-:-:S05]  /*dfe0*/  FADD R178, R149, R178 ;  /* 0x000000b295b27221 */ /* 0x000fca0000000000 */
[----:B------:R-:W-:Y:S01]  /*dff0*/  MUFU.EX2 R21, R21 ;  /* 0x0000001500157308 */ /* 0x000fe20000000800 */
[----:B------:R-:W-:Y:S01]  /*e000*/  FADD R178, R36, R178 ;  /* 0x000000b224b27221 */ /* 0x000fe20000000000 */
[C---:B--2---:R-:W-:Y:S06]  /*e010*/  HMMA.16816.F32.BF16 R48, R108.reuse, R104, R48 ;  /* 0x000000686c30723c */ /* 0x044fec0000041830 */
[----:B------:R-:W-:Y:S02]  /*e020*/  MUFU.EX2 R19, R19 ;  /* 0x0000001300137308 */ /* 0x000fe40000000800 */
[C---:B---3--:R-:W-:Y:S06]  /*e030*/  HMMA.16816.F32.BF16 R40, R108.reuse, R112, R40 ;  /* 0x000000706c28723c */ /* 0x048fec0000041828 */
[----:B------:R-:W-:Y:S08]  /*e040*/  MUFU.EX2 R20, R20 ;  /* 0x0000001400147308 */ /* 0x000ff00000000800 */
[----:B------:R-:W-:Y:S01]  /*e050*/  MUFU.EX2 R22, R22 ;  /* 0x0000001600167308 */ /* 0x000fe20000000800 */
[C---:B------:R-:W-:Y:S07]  /*e060*/  HMMA.16816.F32.BF16 R44, R108.reuse, R156, R44 ;  /* 0x0000009c6c2c723c */ /* 0x040fee000004182c */
[----:B------:R-:W-:Y:S01]  /*e070*/  MUFU.EX2 R9, R9 ;  /* 0x0000000900097308 */ /* 0x000fe20000000800 */
[C---:B----4-:R-:W-:Y:S07]  /*e080*/  HMMA.16816.F32.BF16 R248, R108.reuse, R92, R248 ;  /* 0x0000005c6cf8723c */ /* 0x050fee00000418f8 */
[----:B------:R-:W2:Y:S01]  /*e090*/  MUFU.EX2 R18, R12 ;  /* 0x0000000c00127308 */ /* 0x000ea20000000800 */
[C---:B------:R-:W-:Y:S07]  /*e0a0*/  HMMA.16816.F32.BF16 R56, R108.reuse, R172, R56 ;  /* 0x000000ac6c38723c */ /* 0x040fee0000041838 */
[----:B------:R3:W-:Y:S01]  /*e0b0*/  MUFU.EX2 R16, R13 ;  /* 0x0000000d00107308 */ /* 0x0007e20000000800 */
[----:B------:R-:W-:Y:S07]  /*e0c0*/  HMMA.16816.F32.BF16 R64, R108, R168, R64 ;  /* 0x000000a86c40723c */ /* 0x000fee0000041840 */
[----:B------:R-:W4:Y:S01]  /*e0d0*/  MUFU.EX2 R17, R17 ;  /* 0x0000001100117308 */ /* 0x000f220000000800 */
[----:B0-----:R-:W-:Y:S01]  /*e0e0*/  F2FP.BF16.PACK_AB R108, R129, R38 ;  /* 0x00000026816c723e */ /* 0x001fe200000010ff */
[----:B------:R-:W-:Y:S01]  /*e0f0*/  FADD R178, R37, R178 ;  /* 0x000000b225b27221 */ /* 0x000fe20000000000 */
[----:B------:R-:W-:-:S02]  /*e100*/  F2FP.BF16.PACK_AB R109, R131, R130 ;  /* 0x00000082836d723e */ /* 0x000fc400000010ff */
[----:B------:R-:W-:Y:S02]  /*e110*/  F2FP.BF16.PACK_AB R110, R127, R39 ;  /* 0x000000277f6e723e */ /* 0x000fe400000010ff */
[----:B-1----:R-:W-:Y:S01]  /*e120*/  F2FP.BF16.PACK_AB R111, R30, R34 ;  /* 0x000000221e6f723e */ /* 0x002fe200000010ff */
[----:B------:R-:W-:-:S04]  /*e130*/  FADD R178, R120, R178 ;  /* 0x000000b278b27221 */ /* 0x000fc80000000000 */
[----:B------:R-:W-:Y:S02]  /*e140*/  FADD R178, R121, R178 ;  /* 0x000000b279b27221 */ /* 0x000fe40000000000 */
[----:B---3--:R-:W-:Y:S02]  /*e150*/  HMMA.16816.F32.BF16 R12, R108, R156, R84 ;  /* 0x0000009c6c0c723c */ /* 0x008fe40000041854 */
[----:B------:R-:W-:-:S05]  /*e160*/  FADD R178, R38, R178 ;  /* 0x000000b226b27221 */ /* 0x000fca0000000000 */
[----:B--2---:R-:W-:Y:S02]  /*e170*/  F2FP.BF16.PACK_AB R84, R18, R9 ;  /* 0x000000091254723e */ /* 0x004fe400000010ff */
[----:B------:R-:W-:Y:S02]  /*e180*/  F2FP.BF16.PACK_AB R85, R19, R21 ;  /* 0x000000151355723e */ /* 0x000fe400000010ff */
[----:B----4-:R-:W-:Y:S02]  /*e190*/  F2FP.BF16.PACK_AB R86, R17, R16 ;  /* 0x000000101156723e */ /* 0x010fe400000010ff */
[----:B------:R-:W-:Y:S01]  /*e1a0*/  F2FP.BF16.PACK_AB R87, R22, R20 ;  /* 0x000000141657723e */ /* 0x000fe200000010ff */
[----:B------:R-:W-:Y:S01]  /*e1b0*/  HMMA.16816.F32.BF16 R68, R108, R60, R68 ;  /* 0x0000003c6c44723c */ /* 0x000fe20000041844 */
[----:B------:R-:W-:Y:S02]  /*e1c0*/  FADD R181, R182, R181 ;  /* 0x000000b5b6b57221 */ /* 0x000fe40000000000 */
[----:B------:R-:W-:-:S05]  /*e1d0*/  FADD R178, R129, R178 ;  /* 0x000000b281b27221 */ /* 0x000fca0000000000 */
[----:B------:R-:W-:Y:S01]  /*e1e0*/  HMMA.16816.F32.BF16 R72, R108, R184, R72 ;  /* 0x000000b86c48723c */ /* 0x000fe20000041848 */
[----:B------:R-:W-:-:S07]  /*e1f0*/  FADD R181, R164, R181 ;  /* 0x000000b5a4b57221 */ /* 0x000fce0000000000 */
[----:B------:R-:W-:Y:S01]  /*e200*/  HMMA.16816.F32.BF16 R76, R108, R104, R76 ;  /* 0x000000686c4c723c */ /* 0x000fe2000004184c */
[----:B------:R-:W-:-:S07]  /*e210*/  FADD R178, R39, R178 ;  /* 0x000000b227b27221 */ /* 0x000fce0000000000 */
[C---:B------:R-:W-:Y:S08]  /*e220*/  HMMA.16816.F32.BF16 R80, R108.reuse, R112, R80 ;  /* 0x000000706c50723c */ /* 0x040ff00000041850 */
[C---:B------:R-:W-:Y:S08]  /*e230*/  HMMA.16816.F32.BF16 R88, R108.reuse, R92, R88 ;  /* 0x0000005c6c58723c */ /* 0x040ff00000041858 */
[C---:B------:R-:W-:Y:S08]  /*e240*/  HMMA.16816.F32.BF16 R96, R108.reuse, R172, R96 ;  /* 0x000000ac6c60723c */ /* 0x040ff00000041860 */
[----:B------:R-:W-:Y:S08]  /*e250*/  HMMA.16816.F32.BF16 R100, R108, R168, R100 ;  /* 0x000000a86c64723c */ /* 0x000ff00000041864 */
[----:B------:R-:W-:Y:S01]  /*e260*/  HMMA.16816.F32.BF16 R108, R84, R62, R116 ;  /* 0x0000003e546c723c */ /* 0x000fe20000041874 */
[----:B------:R-:W-:-:S07]  /*e270*/  FADD R181, R32, R181 ;  /* 0x000000b520b57221 */ /* 0x000fce0000000000 */
[C---:B------:R-:W-:Y:S08]  /*e280*/  HMMA.16816.F32.BF16 R52, R84.reuse, R186, R52 ;  /* 0x000000ba5434723c */ /* 0x040ff00000041834 */
[----:B------:R-:W-:Y:S01]  /*e290*/  HMMA.16816.F32.BF16 R48, R84, R106, R48 ;  /* 0x0000006a5430723c */ /* 0x000fe20000041830 */
[----:B------:R-:W-:-:S07]  /*e2a0*/  FADD R181, R29, R181 ;  /* 0x000000b51db57221 */ /* 0x000fce0000000000 */
[----:B------:R-:W-:Y:S01]  /*e2b0*/  HMMA.16816.F32.BF16 R36, R84, R114, R40 ;  /* 0x000000725424723c */ /* 0x000fe20000041828 */
[----:B------:R-:W-:-:S07]  /*e2c0*/  FADD R181, R133, R181 ;  /* 0x000000b585b57221 */ /* 0x000fce0000000000 */
[----:B------:R-:W-:Y:S01]  /*e2d0*/  HMMA.16816.F32.BF16 R40, R84, R158, R44 ;  /* 0x0000009e5428723c */ /* 0x000fe2000004182c */
[----:B------:R-:W-:Y:S02]  /*e2e0*/  FADD R183, R147, R183 ;  /* 0x000000b793b77221 */ /* 0x000fe40000000000 */
[----:B------:R-:W-:Y:S02]  /*e2f0*/  FADD R181, R26, R181 ;  /* 0x000000b51ab57221 */ /* 0x000fe40000000000 */
[----:B------:R-:W-:Y:S02]  /*e300*/  FADD R26, R4, -R10 ;  /* 0x8000000a041a7221 */ /* 0x000fe40000000000 */
[----:B------:R-:W2:Y:S01]  /*e310*/  LDL.LU R4, [R1+0x4f4] ;  /* 0x0004f40001047983 */ /* 0x000ea20000300800 */
[----:B------:R-:W-:-:S03]  /*e320*/  FADD R183, R33, R183 ;  /* 0x000000b721b77221 */ /* 0x000fc60000000000 */
[----:B------:R-:W-:Y:S01]  /*e330*/  STL.64 [R1+0x40], R108 ;  /* 0x0000406c01007387 */ /* 0x000fe20000100a00 */
[----:B------:R-:W-:-:S03]  /*e340*/  FADD R183, R144, R183 ;  /* 0x000000b790b77221 */ /* 0x000fc60000000000 */
[----:B------:R-:W-:Y:S04]  /*e350*/  STL.64 [R1+0x48], R110 ;  /* 0x0000486e01007387 */ /* 0x000fe80000100a00 */
[----:B------:R-:W-:Y:S04]  /*e360*/  STL.64 [R1+0x30], R52 ;  /* 0x0000303401007387 */ /* 0x000fe80000100a00 */
[----:B------:R-:W-:Y:S04]  /*e370*/  STL.64 [R1+0x38], R54 ;  /* 0x0000383601007387 */ /* 0x000fe80000100a00 */
[----:B------:R-:W-:Y:S01]  /*e380*/  STL.64 [R1+0x20], R48 ;  /* 0x0000203001007387 */ /* 0x000fe20000100a00 */
[----:B------:R-:W-:-:S03]  /*e390*/  FADD R183, R145, R183 ;  /* 0x000000b791b77221 */ /* 0x000fc60000000000 */
[----:B------:R-:W-:Y:S04]  /*e3a0*/  STL.64 [R1+0x28], R50 ;  /* 0x0000283201007387 */ /* 0x000fe80000100a00 */
[----:B------:R-:W-:Y:S04]  /*e3b0*/  STL.64 [R1+0x10], R36 ;  /* 0x0000102401007387 */ /* 0x000fe80000100a00 */
[----:B------:R0:W-:Y:S01]  /*e3c0*/  STL.64 [R1+0x18], R38 ;  /* 0x0000182601007387 */ /* 0x0001e20000100a00 */
[----:B------:R-:W-:-:S03]  /*e3d0*/  FADD R183, R35, R183 ;  /* 0x000000b723b77221 */ /* 0x000fc60000000000 */
[----:B0-----:R-:W3:Y:S04]  /*e3e0*/  LDL.LU R38, [R1+0xb4] ;  /* 0x0000b40001267983 */ /* 0x001ee80000300800 */
[----:B------:R-:W4:Y:S04]  /*e3f0*/  LDL.LU R37, [R1+0xb0] ;  /* 0x0000b00001257983 */ /* 0x000f280000300800 */
[----:B------:R-:W-:Y:S04]  /*e400*/  STL.64 [R1], R40 ;  /* 0x0000002801007387 */ /* 0x000fe80000100a00 */
[----:B------:R-:W-:Y:S04]  /*e410*/  STL.64 [R1+0x8], R42 ;  /* 0x0000082a01007387 */ /* 0x000fe80000100a00 */
[----:B------:R-:W4:Y:S04]  /*e420*/  LDL.LU R36, [R1+0xac] ;  /* 0x0000ac0001247983 */ /* 0x000f280000300800 */
[----:B------:R-:W4:Y:S01]  /*e430*/  LDL.LU R35, [R1+0xb8] ;  /* 0x0000b80001237983 */ /* 0x000f220000300800 */
[----:B------:R-:W-:-:S02]  /*e440*/  FADD R181, R28, R181 ;  /* 0x000000b51cb57221 */ /* 0x000fc40000000000 */
[----:B------:R-:W-:Y:S02]  /*e450*/  FADD R167, R146, R167 ;  /* 0x000000a792a77221 */ /* 0x000fe40000000000 */
[----:B------:R-:W-:Y:S02]  /*e460*/  FADD R181, R27, R181 ;  /* 0x000000b51bb57221 */ /* 0x000fe40000000000 */
[----:B------:R-:W-:Y:S02]  /*e470*/  FADD R167, R134, R167 ;  /* 0x000000a786a77221 */ /* 0x000fe40000000000 */
[----:B------:R-:W-:Y:S02]  /*e480*/  FADD R181, R148, R181 ;  /* 0x000000b594b57221 */ /* 0x000fe40000000000 */
[----:B------:R-:W-:Y:S02]  /*e490*/  FADD R167, R135, R167 ;  /* 0x000000a787a77221 */ /* 0x000fe40000000000 */
[----:B------:R-:W-:-:S02]  /*e4a0*/  FADD R181, R143, R181 ;  /* 0x000000b58fb57221 */ /* 0x000fc40000000000 */
[--C-:B------:R-:W-:Y:S02]  /*e4b0*/  FADD R23, R220, -R10.reuse ;  /* 0x8000000adc177221 */ /* 0x100fe40000000000 */
[----:B------:R-:W-:Y:S02]  /*e4c0*/  FADD R181, R142, R181 ;  /* 0x000000b58eb57221 */ /* 0x000fe40000000000 */
[----:B------:R-:W-:Y:S02]  /*e4d0*/  FADD R167, R136, R167 ;  /* 0x000000a788a77221 */ /* 0x000fe40000000000 */
[----:B------:R-:W-:Y:S02]  /*e4e0*/  FADD R27, R234, -R11 ;  /* 0x8000000bea1b7221 */ /* 0x000fe40000000000 */
[----:B------:R-:W-:Y:S02]  /*e4f0*/  FMUL R23, R23, 1.4426950216293334961 ;  /* 0x3fb8aa3b17177820 */ /* 0x000fe40000400000 */
[----:B------:R-:W-:-:S02]  /*e500*/  FADD R24, R206, -R10 ;  /* 0x8000000ace187221 */ /* 0x000fc40000000000 */
[----:B------:R-:W-:Y:S02]  /*e510*/  FADD R181, R141, R181 ;  /* 0x000000b58db57221 */ /* 0x000fe40000000000 */
[----:B------:R-:W-:Y:S02]  /*e520*/  FADD R167, R137, R167 ;  /* 0x000000a789a77221 */ /* 0x000fe40000000000 */
[----:B------:R-:W-:Y:S02]  /*e530*/  FMUL R27, R27, 1.4426950216293334961 ;  /* 0x3fb8aa3b1b1b7820 */ /* 0x000fe40000400000 */
[----:B------:R-:W-:Y:S02]  /*e540*/  FADD R28, R194, -R11 ;  /* 0x8000000bc21c7221 */ /* 0x000fe40000000000 */
[----:B------:R-:W-:Y:S02]  /*e550*/  FMUL R24, R24, 1.4426950216293334961 ;  /* 0x3fb8aa3b18187820 */ /* 0x000fe40000400000 */
[----:B------:R-:W-:Y:S01]  /*e560*/  FADD R25, R205, -R10 ;  /* 0x8000000acd197221 */ /* 0x000fe20000000000 */
[----:B------:R-:W0:Y:S01]  /*e570*/  MUFU.EX2 R23, R23 ;  /* 0x0000001700177308 */ /* 0x000e220000000800 */
[----:B------:R-:W-:-:S02]  /*e580*/  FADD R181, R140, R181 ;  /* 0x000000b58cb57221 */ /* 0x000fc40000000000 */
[----:B------:R-:W-:Y:S02]  /*e590*/  FADD R183, R138, R183 ;  /* 0x000000b78ab77221 */ /* 0x000fe40000000000 */
[----:B------:R-:W-:Y:S02]  /*e5a0*/  FADD R167, R130, R167 ;  /* 0x000000a782a77221 */ /* 0x000fe40000000000 */
[----:B------:R-:W-:Y:S02]  /*e5b0*/  FMUL R28, R28, 1.4426950216293334961 ;  /* 0x3fb8aa3b1c1c7820 */ /* 0x000fe40000400000 */
[----:B------:R-:W-:Y:S01]  /*e5c0*/  FADD R29, R252, -R11 ;  /* 0x8000000bfc1d7221 */ /* 0x000fe20000000000 */
[----:B------:R-:W1:Y:S01]  /*e5d0*/  MUFU.EX2 R27, R27 ;  /* 0x0000001b001b7308 */ /* 0x000e620000000800 */
[----:B------:R-:W-:Y:S02]  /*e5e0*/  FMUL R25, R25, 1.4426950216293334961 ;  /* 0x3fb8aa3b19197820 */ /* 0x000fe40000400000 */
[----:B------:R-:W-:-:S02]  /*e5f0*/  FADD R181, R122, R181 ;  /* 0x000000b57ab57221 */ /* 0x000fc40000000000 */
[----:B------:R-:W-:Y:S02]  /*e600*/  FADD R183, R139, R183 ;  /* 0x000000b78bb77221 */ /* 0x000fe40000000000 */
[----:B------:R-:W-:Y:S01]  /*e610*/  FADD R167, R131, R167 ;  /* 0x000000a783a77221 */ /* 0x000fe20000000000 */
[----:B------:R-:W0:Y:S01]  /*e620*/  MUFU.EX2 R24, R24 ;  /* 0x0000001800187308 */ /* 0x000e220000000800 */
[----:B------:R-:W-:Y:S02]  /*e630*/  FMUL R29, R29, 1.4426950216293334961 ;  /* 0x3fb8aa3b1d1d7820 */ /* 0x000fe40000400000 */
[----:B------:R-:W-:Y:S02]  /*e640*/  FADD R231, R231, -R11 ;  /* 0x8000000be7e77221 */ /* 0x000fe40000000000 */
[----:B------:R-:W-:Y:S02]  /*e650*/  FMUL R26, R26, 1.4426950216293334961 ;  /* 0x3fb8aa3b1a1a7820 */ /* 0x000fe40000400000 */
[----:B------:R-:W-:Y:S01]  /*e660*/  FADD R181, R123, R181 ;  /* 0x000000b57bb57221 */ /* 0x000fe20000000000 */
[----:B------:R-:W0:Y:S01]  /*e670*/  MUFU.EX2 R28, R28 ;  /* 0x0000001c001c7308 */ /* 0x000e220000000800 */
[----:B------:R-:W-:-:S02]  /*e680*/  FADD R183, R128, R183 ;  /* 0x000000b780b77221 */ /* 0x000fc40000000000 */
[----:B------:R-:W-:Y:S02]  /*e690*/  FADD R167, R34, R167 ;  /* 0x000000a722a77221 */ /* 0x000fe40000000000 */
[----:B------:R-:W-:-:S03]  /*e6a0*/  FMUL R34, R231, 1.4426950216293334961 ;  /* 0x3fb8aa3be7227820 */ /* 0x000fc60000400000 */
[----:B------:R-:W0:Y:S01]  /*e6b0*/  MUFU.EX2 R25, R25 ;  /* 0x0000001900197308 */ /* 0x000e220000000800 */
[----:B------:R-:W-:Y:S02]  /*e6c0*/  FADD R181, R125, R181 ;  /* 0x000000b57db57221 */ /* 0x000fe40000000000 */
[----:B------:R-:W-:Y:S02]  /*e6d0*/  FADD R183, R124, R183 ;  /* 0x000000b77cb77221 */ /* 0x000fe40000000000 */
[----:B------:R-:W-:-:S03]  /*e6e0*/  FADD R178, R127, R178 ;  /* 0x000000b27fb27221 */ /* 0x000fc60000000000 */
[----:B------:R-:W1:Y:S01]  /*e6f0*/  MUFU.EX2 R29, R29 ;  /* 0x0000001d001d7308 */ /* 0x000e620000000800 */
[----:B------:R-:W-:Y:S02]  /*e700*/  FADD R167, R30, R167 ;  /* 0x000000a71ea77221 */ /* 0x000fe40000000000 */
[----:B------:R-:W-:Y:S02]  /*e710*/  FADD R181, R126, R181 ;  /* 0x000000b57eb57221 */ /* 0x000fe40000000000 */
[----:B------:R-:W-:-:S03]  /*e720*/  FADD R183, R21, R183 ;  /* 0x000000b715b77221 */ /* 0x000fc60000000000 */
[----:B------:R-:W1:Y:S01]  /*e730*/  MUFU.EX2 R26, R26 ;  /* 0x0000001a001a7308 */ /* 0x000e620000000800 */
[----:B0-----:R-:W-:Y:S02]  /*e740*/  FADD R178, R23, R178 ;  /* 0x000000b217b27221 */ /* 0x001fe40000000000 */
[----:B-1----:R-:W-:-:S05]  /*e750*/  FADD R167, R27, R167 ;  /* 0x000000a71ba77221 */ /* 0x002fca0000000000 */
[----:B------:R-:W0:Y:S01]  /*e760*/  MUFU.EX2 R34, R34 ;  /* 0x0000002200227308 */ /* 0x000e220000000800 */
        /* <DEDUP_REMOVED lines=8> */
[----:B------:R-:W-:Y:S02]  /*e7f0*/  FADD R21, R16, R181 ;  /* 0x000000b510157221 */ /* 0x000fe40000000000 */
[----:B------:R-:W-:Y:S02]  /*e800*/  FADD R22, R22, R183 ;  /* 0x000000b716167221 */ /* 0x000fe40000000000 */
[----:B------:R-:W-:Y:S02]  /*e810*/  FADD R9, R26, R9 ;  /* 0x000000091a097221 */ /* 0x000fe40000000000 */
[----:B0-----:R-:W-:Y:S01]  /*e820*/  FADD R20, R34, R20 ;  /* 0x0000001422147221 */ /* 0x001fe20000000000 */
[----:B------:R-:W0:Y:S01]  /*e830*/  SHFL.BFLY PT, R30, R22, 0x2, 0x1f ;  /* 0x0c401f00161e7f89 */ /* 0x000e2200000e0000 */
[----:B------:R-:W-:-:S03]  /*e840*/  FADD R21, R17, R21 ;  /* 0x0000001511157221 */ /* 0x000fc60000000000 */
[----:B------:R-:W1:Y:S04]  /*e850*/  SHFL.BFLY PT, R31, R9, 0x2, 0x1f ;  /* 0x0c401f00091f7f89 */ /* 0x000e6800000e0000 */
[----:B------:R-:W1:Y:S04]  /*e860*/  SHFL.BFLY PT, R32, R20, 0x2, 0x1f ;  /* 0x0c401f0014207f89 */ /* 0x000e6800000e0000 */
[----:B------:R-:W1:Y:S01]  /*e870*/  SHFL.BFLY PT, R33, R21, 0x2, 0x1f ;  /* 0x0c401f0015217f89 */ /* 0x000e6200000e0000 */
[----:B------:R-:W-:Y:S02]  /*e880*/  F2FP.BF16.PACK_AB R16, R24, R23 ;  /* 0x000000171810723e */ /* 0x000fe400000010ff */
[----:B------:R-:W-:-:S02]  /*e890*/  F2FP.BF16.PACK_AB R17, R28, R27 ;  /* 0x0000001b1c11723e */ /* 0x000fc400000010ff */
[----:B------:R-:W-:Y:S02]  /*e8a0*/  F2FP.BF16.PACK_AB R18, R26, R25 ;  /* 0x000000191a12723e */ /* 0x000fe400000010ff */
[----:B------:R-:W-:Y:S01]  /*e8b0*/  F2FP.BF16.PACK_AB R19, R34, R29 ;  /* 0x0000001d2213723e */ /* 0x000fe200000010ff */
[----:B0-----:R-:W-:Y:S02]  /*e8c0*/  FADD R30, R22, R30 ;  /* 0x0000001e161e7221 */ /* 0x001fe40000000000 */
[----:B-1----:R-:W-:-:S04]  /*e8d0*/  FADD R31, R9, R31 ;  /* 0x0000001f091f7221 */ /* 0x002fc80000000000 */
[----:B------:R-:W-:Y:S01]  /*e8e0*/  HMMA.16816.F32.BF16 R156, R16, R158, R12 ;  /* 0x0000009e109c723c */ /* 0x000fe2000004180c */
[----:B------:R-:W0:Y:S01]  /*e8f0*/  SHFL.BFLY PT, R9, R30, 0x1, 0x1f ;  /* 0x0c201f001e097f89 */ /* 0x000e2200000e0000 */
[----:B------:R-:W-:-:S03]  /*e900*/  FADD R32, R20, R32 ;  /* 0x0000002014207221 */ /* 0x000fc60000000000 */
[----:B------:R-:W1:Y:S01]  /*e910*/  SHFL.BFLY PT, R12, R31, 0x1, 0x1f ;  /* 0x0c201f001f0c7f89 */ /* 0x000e6200000e0000 */
[----:B------:R-:W-:-:S03]  /*e920*/  FADD R33, R21, R33 ;  /* 0x0000002115217221 */ /* 0x000fc60000000000 */
[----:B------:R-:W1:Y:S04]  /*e930*/  SHFL.BFLY PT, R13, R32, 0x1, 0x1f ;  /* 0x0c201f00200d7f89 */ /* 0x000e6800000e0000 */
[----:B------:R-:W1:Y:S04]  /*e940*/  SHFL.BFLY PT, R14, R33, 0x1, 0x1f ;  /* 0x0c201f00210e7f89 */ /* 0x000e6800000e0000 */
[----:B------:R-:W1:Y:S01]  /*e950*/  S2R R39, SR_CTAID.X ;  /* 0x0000000000277919 */ /* 0x000e620000002500 */
[----:B------:R-:W-:Y:S01]  /*e960*/  UIADD3 UR4, UP0, UR4, 0x80, URZ ;  /* 0x0000008004047890 */ /* 0x000fe2000ff1e03f */
[----:B0-----:R-:W-:-:S02]  /*e970*/  FADD R9, R30, R9 ;  /* 0x000000091e097221 */ /* 0x001fc40000000000 */
[----:B-1----:R-:W-:Y:S02]  /*e980*/  FADD R12, R31, R12 ;  /* 0x0000000c1f0c7221 */ /* 0x002fe40000000000 */
[----:B------:R-:W-:Y:S01]  /*e990*/  FADD R13, R32, R13 ;  /* 0x0000000d200d7221 */ /* 0x000fe20000000000 */
[----:B------:R-:W0:Y:S01]  /*e9a0*/  S2R R234, SR_TID.X ;  /* 0x0000000000ea7919 */ /* 0x000e220000002100 */
[----:B------:R-:W-:Y:S01]  /*e9b0*/  FADD R14, R33, R14 ;  /* 0x0000000e210e7221 */ /* 0x000fe20000000000 */
[----:B------:R-:W-:Y:S01]  /*e9c0*/  UIADD3.X UR5, URZ, UR5, URZ, UP0, !UPT ;  /* 0x000000053f057290 */ /* 0x000fe200087fe43f */
[----:B------:R-:W-:-:S05]  /*e9d0*/  IMAD.SHL.U32 R39, R39, 0x80, RZ ;  /* 0x0000008027277824 */ /* 0x000fca00078e00ff */
[----:B------:R-:W-:Y:S01]  /*e9e0*/  IADD3 R39, R39, 0x80, RZ ;  /* 0x0000008027277810 */ /* 0x000fe20007ffe0ff */
[----:B------:R-:W-:-:S03]  /*e9f0*/  IMAD.U32 R15, RZ, RZ, UR5 ;  /* 0x00000005ff0f7e24 */ /* 0x000fc6000f8e00ff */
[----:B------:R-:W-:-:S04]  /*ea00*/  ISETP.LE.U32.AND P0, PT, R39, UR4, PT ;  /* 0x0000000427007c0c */ /* 0x000fc8000bf03070 */
[----:B------:R-:W-:Y:S01]  /*ea10*/  ISETP.GE.U32.AND.EX P0, PT, R15, RZ, PT, P0 ;  /* 0x000000ff0f00720c */ /* 0x000fe20003f06100 */
[----:B------:R-:W-:Y:S01]  /*ea20*/  HMMA.16816.F32.BF16 R248, R84, R94, R248 ;  /* 0x0000005e54f8723c */ /* 0x000fe200000418f8 */
[----:B------:R-:W-:Y:S02]  /*ea30*/  MOV R20, 0x80 ;  /* 0x0000008000147802 */ /* 0x000fe40000000f00 */
[----:B0-----:R-:W-:-:S05]  /*ea40*/  LOP3.LUT R234, R234, 0x7f, RZ, 0xc0, !PT ;  /* 0x0000007feaea7812 */ /* 0x001fca00078ec0ff */
[----:B------:R-:W-:Y:S01]  /*ea50*/  HMMA.16816.F32.BF16 R164, R84, R174, R56 ;  /* 0x000000ae54a4723c */ /* 0x000fe20000041838 */
[----:B------:R-:W-:Y:S01]  /*ea60*/  SHF.L.U32 R234, R234, 0x1, RZ ;  /* 0x00000001eaea7819 */ /* 0x000fe200000006ff */
[----:B------:R-:W-:Y:S01]  /*ea70*/  IMAD R3, R20, c[0x0][0x1b4], R3 ;  /* 0x00006d0014037a24 */ /* 0x000fe200078e0203 */
[----:B------:R-:W-:-:S05]  /*ea80*/  MOV R252, R7 ;  /* 0x0000000700fc7202 */ /* 0x000fca0000000f00 */
[----:B------:R-:W-:Y:S08]  /*ea90*/  HMMA.16816.F32.BF16 R84, R84, R170, R64 ;  /* 0x000000aa5454723c */ /* 0x000ff00000041840 */
[C---:B------:R-:W-:Y:S08]  /*eaa0*/  HMMA.16816.F32.BF16 R60, R16.reuse, R62, R68 ;  /* 0x0000003e103c723c */ /* 0x040ff00000041844 */
[----:B------:R-:W-:Y:S01]  /*eab0*/  HMMA.16816.F32.BF16 R184, R16, R186, R72 ;  /* 0x000000ba10b8723c */ /* 0x000fe20000041848 */
[----:B--2---:R-:W-:-:S07]  /*eac0*/  IMAD R4, R20, c[0x0][0x1a4], R4 ;  /* 0x0000690014047a24 */ /* 0x004fce00078e0204 */
[C---:B------:R-:W-:Y:S08]  /*ead0*/  HMMA.16816.F32.BF16 R104, R16.reuse, R106, R76 ;  /* 0x0000006a1068723c */ /* 0x040ff0000004184c */
[----:B------:R-:W-:Y:S01]  /*eae0*/  HMMA.16816.F32.BF16 R112, R16, R114, R80 ;  /* 0x000000721070723c */ /* 0x000fe20000041850 */
[----:B---3--:R-:W-:Y:S02]  /*eaf0*/  FFMA R38, R193, R38, R9 ;  /* 0x00000026c1267223 */ /* 0x008fe40000000009 */
[----:B----4-:R-:W-:-:S03]  /*eb00*/  FFMA R37, R189, R37, R12 ;  /* 0x00000025bd257223 */ /* 0x010fc6000000000c */
[----:B------:R0:W-:Y:S04]  /*eb10*/  STL [R1+0xb4], R38 ;  /* 0x0000b42601007387 */ /* 0x0001e80000100800 */
[----:B------:R0:W-:Y:S01]  /*eb20*/  STL [R1+0xb0], R37 ;  /* 0x0000b02501007387 */ /* 0x0001e20000100800 */
[----:B------:R-:W-:-:S03]  /*eb30*/  FFMA R36, R180, R36, R13 ;  /* 0x00000024b4247223 */ /* 0x000fc6000000000d */
[----:B------:R0:W-:Y:S01]  /*eb40*/  STL [R1+0x50], R8 ;  /* 0x0000500801007387 */ /* 0x0001e20000100800 */
[----:B------:R-:W-:-:S03]  /*eb50*/  FFMA R35, R191, R35, R14 ;  /* 0x00000023bf237223 */ /* 0x000fc6000000000e */
[----:B------:R0:W-:Y:S04]  /*eb60*/  STL [R1+0xac], R36 ;  /* 0x0000ac2401007387 */ /* 0x0001e80000100800 */
[----:B------:R0:W-:Y:S04]  /*eb70*/  STL [R1+0xb8], R35 ;  /* 0x0000b82301007387 */ /* 0x0001e80000100800 */
[----:B------:R0:W-:Y:S04]  /*eb80*/  STL [R1+0x54], R10 ;  /* 0x0000540a01007387 */ /* 0x0001e80000100800 */
[----:B------:R0:W-:Y:S01]  /*eb90*/  STL [R1+0x5c], R11 ;  /* 0x00005c0b01007387 */ /* 0x0001e20000100800 */
[C---:B------:R-:W-:Y:S08]  /*eba0*/  HMMA.16816.F32.BF16 R92, R16.reuse, R94, R88 ;  /* 0x0000005e105c723c */ /* 0x040ff00000041858 */
[C---:B------:R-:W-:Y:S08]  /*ebb0*/  HMMA.16816.F32.BF16 R172, R16.reuse, R174, R96 ;  /* 0x000000ae10ac723c */ /* 0x040ff00000041860 */
[----:B------:R-:W-:Y:S01]  /*ebc0*/  HMMA.16816.F32.BF16 R168, R16, R170, R100 ;  /* 0x000000aa10a8723c */ /* 0x000fe20000041864 */
[----:B0-----:R-:W-:Y:S01]  /*ebd0*/  @P0 CALL.REL.NOINC `(.L_x_1) ;  /* 0x0000001000000944 */ /* 0x001fe20003c00000 */
[----:B------:R-:W-:Y:S06]  /*ebe0*/  BRA `(.L_x_2) ;  /* 0xffff577000007947 */ /* 0x000fec000383ffff */
.L_x_1:
[----:B------:R-:W-:-:S06]  /*ebf0*/  NOP ;  /* 0x0000000000007918 */ /* 0x000fcc0000000000 */
[----:B-----5:R-:W-:Y:S01]  /*ec00*/  IMAD.MOV.U32 R0, RZ, RZ, R11 ;  /* 0x000000ffff007224 */ /* 0x020fe200078e000b */
[----:B------:R-:W-:Y:S01]  /*ec10*/  MOV R2, R10 ;  /* 0x0000000a00027202 */ /* 0x000fe20000000f00 */
[----:B------:R-:W-:Y:S01]  /*ec20*/  IMAD.MOV.U32 R3, RZ, RZ, R7 ;  /* 0x000000ffff037224 */ /* 0x000fe200078e0007 */
[----:B------:R-:W-:-:S07]  /*ec30*/  MOV R24, R8 ;  /* 0x0000000800187202 */ /* 0x000fce0000000f00 */
.L_x_0:
[----:B-1----:R-:W2:Y:S04]  /*ec40*/  LDL.LU R15, [R1+0x8] ;  /* 0x00000800010f7983 */ /* 0x002ea80000300800 */
[----:B------:R-:W3:Y:S04]  /*ec50*/  LDL.LU R14, [R1+0xc] ;  /* 0x00000c00010e7983 */ /* 0x000ee80000300800 */
[----:B------:R-:W4:Y:S04]  /*ec60*/  LDL.LU R11, [R1+0xac] ;  /* 0x0000ac00010b7983 */ /* 0x000f280000300800 */
[----:B------:R-:W5:Y:S04]  /*ec70*/  LDL.LU R12, [R1+0xb0] ;  /* 0x0000b000010c7983 */ /* 0x000f680000300800 */
        /* <DEDUP_REMOVED lines=18> */
[----:B------:R-:W5:Y:S04]  /*eda0*/  LDL.LU R17, [R1] ;  /* 0x0000000001117983 */ /* 0x000f680000300800 */
[----:B------:R-:W5:Y:S01]  /*edb0*/  LDL.LU R16, [R1+0x4] ;  /* 0x0000040001107983 */ /* 0x000f620000300800 */
[----:B------:R-:W-:Y:S01]  /*edc0*/  MOV R65, R60 ;  /* 0x0000003c00417202 */ /* 0x000fe20000000f00 */
[----:B------:R-:W-:-:S02]  /*edd0*/  IMAD.MOV.U32 R69, RZ, RZ, R84 ;  /* 0x000000ffff457224 */ /* 0x000fc400078e0054 */
[----:B------:R-:W0:Y:S04]  /*ede0*/  S2R R176, SR_TID.X ;  /* 0x0000000000b07919 */ /* 0x000e280000002100 */
[----:B------:R-:W1:Y:S04]  /*edf0*/  S2R R30, SR_TID.X ;  /* 0x00000000001e7919 */ /* 0x000e680000002100 */
[----:B------:R-:W0:Y:S04]  /*ee00*/  S2R R152, SR_CTAID.Y ;  /* 0x0000000000987919 */ /* 0x000e280000002600 */
[----:B------:R-:W0:Y:S01]  /*ee10*/  S2R R146, SR_CTAID.X ;  /* 0x0000000000927919 */ /* 0x000e220000002500 */
[----:B-1----:R-:W-:-:S02]  /*ee20*/  LOP3.LUT R23, R30, 0x60, RZ, 0xc0, !PT ;  /* 0x000000601e177812 */ /* 0x002fc400078ec0ff */
[----:B------:R-:W-:-:S05]  /*ee30*/  LOP3.LUT R30, R30, 0x1c, RZ, 0xc0, !PT ;  /* 0x0000001c1e1e7812 */ /* 0x000fca00078ec0ff */
[----:B------:R-:W-:Y:S01]  /*ee40*/  IMAD R23, R23, 0x2, R30 ;  /* 0x0000000217177824 */ /* 0x000fe200078e021e */
[----:B0-----:R-:W-:-:S03]  /*ee50*/  SHF.L.U32 R146, R146, 0x7, RZ ;  /* 0x0000000792927819 */ /* 0x001fc600000006ff */
[----:B------:R-:W-:Y:S01]  /*ee60*/  IMAD.SHL.U32 R23, R23, 0x4, RZ ;  /* 0x0000000417177824 */ /* 0x000fe200078e00ff */
[----:B------:R-:W-:Y:S02]  /*ee70*/  LOP3.LUT R146, R146, 0x7f, R176, 0xf8, !PT ;  /* 0x0000007f92927812 */ /* 0x000fe400078ef8b0 */
[----:B--2---:R-:W-:Y:S01]  /*ee80*/  MOV R73, R15 ;  /* 0x0000000f00497202 */ /* 0x004fe20000000f00 */
[----:B---3--:R-:W-:Y:S01]  /*ee90*/  IMAD.MOV.U32 R75, RZ, RZ, R14 ;  /* 0x000000ffff4b7224 */ /* 0x008fe200078e000e */
[----:B----4-:R-:W-:Y:S01]  /*eea0*/  MOV R30, R11 ;  /* 0x0000000b001e7202 */ /* 0x010fe20000000f00 */
[----:B-----5:R-:W-:-:S03]  /*eeb0*/  IMAD.MOV.U32 R37, RZ, RZ, R12 ;  /* 0x000000ffff257224 */ /* 0x020fc600078e000c */
[----:B------:R-:W-:Y:S01]  /*eec0*/  FSETP.GEU.AND P4, PT, R30, 1.175494350822287508e-38, PT ;  /* 0x008000001e00780b */ /* 0x000fe20003f8e000 */
[----:B------:R-:W-:Y:S01]  /*eed0*/  IMAD R12, R152, c[0x0][0x1c0], RZ ;  /* 0x00007000980c7a24 */ /* 0x000fe200078e02ff */
[----:B------:R-:W-:Y:S02]  /*eee0*/  FSETP.GT.AND P0, PT, |R30|, 8.50705917302346158658e+37, PT ;  /* 0x7e8000001e00780b */ /* 0x000fe40003f04200 */
[----:B------:R-:W-:Y:S02]  /*eef0*/  MOV R14, R13 ;  /* 0x0000000d000e7202 */ /* 0x000fe40000000f00 */
[----:B------:R-:W0:Y:S01]  /*ef00*/  S2R R13, SR_TID.X ;  /* 0x00000000000d7919 */ /* 0x000e220000002100 */
[----:B------:R-:W-:Y:S01]  /*ef10*/  IMAD.MOV.U32 R117, RZ, RZ, R10 ;  /* 0x000000ffff757224 */ /* 0x000fe200078e000a */
[----:B------:R-:W-:Y:S01]  /*ef20*/  SHF.L.U32 R10, R176, 0x8, RZ ;  /* 0x00000008b00a7819 */ /* 0x000fe200000006ff */
[----:B------:R-:W-:Y:S01]  /*ef30*/  IMAD.MOV.U32 R42, RZ, RZ, R14 ;  /* 0x000000ffff2a7224 */ /* 0x000fe200078e000e */
[----:B------:R-:W-:Y:S01]  /*ef40*/  FSETP.GEU.AND P3, PT, R37, 1.175494350822287508e-38, PT ;  /* 0x008000002500780b */ /* 0x000fe20003f6e000 */
[----:B------:R-:W-:Y:S01]  /*ef50*/  IMAD R14, R146, c[0x0][0x1c4], RZ ;  /* 0x00007100920e7a24 */ /* 0x000fe200078e02ff */
[----:B------:R-:W-:-:S02]  /*ef60*/  FSETP.GEU.AND P1, PT, R117, 1.175494350822287508e-38, PT ;  /* 0x008000007500780b */ /* 0x000fc40003f2e000 */
[----:B------:R-:W-:Y:S01]  /*ef70*/  LOP3.LUT R10, R10, 0x1800, RZ, 0xc0, !PT ;  /* 0x000018000a0a7812 */ /* 0x000fe200078ec0ff */
[----:B------:R-:W-:Y:S01]  /*ef80*/  @P0 FMUL R171, R171, 0.25 ;  /* 0x3e800000abab0820 */ /* 0x000fe20000400000 */
[----:B------:R-:W-:Y:S01]  /*ef90*/  FSETP.GEU.AND P2, PT, R42, 1.175494350822287508e-38, PT ;  /* 0x008000002a00780b */ /* 0x000fe20003f4e000 */
[----:B------:R-:W-:Y:S01]  /*efa0*/  @P0 FMUL R170, R170, 0.25 ;  /* 0x3e800000aaaa0820 */ /* 0x000fe20000400000 */
[----:B------:R-:W-:Y:S01]  /*efb0*/  MOV R111, R29 ;  /* 0x0000001d006f7202 */ /* 0x000fe20000000f00 */
[----:B------:R-:W-:Y:S02]  /*efc0*/  FMUL R29, R30, 8388608 ;  /* 0x4b0000001e1d7820 */ /* 0x000fe40000400000 */
[----:B------:R-:W-:Y:S02]  /*efd0*/  @P0 FMUL R175, R175, 0.25 ;  /* 0x3e800000afaf0820 */ /* 0x000fe40000400000 */
[----:B------:R-:W-:Y:S01]  /*efe0*/  IMAD.MOV.U32 R109, RZ, RZ, R28 ;  /* 0x000000ffff6d7224 */ /* 0x000fe200078e001c */
[----:B------:R-:W-:Y:S01]  /*eff0*/  FSEL R29, R29, R30, !P4 ;  /* 0x0000001e1d1d7208 */ /* 0x000fe20006000000 */
[----:B------:R-:W-:-:S02]  /*f000*/  @P0 FMUL R174, R174, 0.25 ;  /* 0x3e800000aeae0820 */ /* 0x000fc40000400000 */
[----:B------:R-:W-:Y:S01]  /*f010*/  @P0 FMUL R95, R95, 0.25 ;  /* 0x3e8000005f5f0820 */ /* 0x000fe20000400000 */
[----:B0-----:R-:W-:Y:S01]  /*f020*/  LOP3.LUT R13, R13, 0x3, RZ, 0xc0, !PT ;  /* 0x000000030d0d7812 */ /* 0x001fe200078ec0ff */
[----:B------:R-:W-:Y:S02]  /*f030*/  @P0 FMUL R94, R94, 0.25 ;  /* 0x3e8000005e5e0820 */ /* 0x000fe40000400000 */
[----:B------:R-:W-:Y:S01]  /*f040*/  @P0 FMUL R159, R159, 0.25 ;  /* 0x3e8000009f9f0820 */ /* 0x000fe20000400000 */
[----:B------:R-:W-:Y:S01]  /*f050*/  LEA R28, R13, R10, 0x5 ;  /* 0x0000000a0d1c7211 */ /* 0x000fe200078e28ff */
[----:B------:R-:W-:Y:S01]  /*f060*/  @P0 FMUL R158, R158, 0.25 ;  /* 0x3e8000009e9e0820 */ /* 0x000fe20000400000 */
[----:B------:R-:W-:Y:S01]  /*f070*/  MOV R103, R27 ;  /* 0x0000001b00677202 */ /* 0x000fe20000000f00 */
[----:B------:R-:W-:Y:S01]  /*f080*/  @P0 FMUL R115, R115, 0.25 ;  /* 0x3e80000073730820 */ /* 0x000fe20000400000 */
[----:B------:R-:W0:Y:S01]  /*f090*/  S2R R27, SR_TID.X ;  /* 0x00000000001b7919 */ /* 0x000e220000002100 */
[----:B------:R-:W-:Y:S01]  /*f0a0*/  IMAD.MOV.U32 R101, RZ, RZ, R26 ;  /* 0x000000ffff657224 */ /* 0x000fe200078e001a */
[----:B------:R-:W-:Y:S01]  /*f0b0*/  SHF.R.U32.HI R26, RZ, 0x1, R176 ;  /* 0x00000001ff1a7819 */ /* 0x000fe200000116b0 */
[----:B------:R-:W-:Y:S01]  /*f0c0*/  @P0 FMUL R114, R114, 0.25 ;  /* 0x3e80000072720820 */ /* 0x000fe20000400000 */
[----:B------:R-:W-:Y:S01]  /*f0d0*/  LOP3.LUT R28, R28, R23, RZ, 0x3c, !PT ;  /* 0x000000171c1c7212 */ /* 0x000fe200078e3cff */
[----:B------:R-:W-:-:S02]  /*f0e0*/  @P0 FMUL R107, R107, 0.25 ;  /* 0x3e8000006b6b0820 */ /* 0x000fc40000400000 */
[----:B------:R-:W-:Y:S02]  /*f0f0*/  @P0 FMUL R106, R106, 0.25 ;  /* 0x3e8000006a6a0820 */ /* 0x000fe40000400000 */
[----:B------:R-:W-:Y:S02]  /*f100*/  @P0 FMUL R187, R187, 0.25 ;  /* 0x3e800000bbbb0820 */ /* 0x000fe40000400000 */
[----:B------:R-:W-:Y:S01]  /*f110*/  @P0 FMUL R186, R186, 0.25 ;  /* 0x3e800000baba0820 */ /* 0x000fe20000400000 */
[----:B------:R-:W-:Y:S01]  /*f120*/  MOV R99, R25 ;  /* 0x0000001900637202 */ /* 0x000fe20000000f00 */
[----:B------:R-:W-:Y:S02]  /*f130*/  @P0 FMUL R63, R63, 0.25 ;  /* 0x3e8000003f3f0820 */ /* 0x000fe40000400000 */
[----:B------:R-:W-:Y:S02]  /*f140*/  @P0 FMUL R62, R62, 0.25 ;  /* 0x3e8000003e3e0820 */ /* 0x000fe40000400000 */
[----:B------:R-:W-:-:S02]  /*f150*/  IMAD.MOV.U32 R97, RZ, RZ, R22 ;  /* 0x000000ffff617224 */ /* 0x000fc400078e0016 */
[----:B------:R-:W-:Y:S01]  /*f160*/  FMUL R22, R37, 8388608 ;  /* 0x4b00000025167820 */ /* 0x000fe20000400000 */
[----:B------:R-:W-:Y:S01]  /*f170*/  MOV R91, R21 ;  /* 0x00000015005b7202 */ /* 0x000fe20000000f00 */
[----:B------:R-:W-:Y:S01]  /*f180*/  FMUL R21, R42, 8388608 ;  /* 0x4b0000002a157820 */ /* 0x000fe20000400000 */
[----:B0-----:R-:W-:Y:S01]  /*f190*/  LOP3.LUT R31, R27, 0x7f, RZ, 0xc0, !PT ;  /* 0x0000007f1b1f7812 */ /* 0x001fe200078ec0ff */
[----:B------:R-:W-:Y:S01]  /*f1a0*/  IMAD.MOV.U32 R89, RZ, RZ, R20 ;  /* 0x000000ffff597224 */ /* 0x000fe200078e0014 */
[----:B------:R-:W-:Y:S01]  /*f1b0*/  FSEL R22, R22, R37, !P3 ;  /* 0x0000002516167208 */ /* 0x000fe20005800000 */
[----:B------:R-:W-:Y:S01]  /*f1c0*/  FMUL R20, R117, 8388608 ;  /* 0x4b00000075147820 */ /* 0x000fe20000400000 */
[----:B------:R-:W-:Y:S01]  /*f1d0*/  FSEL R21, R21, R42, !P2 ;  /* 0x0000002a15157208 */ /* 0x000fe20005000000 */
[----:B------:R-:W-:Y:S01]  /*f1e0*/  IMAD.SHL.U32 R27, R14, 0x2, RZ ;  /* 0x000000020e1b7824 */ /* 0x000fe200078e00ff */
[----:B------:R-:W-:Y:S01]  /*f1f0*/  MOV R83, R19 ;  /* 0x0000001300537202 */ /* 0x000fe20000000f00 */
[----:B------:R-:W-:Y:S01]  /*f200*/  IMAD.SHL.U32 R19, R176, 0x4, RZ ;  /* 0x00000004b0137824 */ /* 0x000fe200078e00ff */
[----:B------:R-:W-:Y:S01]  /*f210*/  FSEL R20, R20, R117, !P1 ;  /* 0x0000007514147208 */ /* 0x000fe20004800000 */
[----:B------:R-:W-:Y:S01]  /*f220*/  IMAD.MOV.U32 R81, RZ, RZ, R18 ;  /* 0x000000ffff517224 */ /* 0x000fe200078e0012 */
[----:B------:R-:W-:Y:S01]  /*f230*/  SHF.L.U32 R18, R176, 0x3, RZ ;  /* 0x00000003b0127819 */ /* 0x000fe200000006ff */
[----:B------:R-:W-:Y:S01]  /*f240*/  IMAD.HI R23, R14, 0x2, RZ ;  /* 0x000000020e177827 */ /* 0x000fe200078e02ff */
[----:B------:R-:W-:-:S02]  /*f250*/  IADD3 R10, R20, -0x3f3504f3, RZ ;  /* 0xc0cafb0d140a7810 */ /* 0x000fc40007ffe0ff */
[----:B------:R-:W-:Y:S02]  /*f260*/  LOP3.LUT R18, R18, 0x38, RZ, 0xc0, !PT ;  /* 0x0000003812127812 */ /* 0x000fe400078ec0ff */
[----:B------:R-:W-:Y:S01]  /*f270*/  LOP3.LUT R15, R10, 0xff800000, RZ, 0xc0, !PT ;  /* 0xff8000000a0f7812 */ /* 0x000fe200078ec0ff */
[----:B------:R-:W-:Y:S01]  /*f280*/  IMAD.MOV.U32 R77, RZ, RZ, R16 ;  /* 0x000000ffff4d7224 */ /* 0x000fe200078e0010 */
[----:B------:R-:W-:Y:S01]  /*f290*/  IADD3 R10, R21, -0x3f3504f3, RZ ;  /* 0xc0cafb0d150a7810 */ /* 0x000fe20007ffe0ff */
[----:B------:R-:W-:Y:S01]  /*f2a0*/  IMAD.SHL.U32 R16, R176, 0x400, RZ ;  /* 0x00000400b0107824 */ /* 0x000fe200078e00ff */
[----:B------:R-:W-:Y:S01]  /*f2b0*/  LOP3.LUT R25, R19, 0x1c0, RZ, 0xc0, !PT ;  /* 0x000001c013197812 */ /* 0x000fe200078ec0ff */
[----:B------:R-:W-:Y:S01]  /*f2c0*/  I2F R11, R15 ;  /* 0x0000000f000b7306 */ /* 0x000fe20000201400 */
[----:B------:R-:W-:Y:S02]  /*f2d0*/  LOP3.LUT R44, R10, 0xff800000, RZ, 0xc0, !PT ;  /* 0xff8000000a2c7812 */ /* 0x000fe400078ec0ff */
[----:B------:R-:W-:-:S02]  /*f2e0*/  IADD3 R10, R22, -0x3f3504f3, RZ ;  /* 0xc0cafb0d160a7810 */ /* 0x000fc40007ffe0ff */
[----:B------:R-:W-:Y:S02]  /*f2f0*/  LOP3.LUT R16, R16, 0x1800, RZ, 0xc0, !PT ;  /* 0x0000180010107812 */ /* 0x000fe400078ec0ff */
[----:B------:R-:W-:Y:S01]  /*f300*/  LOP3.LUT R39, R10, 0xff800000, RZ, 0xc0, !PT ;  /* 0xff8000000a277812 */ /* 0x000fe200078ec0ff */
[----:B------:R-:W0:Y:S01]  /*f310*/  I2F R13, R44 ;  /* 0x0000002c000d7306 */ /* 0x000e220000201400 */
[----:B------:R-:W-:Y:S02]  /*f320*/  IADD3 R10, R29, -0x3f3504f3, RZ ;  /* 0xc0cafb0d1d0a7810 */ /* 0x000fe40007ffe0ff */
[----:B------:R-:W-:Y:S02]  /*f330*/  LEA R36, R31, R16, 0x4 ;  /* 0x000000101f247211 */ /* 0x000fe400078e20ff */
[----:B------:R-:W-:Y:S02]  /*f340*/  LOP3.LUT R46, R10, 0xff800000, RZ, 0xc0, !PT ;  /* 0xff8000000a2e7812 */ /* 0x000fe400078ec0ff */
[----:B------:R-:W-:-:S02]  /*f350*/  LOP3.LUT R10, R26, 0x4, RZ, 0xc0, !PT ;  /* 0x000000041a0a7812 */ /* 0x000fc400078ec0ff */
[----:B------:R-:W-:Y:S01]  /*f360*/  SHF.L.U32 R26, R12, 0x1, RZ ;  /* 0x000000010c1a7819 */ /* 0x000fe200000006ff */
[----:B------:R1:W2:Y:S01]  /*f370*/  I2F R19, R46 ;  /* 0x0000002e00137306 */ /* 0x0002a20000201400 */
[----:B------:R-:W-:Y:S01]  /*f380*/  IADD3 R25, R10, R18, R25 ;  /* 0x000000120a197210 */ /* 0x000fe20007ffe019 */
[----:B------:R-:W-:Y:S01]  /*f390*/  IMAD.HI R18, R12, 0x2, RZ ;  /* 0x000000020c127827 */ /* 0x000fe200078e02ff */
[----:B------:R-:W-:Y:S01]  /*f3a0*/  FSEL R12, RZ, -23, P2 ;  /* 0xc1b80000ff0c7808 */ /* 0x000fe20001000000 */
[----:B------:R-:W-:Y:S01]  /*f3b0*/  BAR.SYNC.DEFER_BLOCKING 0x0 ;  /* 0x0000000000007b1d */ /* 0x000fe20000010000 */
[C---:B------:R-:W-:Y:S01]  /*f3c0*/  FSETP.GEU.AND P2, PT, |R30|.reuse, 1.175494350822287508e-38, PT ;  /* 0x008000001e00780b */ /* 0x040fe20003f4e200 */
[----:B------:R-:W-:Y:S01]  /*f3d0*/  @P0 FMUL R30, R30, 0.25 ;  /* 0x3e8000001e1e0820 */ /* 0x000fe20000400000 */
[----:B------:R-:W-:Y:S01]  /*f3e0*/  FSEL R10, RZ, -23, P1 ;  /* 0xc1b80000ff0a7808 */ /* 0x000fe20000800000 */
[----:B0-----:R-:W-:Y:S01]  /*f3f0*/  FFMA.FTZ R41, R13, 1.1920928955078125e-07, R12 ;  /* 0x340000000d297823 */ /* 0x001fe2000001000c */
[----:B------:R-:W-:Y:S01]  /*f400*/  FSETP.GT.AND P1, PT, |R37|, 8.50705917302346158658e+37, PT ;  /* 0x7e8000002500780b */ /* 0x000fe20003f24200 */
[----:B------:R-:W-:Y:S01]  /*f410*/  IMAD.IADD R44, R21, 0x1, -R44 ;  /* 0x00000001152c7824 */ /* 0x000fe200078e0a2c */
[----:B------:R-:W-:Y:S01]  /*f420*/  FSEL R16, RZ, -23, P4 ;  /* 0xc1b80000ff107808 */ /* 0x000fe20002000000 */
[----:B------:R-:W-:Y:S01]  /*f430*/  FFMA.FTZ R40, R11, 1.1920928955078125e-07, R10 ;  /* 0x340000000b287823 */ /* 0x000fe2000001000a */
[----:B------:R-:W-:Y:S01]  /*f440*/  IADD3 R26, P5, P6, R27, c[0x0][0x178], R26 ;  /* 0x00005e001b1a7a10 */ /* 0x000fe20007ebe01a */
[----:B-1----:R-:W-:Y:S01]  /*f450*/  IMAD.IADD R46, R29, 0x1, -R46 ;  /* 0x000000011d2e7824 */ /* 0x002fe200078e0a2e */
[----:B------:R-:W-:Y:S01]  /*f460*/  FSETP.GT.AND P0, PT, |R42|, 8.50705917302346158658e+37, PT ;  /* 0x7e8000002a00780b */ /* 0x000fe20003f04200 */
[----:B--2---:R-:W-:Y:S01]  /*f470*/  FFMA.FTZ R45, R19, 1.1920928955078125e-07, R16 ;  /* 0x34000000132d7823 */ /* 0x004fe20000010010 */
[----:B------:R-:W-:Y:S01]  /*f480*/  IADD3.X R27, R23, c[0x0][0x17c], R18, P5, P6 ;  /* 0x00005f00171b7a10 */ /* 0x000fe20002fec412 */
[----:B------:R-:W-:Y:S01]  /*f490*/  @!P2 FMUL R30, R30, 16777216 ;  /* 0x4b8000001e1ea820 */ /* 0x000fe20000400000 */
[----:B------:R-:W-:Y:S01]  /*f4a0*/  MOV R79, R17 ;  /* 0x00000011004f7202 */ /* 0x000fe20000000f00 */
[----:B------:R-:W-:Y:S01]  /*f4b0*/  @!P2 FMUL R171, R171, 16777216 ;  /* 0x4b800000ababa820 */ /* 0x000fe20000400000 */
[----:B------:R0:W-:Y:S01]  /*f4c0*/  I2F R17, R39 ;  /* 0x0000002700117306 */ /* 0x0001e20000201400 */
[----:B------:R-:W-:Y:S01]  /*f4d0*/  @!P2 FMUL R170, R170, 16777216 ;  /* 0x4b800000aaaaa820 */ /* 0x000fe20000400000 */
[----:B------:R-:W-:Y:S01]  /*f4e0*/  FSEL R14, RZ, -23, P3 ;  /* 0xc1b80000ff0e7808 */ /* 0x000fe20001800000 */
[----:B------:R-:W-:Y:S01]  /*f4f0*/  @!P2 FMUL R175, R175, 16777216 ;  /* 0x4b800000afafa820 */ /* 0x000fe20000400000 */
[----:B------:R-:W-:Y:S01]  /*f500*/  ISETP.GE.U32.AND P4, PT, R29, 0x7f800000, PT ;  /* 0x7f8000001d00780c */ /* 0x000fe20003f86070 */
[----:B------:R-:W-:Y:S01]  /*f510*/  @!P2 FMUL R174, R174, 16777216 ;  /* 0x4b800000aeaea820 */ /* 0x000fe20000400000 */
[----:B------:R-:W-:Y:S01]  /*f520*/  ISETP.GE.U32.AND P5, PT, R22, 0x7f800000, PT ;  /* 0x7f8000001600780c */ /* 0x000fe20003fa6070 */
[----:B------:R-:W-:Y:S01]  /*f530*/  @!P2 FMUL R95, R95, 16777216 ;  /* 0x4b8000005f5fa820 */ /* 0x000fe20000400000 */
[----:B------:R-:W1:Y:S01]  /*f540*/  MUFU.RCP R10, R30 ;  /* 0x0000001e000a7308 */ /* 0x000e620000001000 */
[----:B------:R-:W-:Y:S01]  /*f550*/  @!P2 FMUL R94, R94, 16777216 ;  /* 0x4b8000005e5ea820 */ /* 0x000fe20000400000 */
[----:B0-----:R-:W-:Y:S01]  /*f560*/  IADD3 R39, R22, -R39, RZ ;  /* 0x8000002716277210 */ /* 0x001fe20007ffe0ff */
[----:B------:R-:W-:Y:S01]  /*f570*/  @!P2 FMUL R159, R159, 16777216 ;  /* 0x4b8000009f9fa820 */ /* 0x000fe20000400000 */
[----:B------:R-:W-:Y:S01]  /*f580*/  LOP3.LUT R120, R36, 0x40, RZ, 0x3c, !PT ;  /* 0x0000004024787812 */ /* 0x000fe200078e3cff */
[----:B------:R-:W-:Y:S01]  /*f590*/  @!P2 FMUL R158, R158, 16777216 ;  /* 0x4b8000009e9ea820 */ /* 0x000fe20000400000 */
[----:B------:R-:W-:Y:S01]  /*f5a0*/  FSETP.NEU.AND P3, PT, R20, RZ, PT ;  /* 0x000000ff1400720b */ /* 0x000fe20003f6d000 */
[----:B------:R-:W-:Y:S01]  /*f5b0*/  @!P2 FMUL R115, R115, 16777216 ;  /* 0x4b8000007373a820 */ /* 0x000fe20000400000 */
[----:B------:R-:W-:Y:S01]  /*f5c0*/  SHF.L.U32 R176, R176, 0x1, RZ ;  /* 0x00000001b0b07819 */ /* 0x000fe200000006ff */
[----:B------:R-:W-:-:S02]  /*f5d0*/  @!P2 FMUL R114, R114, 16777216 ;  /* 0x4b8000007272a820 */ /* 0x000fc40000400000 */
[----:B------:R-:W-:Y:S02]  /*f5e0*/  @!P2 FMUL R107, R107, 16777216 ;  /* 0x4b8000006b6ba820 */ /* 0x000fe40000400000 */
[----:B------:R-:W-:Y:S02]  /*f5f0*/  @!P2 FMUL R106, R106, 16777216 ;  /* 0x4b8000006a6aa820 */ /* 0x000fe40000400000 */
[----:B------:R-:W-:Y:S02]  /*f600*/  @!P2 FMUL R187, R187, 16777216 ;  /* 0x4b800000bbbba820 */ /* 0x000fe40000400000 */
[----:B------:R-:W-:Y:S02]  /*f610*/  @!P2 FMUL R186, R186, 16777216 ;  /* 0x4b800000babaa820 */ /* 0x000fe40000400000 */
[----:B------:R-:W-:Y:S02]  /*f620*/  @!P2 FMUL R63, R63, 16777216 ;  /* 0x4b8000003f3fa820 */ /* 0x000fe40000400000 */
[----:B------:R-:W-:Y:S01]  /*f630*/  @!P2 FMUL R62, R62, 16777216 ;  /* 0x4b8000003e3ea820 */ /* 0x000fe20000400000 */
[C---:B------:R-:W-:Y:S01]  /*f640*/  FSETP.GEU.AND P2, PT, |R37|.reuse, 1.175494350822287508e-38, PT ;  /* 0x008000002500780b */ /* 0x040fe20003f4e200 */
[----:B------:R-:W-:-:S02]  /*f650*/  @P1 FMUL R37, R37, 0.25 ;  /* 0x3e80000025251820 */ /* 0x000fc40000400000 */
[----:B------:R-:W-:Y:S02]  /*f660*/  @P1 FMUL R169, R169, 0.25 ;  /* 0x3e800000a9a91820 */ /* 0x000fe40000400000 */
[----:B------:R-:W-:Y:S02]  /*f670*/  @P1 FMUL R168, R168, 0.25 ;  /* 0x3e800000a8a81820 */ /* 0x000fe40000400000 */
[----:B------:R-:W-:Y:S02]  /*f680*/  @P1 FMUL R173, R173, 0.25 ;  /* 0x3e800000adad1820 */ /* 0x000fe40000400000 */
[----:B------:R-:W-:Y:S02]  /*f690*/  @P1 FMUL R172, R172, 0.25 ;  /* 0x3e800000acac1820 */ /* 0x000fe40000400000 */
[----:B------:R-:W-:Y:S02]  /*f6a0*/  @P1 FMUL R93, R93, 0.25 ;  /* 0x3e8000005d5d1820 */ /* 0x000fe40000400000 */
        /* <DEDUP_REMOVED lines=9> */
[----:B------:R-:W-:Y:S02]  /*f740*/  @!P2 FMUL R37, R37, 16777216 ;  /* 0x4b8000002525a820 */ /* 0x000fe40000400000 */
[----:B------:R-:W-:Y:S02]  /*f750*/  @P1 FMUL R61, R61, 0.25 ;  /* 0x3e8000003d3d1820 */ /* 0x000fe40000400000 */
[----:B------:R-:W-:Y:S01]  /*f760*/  @P1 FMUL R65, R65, 0.25 ;  /* 0x3e80000041411820 */ /* 0x000fe20000400000 */
[----:B------:R-:W-:Y:S01]  /*f770*/  FSETP.GT.AND P1, PT, |R117|, 8.50705917302346158658e+37, PT ;  /* 0x7e8000007500780b */ /* 0x000fe20003f24200 */
[----:B-1----:R-:W-:-:S02]  /*f780*/  FMUL R23, R10, R171 ;  /* 0x000000ab0a177220 */ /* 0x002fc40000400000 */
[C---:B------:R-:W-:Y:S02]  /*f790*/  FMUL R30, R10.reuse, R170 ;  /* 0x000000aa0a1e7220 */ /* 0x040fe40000400000 */
[C---:B------:R-:W-:Y:S01]  /*f7a0*/  FMUL R31, R10.reuse, R175 ;  /* 0x000000af0a1f7220 */ /* 0x040fe20000400000 */
[----:B------:R-:W-:Y:S01]  /*f7b0*/  MOV R175, c[0x0][0x1c8] ;  /* 0x0000720000af7a02 */ /* 0x000fe20000000f00 */
[C---:B------:R-:W-:Y:S01]  /*f7c0*/  FMUL R32, R10.reuse, R174 ;  /* 0x000000ae0a207220 */ /* 0x040fe20000400000 */
[----:B------:R-:W-:Y:S01]  /*f7d0*/  F2FP.BF16.PACK_AB R23, R23, R30 ;  /* 0x0000001e1717723e */ /* 0x000fe200000010ff */
[C---:B------:R-:W-:Y:S02]  /*f7e0*/  FMUL R33, R10.reuse, R95 ;  /* 0x0000005f0a217220 */ /* 0x040fe40000400000 */
[C---:B------:R-:W-:Y:S02]  /*f7f0*/  FMUL R34, R10.reuse, R94 ;  /* 0x0000005e0a227220 */ /* 0x040fe40000400000 */
[----:B------:R-:W-:-:S02]  /*f800*/  FMUL R35, R10, R159 ;  /* 0x0000009f0a237220 */ /* 0x000fc40000400000 */
[C---:B------:R-:W-:Y:S02]  /*f810*/  FMUL R38, R10.reuse, R158 ;  /* 0x0000009e0a267220 */ /* 0x040fe40000400000 */
[C---:B------:R-:W-:Y:S02]  /*f820*/  FMUL R19, R10.reuse, R115 ;  /* 0x000000730a137220 */ /* 0x040fe40000400000 */
[C---:B------:R-:W-:Y:S02]  /*f830*/  FMUL R56, R10.reuse, R114 ;  /* 0x000000720a387220 */ /* 0x040fe40000400000 */
[C---:B------:R-:W-:Y:S02]  /*f840*/  FMUL R55, R10.reuse, R107 ;  /* 0x0000006b0a377220 */ /* 0x040fe40000400000 */
[C---:B------:R-:W-:Y:S01]  /*f850*/  FMUL R58, R10.reuse, R106 ;  /* 0x0000006a0a3a7220 */ /* 0x040fe20000400000 */
[----:B------:R-:W-:Y:S01]  /*f860*/  F2FP.BF16.PACK_AB R19, R19, R56 ;  /* 0x000000381313723e */ /* 0x000fe200000010ff */
[----:B------:R-:W-:-:S02]  /*f870*/  FMUL R57, R10, R187 ;  /* 0x000000bb0a397220 */ /* 0x000fc40000400000 */
[C---:B------:R-:W-:Y:S02]  /*f880*/  FMUL R60, R10.reuse, R186 ;  /* 0x000000ba0a3c7220 */ /* 0x040fe40000400000 */
[C---:B------:R-:W-:Y:S02]  /*f890*/  FMUL R59, R10.reuse, R63 ;  /* 0x0000003f0a3b7220 */ /* 0x040fe40000400000 */
[----:B------:R-:W-:Y:S02]  /*f8a0*/  FMUL R62, R10, R62 ;  /* 0x0000003e0a3e7220 */ /* 0x000fe40000400000 */
[----:B------:R-:W-:Y:S01]  /*f8b0*/  @!P2 FMUL R169, R169, 16777216 ;  /* 0x4b800000a9a9a820 */ /* 0x000fe20000400000 */
[----:B------:R-:W0:Y:S01]  /*f8c0*/  MUFU.RCP R10, R37 ;  /* 0x00000025000a7308 */ /* 0x000e220000001000 */
[----:B------:R-:W-:Y:S02]  /*f8d0*/  @!P2 FMUL R168, R168, 16777216 ;  /* 0x4b800000a8a8a820 */ /* 0x000fe40000400000 */
[----:B------:R-:W-:-:S02]  /*f8e0*/  @!P2 FMUL R173, R173, 16777216 ;  /* 0x4b800000adada820 */ /* 0x000fc40000400000 */
[----:B------:R-:W-:Y:S02]  /*f8f0*/  @!P2 FMUL R172, R172, 16777216 ;  /* 0x4b800000acaca820 */ /* 0x000fe40000400000 */
[----:B------:R-:W-:Y:S02]  /*f900*/  @!P2 FMUL R93, R93, 16777216 ;  /* 0x4b8000005d5da820 */ /* 0x000fe40000400000 */
[----:B------:R-:W-:Y:S02]  /*f910*/  @!P2 FMUL R92, R92, 16777216 ;  /* 0x4b8000005c5ca820 */ /* 0x000fe40000400000 */
[----:B------:R-:W-:Y:S02]  /*f920*/  @!P2 FMUL R157, R157, 16777216 ;  /* 0x4b8000009d9da820 */ /* 0x000fe40000400000 */
        /* <DEDUP_REMOVED lines=8> */
[----:B------:R-:W-:Y:S01]  /*f9b0*/  @!P2 FMUL R65, R65, 16777216 ;  /* 0x4b8000004141a820 */ /* 0x000fe20000400000 */
[C---:B------:R-:W-:Y:S01]  /*f9c0*/  FSETP.GEU.AND P2, PT, |R42|.reuse, 1.175494350822287508e-38, PT ;  /* 0x008000002a00780b */ /* 0x040fe20003f4e200 */
[----:B------:R-:W-:Y:S02]  /*f9d0*/  @P0 FMUL R42, R42, 0.25 ;  /* 0x3e8000002a2a0820 */ /* 0x000fe40000400000 */
[----:B------:R-:W-:Y:S02]  /*f9e0*/  FFMA.FTZ R43, R17, 1.1920928955078125e-07, R14 ;  /* 0x34000000112b7823 */ /* 0x000fe4000001000e */
[C---:B0-----:R-:W-:Y:S02]  /*f9f0*/  FMUL R12, R10.reuse, R61 ;  /* 0x0000003d0a0c7220 */ /* 0x041fe40000400000 */
[C---:B------:R-:W-:Y:S02]  /*fa00*/  FMUL R47, R10.reuse, R169 ;  /* 0x000000a90a2f7220 */ /* 0x040fe40000400000 */
[----:B------:R-:W-:-:S02]  /*fa10*/  FMUL R48, R10, R168 ;  /* 0x000000a80a307220 */ /* 0x000fc40000400000 */
[----:B------:R-:W-:Y:S02]  /*fa20*/  FMUL R49, R10, R173 ;  /* 0x000000ad0a317220 */ /* 0x000fe40000400000 */
[----:B------:R-:W-:Y:S02]  /*fa30*/  @!P2 FMUL R42, R42, 16777216 ;  /* 0x4b8000002a2aa820 */ /* 0x000fe40000400000 */
[C---:B------:R-:W-:Y:S02]  /*fa40*/  FMUL R50, R10.reuse, R172 ;  /* 0x000000ac0a327220 */ /* 0x040fe40000400000 */
        /* <DEDUP_REMOVED lines=9> */
[----:B------:R-:W-:Y:S01]  /*fae0*/  FMUL R16, R10, R184 ;  /* 0x000000b80a107220 */ /* 0x000fe20000400000 */
[----:B------:R-:W-:Y:S01]  /*faf0*/  F2FP.BF16.PACK_AB R14, R14, R37 ;  /* 0x000000250e0e723e */ /* 0x000fe200000010ff */
[----:B------:R-:W-:Y:S02]  /*fb00*/  FMUL R61, R10, R65 ;  /* 0x000000410a3d7220 */ /* 0x000fe40000400000 */
[----:B------:R-:W-:Y:S01]  /*fb10*/  @P0 FMUL R87, R87, 0.25 ;  /* 0x3e80000057570820 */ /* 0x000fe20000400000 */
[----:B------:R-:W0:Y:S01]  /*fb20*/  MUFU.RCP R10, R42 ;  /* 0x0000002a000a7308 */ /* 0x000e220000001000 */
[----:B------:R-:W-:Y:S01]  /*fb30*/  @P0 FMUL R86, R86, 0.25 ;  /* 0x3e80000056560820 */ /* 0x000fe20000400000 */
[----:B------:R-:W-:Y:S01]  /*fb40*/  F2FP.BF16.PACK_AB R13, R13, R16 ;  /* 0x000000100d0d723e */ /* 0x000fe200000010ff */
[----:B------:R-:W-:Y:S01]  /*fb50*/  @P0 FMUL R167, R167, 0.25 ;  /* 0x3e800000a7a70820 */ /* 0x000fe20000400000 */
[----:B------:R-:W-:Y:S01]  /*fb60*/  F2FP.BF16.PACK_AB R12, R12, R61 ;  /* 0x0000003d0c0c723e */ /* 0x000fe200000010ff */
[----:B------:R-:W-:Y:S01]  /*fb70*/  @P0 FMUL R166, R166, 0.25 ;  /* 0x3e800000a6a60820 */ /* 0x000fe20000400000 */
[----:B------:R-:W-:Y:S01]  /*fb80*/  MOV R61, 0x3dc6b27f ;  /* 0x3dc6b27f003d7802 */ /* 0x000fe20000000f00 */
        /* <DEDUP_REMOVED lines=11> */
[----:B------:R-:W-:Y:S01]  /*fc40*/  @P0 FMUL R111, R111, 0.25 ;  /* 0x3e8000006f6f0820 */ /* 0x000fe20000400000 */
[C---:B------:R-:W-:Y:S01]  /*fc50*/  FSETP.GEU.AND P0, PT, |R117|.reuse, 1.175494350822287508e-38, PT ;  /* 0x008000007500780b */ /* 0x040fe20003f0e200 */
[----:B------:R-:W-:-:S02]  /*fc60*/  @P1 FMUL R117, R117, 0.25 ;  /* 0x3e80000075751820 */ /* 0x000fc40000400000 */
        /* <DEDUP_REMOVED lines=15> */
[----:B------:R-:W-:Y:S01]  /*fd60*/  @!P2 FMUL R111, R111, 16777216 ;  /* 0x4b8000006f6fa820 */ /* 0x000fe20000400000 */
[----:B------:R-:W-:Y:S01]  /*fd70*/  FSETP.NEU.AND P2, PT, R21, RZ, PT ;  /* 0x000000ff1500720b */ /* 0x000fe20003f4d000 */
[----:B------:R-:W-:Y:S02]  /*fd80*/  @!P0 FMUL R117, R117, 16777216 ;  /* 0x4b80000075758820 */ /* 0x000fe40000400000 */
[----:B0-----:R-:W-:-:S02]  /*fd90*/  FMUL R63, R10, R87 ;  /* 0x000000570a3f7220 */ /* 0x001fc40000400000 */
[C---:B------:R-:W-:Y:S02]  /*fda0*/  FMUL R11, R10.reuse, R81 ;  /* 0x000000510a0b7220 */ /* 0x040fe40000400000 */
[C---:B------:R-:W-:Y:S02]  /*fdb0*/  FMUL R42, R10.reuse, R83 ;  /* 0x000000530a2a7220 */ /* 0x040fe40000400000 */
[C---:B------:R-:W-:Y:S02]  /*fdc0*/  FMUL R64, R10.reuse, R86 ;  /* 0x000000560a407220 */ /* 0x040fe40000400000 */
[C---:B------:R-:W-:Y:S01]  /*fdd0*/  FMUL R67, R10.reuse, R167 ;  /* 0x000000a70a437220 */ /* 0x040fe20000400000 */
[----:B------:R-:W-:Y:S01]  /*fde0*/  F2FP.BF16.PACK_AB R11, R11, R42 ;  /* 0x0000002a0b0b723e */ /* 0x000fe200000010ff */
[C---:B------:R-:W-:Y:S01]  /*fdf0*/  FMUL R68, R10.reuse, R166 ;  /* 0x000000a60a447220 */ /* 0x040fe20000400000 */
[----:B------:R-:W-:Y:S01]  /*fe00*/  F2FP.BF16.PACK_AB R63, R63, R64 ;  /* 0x000000403f3f723e */ /* 0x000fe200000010ff */
[C---:B------:R-:W-:Y:S01]  /*fe10*/  FMUL R71, R10.reuse, R251 ;  /* 0x000000fb0a477220 */ /* 0x040fe20000400000 */
[----:B------:R-:W-:Y:S01]  /*fe20*/  F2FP.BF16.PACK_AB R64, R53, R54 ;  /* 0x000000363540723e */ /* 0x000fe200000010ff */
        /* <DEDUP_REMOVED lines=9> */
[----:B------:R-:W0:Y:S01]  /*fec0*/  MUFU.RCP R10, R117 ;  /* 0x00000075000a7308 */ /* 0x000e220000001000 */
        /* <DEDUP_REMOVED lines=20> */
[C---:B0-----:R-:W-:Y:S02]  /*10010*/  FMUL R78, R10.reuse, R79 ;  /* 0x0000004f0a4e7220 */ /* 0x041fe40000400000 */
[----:B------:R-:W-:-:S02]  /*10020*/  FMUL R65, R10, R85 ;  /* 0x000000550a417220 */ /* 0x000fc40000400000 */
[C---:B------:R-:W-:Y:S02]  /*10030*/  FMUL R79, R10.reuse, R89 ;  /* 0x000000590a4f7220 */ /* 0x040fe40000400000 */
[C---:B------:R-:W-:Y:S02]  /*10040*/  FMUL R89, R10.reuse, R6 ;  /* 0x000000060a597220 */ /* 0x040fe40000400000 */
[C---:B------:R-:W-:Y:S02]  /*10050*/  FMUL R85, R10.reuse, R7 ;  /* 0x000000070a557220 */ /* 0x040fe40000400000 */
[C---:B------:R-:W-:Y:S01]  /*10060*/  FMUL R6, R10.reuse, R9 ;  /* 0x000000090a067220 */ /* 0x040fe20000400000 */
[----:B------:R-:W-:Y:S01]  /*10070*/  F2FP.BF16.PACK_AB R9, R83, R84 ;  /* 0x000000545309723e */ /* 0x000fe200000010ff */
[C---:B------:R-:W-:Y:S01]  /*10080*/  FMUL R7, R10.reuse, R8 ;  /* 0x000000080a077220 */ /* 0x040fe20000400000 */
[----:B------:R-:W-:Y:S01]  /*10090*/  F2FP.BF16.PACK_AB R8, R87, R88 ;  /* 0x000000585708723e */ /* 0x000fe200000010ff */
[----:B------:R-:W-:-:S02]  /*100a0*/  FMUL R80, R10, R91 ;  /* 0x0000005b0a507220 */ /* 0x000fc40000400000 */
[----:B------:R-:W-:Y:S01]  /*100b0*/  FMUL R4, R10, R4 ;  /* 0x000000040a047220 */ /* 0x000fe20000400000 */
[----:B------:R-:W-:Y:S01]  /*100c0*/  F2FP.BF16.PACK_AB R6, R6, R7 ;  /* 0x000000070606723e */ /* 0x000fe200000010ff */
[----:B------:R-:W-:Y:S01]  /*100d0*/  FMUL R86, R10, R5 ;  /* 0x000000050a567220 */ /* 0x000fe20000400000 */
[----:B------:R-:W-:Y:S01]  /*100e0*/  F2FP.BF16.PACK_AB R7, R79, R80 ;  /* 0x000000504f07723e */ /* 0x000fe200000010ff */
[----:B------:R-:W-:Y:S01]  /*100f0*/  IMAD.IADD R16, R20, 0x1, -R15 ;  /* 0x0000000114107824 */ /* 0x000fe200078e0a0f */
[----:B------:R-:W-:Y:S01]  /*10100*/  F2FP.BF16.PACK_AB R4, R89, R4 ;  /* 0x000000045904723e */ /* 0x000fe200000010ff */
[----:B------:R-:W-:Y:S01]  /*10110*/  FADD R44, R44, -1 ;  /* 0xbf8000002c2c7421 */ /* 0x000fe20000000000 */
[----:B------:R-:W-:Y:S01]  /*10120*/  F2FP.BF16.PACK_AB R5, R85, R86 ;  /* 0x000000565505723e */ /* 0x000fe200000010ff */
[----:B------:R-:W-:Y:S01]  /*10130*/  FADD R37, R16, -1 ;  /* 0xbf80000010257421 */ /* 0x000fe20000000000 */
[----:B------:R-:W-:Y:S01]  /*10140*/  F2FP.BF16.PACK_AB R15, R17, R18 ;  /* 0x00000012110f723e */ /* 0x000fe200000010ff */
[----:B------:R-:W-:Y:S01]  /*10150*/  FADD R39, R39, -1 ;  /* 0xbf80000027277421 */ /* 0x000fe20000000000 */
[----:B------:R-:W-:Y:S01]  /*10160*/  F2FP.BF16.PACK_AB R16, R59, R62 ;  /* 0x0000003e3b10723e */ /* 0x000fe200000010ff */
[----:B------:R-:W-:Y:S01]  /*10170*/  FADD R46, R46, -1 ;  /* 0xbf8000002e2e7421 */ /* 0x000fe20000000000 */
[----:B------:R0:W-:Y:S01]  /*10180*/  STS.128 [R28], R4 ;  /* 0x000000041c007388 */ /* 0x0001e20000000c00 */
[----:B------:R-:W-:Y:S01]  /*10190*/  FFMA.FTZ R42, R37, R61, -0.16845393180847167969 ;  /* 0xbe2c7f30252a7423 */ /* 0x000fe2000001003d */
[----:B------:R-:W-:Y:S01]  /*101a0*/  F2FP.BF16.PACK_AB R17, R57, R60 ;  /* 0x0000003c3911723e */ /* 0x000fe200000010ff */
[----:B------:R-:W-:Y:S01]  /*101b0*/  @P1 FMUL R69, R69, 0.25 ;  /* 0x3e80000045451820 */ /* 0x000fe20000400000 */
[----:B------:R-:W-:Y:S01]  /*101c0*/  F2FP.BF16.PACK_AB R18, R55, R58 ;  /* 0x0000003a3712723e */ /* 0x000fe200000010ff */
[----:B------:R-:W-:Y:S01]  /*101d0*/  FFMA.FTZ R42, R37, R42, 0.1716887056827545166 ;  /* 0x3e2fcf2a252a7423 */ /* 0x000fe2000001002a */
[----:B------:R-:W-:Y:S01]  /*101e0*/  STS.128 [R28+0x400], R12 ;  /* 0x0004000c1c007388 */ /* 0x000fe20000000c00 */
[----:B------:R-:W-:Y:S01]  /*101f0*/  @P1 FMUL R165, R165, 0.25 ;  /* 0x3e800000a5a51820 */ /* 0x000fe20000400000 */
[----:B------:R-:W-:Y:S01]  /*10200*/  F2FP.BF16.PACK_AB R62, R67, R68 ;  /* 0x00000044433e723e */ /* 0x000fe200000010ff */
[----:B------:R-:W-:Y:S01]  /*10210*/  FFMA.FTZ R42, R37, R42, -0.17900948226451873779 ;  /* 0xbe374e43252a7423 */ /* 0x000fe2000001002a */
[----:B------:R-:W-:Y:S01]  /*10220*/  STS.128 [R28+0x480], R16 ;  /* 0x000480101c007388 */ /* 0x000fe20000000c00 */
[----:B------:R-:W-:Y:S01]  /*10230*/  @P1 FMUL R164, R164, 0.25 ;  /* 0x3e800000a4a41820 */ /* 0x000fe20000400000 */
[----:B------:R-:W-:Y:S01]  /*10240*/  F2FP.BF16.PACK_AB R67, R47, R48 ;  /* 0x000000302f43723e */ /* 0x000fe200000010ff */
[----:B------:R-:W-:Y:S01]  /*10250*/  FFMA.FTZ R42, R37, R42, 0.20512372255325317383 ;  /* 0x3e520bf4252a7423 */ /* 0x000fe2000001002a */
[----:B------:R-:W-:Y:S01]  /*10260*/  F2FP.BF16.PACK_AB R60, R75, R76 ;  /* 0x0000004c4b3c723e */ /* 0x000fe200000010ff */
[----:B------:R-:W-:-:S02]  /*10270*/  @P1 FMUL R249, R249, 0.25 ;  /* 0x3e800000f9f91820 */ /* 0x000fc40000400000 */
[-C--:B0-----:R-:W-:Y:S02]  /*10280*/  FFMA.FTZ R5, R44, R61.reuse, -0.16845393180847167969 ;  /* 0xbe2c7f302c057423 */ /* 0x081fe4000001003d */
[-C--:B------:R-:W-:Y:S02]  /*10290*/  FFMA.FTZ R4, R39, R61.reuse, -0.16845393180847167969 ;  /* 0xbe2c7f3027047423 */ /* 0x080fe4000001003d */
[----:B------:R-:W-:Y:S01]  /*102a0*/  FFMA.FTZ R7, R46, R61, -0.16845393180847167969 ;  /* 0xbe2c7f302e077423 */ /* 0x000fe2000001003d */
[----:B------:R-:W-:Y:S01]  /*102b0*/  F2FP.BF16.PACK_AB R61, R71, R72 ;  /* 0x00000048473d723e */ /* 0x000fe200000010ff */
[----:B------:R-:W-:Y:S02]  /*102c0*/  FFMA.FTZ R5, R44, R5, 0.1716887056827545166 ;  /* 0x3e2fcf2a2c057423 */ /* 0x000fe40000010005 */
[----:B------:R-:W-:Y:S02]  /*102d0*/  FFMA.FTZ R4, R39, R4, 0.1716887056827545166 ;  /* 0x3e2fcf2a27047423 */ /* 0x000fe40000010004 */
[----:B------:R-:W-:-:S02]  /*102e0*/  FFMA.FTZ R7, R46, R7, 0.1716887056827545166 ;  /* 0x3e2fcf2a2e077423 */ /* 0x000fc40000010007 */
[----:B------:R-:W-:Y:S02]  /*102f0*/  FFMA.FTZ R5, R44, R5, -0.17900948226451873779 ;  /* 0xbe374e432c057423 */ /* 0x000fe40000010005 */
[C---:B------:R-:W-:Y:S02]  /*10300*/  FFMA.FTZ R4, R39.reuse, R4, -0.17900948226451873779 ;  /* 0xbe374e4327047423 */ /* 0x040fe40000010004 */
[----:B------:R-:W-:Y:S02]  /*10310*/  FFMA.FTZ R7, R46, R7, -0.17900948226451873779 ;  /* 0xbe374e432e077423 */ /* 0x000fe40000010007 */
[----:B------:R-:W-:Y:S02]  /*10320*/  FFMA.FTZ R5, R44, R5, 0.20512372255325317383 ;  /* 0x3e520bf42c057423 */ /* 0x000fe40000010005 */
[----:B------:R-:W-:Y:S02]  /*10330*/  FFMA.FTZ R4, R39, R4, 0.20512372255325317383 ;  /* 0x3e520bf427047423 */ /* 0x000fe40000010004 */
[----:B------:R-:W-:-:S02]  /*10340*/  FFMA.FTZ R7, R46, R7, 0.20512372255325317383 ;  /* 0x3e520bf42e077423 */ /* 0x000fc40000010007 */
[----:B------:R-:W-:Y:S02]  /*10350*/  FFMA.FTZ R5, R44, R5, -0.24046532809734344482 ;  /* 0xbe763c8b2c057423 */ /* 0x000fe40000010005 */
[----:B------:R-:W-:Y:S02]  /*10360*/  FFMA.FTZ R42, R37, R42, -0.24046532809734344482 ;  /* 0xbe763c8b252a7423 */ /* 0x000fe4000001002a */
[----:B------:R-:W-:Y:S02]  /*10370*/  FFMA.FTZ R4, R39, R4, -0.24046532809734344482 ;  /* 0xbe763c8b27047423 */ /* 0x000fe40000010004 */
[----:B------:R-:W-:Y:S02]  /*10380*/  @P1 FMUL R248, R248, 0.25 ;  /* 0x3e800000f8f81820 */ /* 0x000fe40000400000 */
[----:B------:R-:W-:Y:S01]  /*10390*/  @P1 FMUL R77, R77, 0.25 ;  /* 0x3e8000004d4d1820 */ /* 0x000fe20000400000 */
[----:B------:R-:W-:Y:S01]  /*103a0*/  ISETP.GE.U32.AND P1, PT, R21, 0x7f800000, PT ;  /* 0x7f8000001500780c */ /* 0x000fe20003f26070 */
[----:B------:R-:W-:-:S02]  /*103b0*/  FFMA.FTZ R7, R46, R7, -0.24046532809734344482 ;  /* 0xbe763c8b2e077423 */ /* 0x000fc40000010007 */
[----:B------:R-:W-:Y:S02]  /*103c0*/  FFMA.FTZ R5, R44, R5, 0.28857114911079406738 ;  /* 0x3e93bf992c057423 */ /* 0x000fe40000010005 */
[----:B------:R-:W-:Y:S02]  /*103d0*/  @!P0 FMUL R69, R69, 16777216 ;  /* 0x4b80000045458820 */ /* 0x000fe40000400000 */
[----:B------:R-:W-:Y:S02]  /*103e0*/  FFMA.FTZ R42, R37, R42, 0.28857114911079406738 ;  /* 0x3e93bf99252a7423 */ /* 0x000fe4000001002a */
[----:B------:R-:W-:Y:S02]  /*103f0*/  FFMA.FTZ R4, R39, R4, 0.28857114911079406738 ;  /* 0x3e93bf9927047423 */ /* 0x000fe40000010004 */
[----:B------:R-:W-:Y:S02]  /*10400*/  @!P0 FMUL R165, R165, 16777216 ;  /* 0x4b800000a5a58820 */ /* 0x000fe40000400000 */
[----:B------:R-:W-:-:S02]  /*10410*/  @!P0 FMUL R164, R164, 16777216 ;  /* 0x4b800000a4a48820 */ /* 0x000fc40000400000 */
[----:B------:R-:W-:Y:S02]  /*10420*/  @!P0 FMUL R249, R249, 16777216 ;  /* 0x4b800000f9f98820 */ /* 0x000fe40000400000 */
[----:B------:R-:W-:Y:S02]  /*10430*/  @!P0 FMUL R248, R248, 16777216 ;  /* 0x4b800000f8f88820 */ /* 0x000fe40000400000 */
[----:B------:R-:W-:Y:S01]  /*10440*/  @!P0 FMUL R77, R77, 16777216 ;  /* 0x4b8000004d4d8820 */ /* 0x000fe20000400000 */
[----:B------:R-:W-:Y:S01]  /*10450*/  ISETP.GE.U32.AND P0, PT, R20, 0x7f800000, PT ;  /* 0x7f8000001400780c */ /* 0x000fe20003f06070 */
[----:B------:R-:W-:Y:S02]  /*10460*/  FFMA.FTZ R7, R46, R7, 0.28857114911079406738 ;  /* 0x3e93bf992e077423 */ /* 0x000fe40000010007 */
[----:B------:R-:W-:Y:S02]  /*10470*/  FFMA.FTZ R5, R44, R5, -0.36067417263984680176 ;  /* 0xbeb8aa492c057423 */ /* 0x000fe40000010005 */
[----:B------:R-:W-:-:S02]  /*10480*/  FMUL R66, R10, R69 ;  /* 0x000000450a427220 */ /* 0x000fc40000400000 */
[----:B------:R-:W-:Y:S02]  /*10490*/  FFMA.FTZ R42, R37, R42, -0.36067417263984680176 ;  /* 0xbeb8aa49252a7423 */ /* 0x000fe4000001002a */
[----:B------:R-:W-:Y:S01]  /*104a0*/  FFMA.FTZ R4, R39, R4, -0.36067417263984680176 ;  /* 0xbeb8aa4927047423 */ /* 0x000fe20000010004 */
[----:B------:R-:W-:Y:S01]  /*104b0*/  F2FP.BF16.PACK_AB R59, R65, R66 ;  /* 0x00000042413b723e */ /* 0x000fe200000010ff */
[C---:B------:R-:W-:Y:S01]  /*104c0*/  FMUL R69, R10.reuse, R165 ;  /* 0x000000a50a457220 */ /* 0x040fe20000400000 */
[----:B------:R-:W-:Y:S01]  /*104d0*/  F2FP.BF16.PACK_AB R66, R49, R50 ;  /* 0x000000323142723e */ /* 0x000fe200000010ff */
[C---:B------:R-:W-:Y:S01]  /*104e0*/  FMUL R70, R10.reuse, R164 ;  /* 0x000000a40a467220 */ /* 0x040fe20000400000 */
[----:B------:R-:W-:Y:S01]  /*104f0*/  F2FP.BF16.PACK_AB R65, R51, R52 ;  /* 0x000000343341723e */ /* 0x000fe200000010ff */
[C---:B------:R-:W-:Y:S02]  /*10500*/  FMUL R73, R10.reuse, R249 ;  /* 0x000000f90a497220 */ /* 0x040fe40000400000 */
[C---:B------:R-:W-:Y:S01]  /*10510*/  FMUL R74, R10.reuse, R248 ;  /* 0x000000f80a4a7220 */ /* 0x040fe20000400000 */
[----:B------:R-:W-:Y:S01]  /*10520*/  F2FP.BF16.PACK_AB R58, R69, R70 ;  /* 0x00000046453a723e */ /* 0x000fe200000010ff */
[----:B------:R-:W-:Y:S01]  /*10530*/  FMUL R77, R10, R77 ;  /* 0x0000004d0a4d7220 */ /* 0x000fe20000400000 */
[----:B------:R-:W-:Y:S01]  /*10540*/  F2FP.BF16.PACK_AB R10, R81, R82 ;  /* 0x00000052510a723e */ /* 0x000fe200000010ff */
[----:B------:R-:W-:Y:S01]  /*10550*/  FFMA.FTZ R7, R46, R7, -0.36067417263984680176 ;  /* 0xbeb8aa492e077423 */ /* 0x000fe20000010007 */
[----:B------:R-:W-:Y:S01]  /*10560*/  F2FP.BF16.PACK_AB R57, R73, R74 ;  /* 0x0000004a4939723e */ /* 0x000fe200000010ff */
[----:B------:R-:W-:Y:S01]  /*10570*/  FFMA.FTZ R5, R44, R5, 0.48089820146560668945 ;  /* 0x3ef6384a2c057423 */ /* 0x000fe20000010005 */
[----:B------:R-:W-:Y:S01]  /*10580*/  F2FP.BF16.PACK_AB R56, R77, R78 ;  /* 0x0000004e4d38723e */ /* 0x000fe200000010ff */
[----:B------:R-:W-:Y:S01]  /*10590*/  FFMA.FTZ R42, R37, R42, 0.48089820146560668945 ;  /* 0x3ef6384a252a7423 */ /* 0x000fe2000001002a */
[----:B------:R-:W-:Y:S01]  /*105a0*/  STS.128 [R28+0x80], R8 ;  /* 0x000080081c007388 */ /* 0x000fe20000000c00 */
[----:B------:R-:W-:-:S02]  /*105b0*/  FFMA.FTZ R4, R39, R4, 0.48089820146560668945 ;  /* 0x3ef6384a27047423 */ /* 0x000fc40000010004 */
[----:B------:R-:W-:Y:S01]  /*105c0*/  FFMA.FTZ R7, R46, R7, 0.48089820146560668945 ;  /* 0x3ef6384a2e077423 */ /* 0x000fe20000010007 */
[----:B------:R-:W-:Y:S01]  /*105d0*/  BAR.SYNC.DEFER_BLOCKING 0x0 ;  /* 0x0000000000007b1d */ /* 0x000fe20000010000 */
[----:B------:R-:W-:Y:S02]  /*105e0*/  FFMA.FTZ R5, R44, R5, -0.72134751081466674805 ;  /* 0xbf38aa3b2c057423 */ /* 0x000fe40000010005 */
[----:B------:R-:W-:Y:S02]  /*105f0*/  FFMA.FTZ R42, R37, R42, -0.72134751081466674805 ;  /* 0xbf38aa3b252a7423 */ /* 0x000fe4000001002a */
[----:B------:R-:W-:Y:S02]  /*10600*/  FFMA.FTZ R4, R39, R4, -0.72134751081466674805 ;  /* 0xbf38aa3b27047423 */ /* 0x000fe40000010004 */
[----:B------:R-:W-:Y:S02]  /*10610*/  FFMA.FTZ R7, R46, R7, -0.72134751081466674805 ;  /* 0xbf38aa3b2e077423 */ /* 0x000fe40000010007 */
[----:B------:R-:W-:-:S02]  /*10620*/  FMUL R5, R44, R5 ;  /* 0x000000052c057220 */ /* 0x000fc40000400000 */
[----:B------:R-:W-:Y:S02]  /*10630*/  FMUL R42, R37, R42 ;  /* 0x0000002a252a7220 */ /* 0x000fe40000400000 */
[----:B------:R-:W-:Y:S02]  /*10640*/  FMUL R4, R39, R4 ;  /* 0x0000000427047220 */ /* 0x000fe40000400000 */
[----:B------:R-:W-:Y:S02]  /*10650*/  FMUL R7, R46, R7 ;  /* 0x000000072e077220 */ /* 0x000fe40000400000 */
[----:B------:R-:W-:Y:S02]  /*10660*/  FMUL R5, R44, R5 ;  /* 0x000000052c057220 */ /* 0x000fe40000400000 */
[----:B------:R-:W-:Y:S02]  /*10670*/  FMUL R42, R37, R42 ;  /* 0x0000002a252a7220 */ /* 0x000fe40000400000 */
[----:B------:R-:W-:-:S02]  /*10680*/  FMUL R4, R39, R4 ;  /* 0x0000000427047220 */ /* 0x000fc40000400000 */
[----:B------:R-:W-:Y:S01]  /*10690*/  FMUL R7, R46, R7 ;  /* 0x000000072e077220 */ /* 0x000fe20000400000 */
[----:B------:R-:W0:Y:S01]  /*106a0*/  LDS.128 R16, [R36] ;  /* 0x0000000024107984 */ /* 0x000e220000000c00 */
[----:B------:R-:W-:Y:S01]  /*106b0*/  FFMA.FTZ R44, R44, 1.4426950216293334961, R5 ;  /* 0x3fb8aa3b2c2c7823 */ /* 0x000fe20000010005 */
[----:B------:R-:W-:Y:S01]  /*106c0*/  @P0 MOV R5, 0x7f800000 ;  /* 0x7f80000000050802 */ /* 0x000fe20000000f00 */
[----:B------:R-:W-:Y:S01]  /*106d0*/  FFMA.FTZ R37, R37, 1.4426950216293334961, R42 ;  /* 0x3fb8aa3b25257823 */ /* 0x000fe2000001002a */
[----:B------:R-:W-:Y:S01]  /*106e0*/  LDS.128 R8, [R120] ;  /* 0x0000000078087984 */ /* 0x000fe20000000c00 */
[----:B------:R-:W-:Y:S01]  /*106f0*/  FFMA.FTZ R4, R39, 1.4426950216293334961, R4 ;  /* 0x3fb8aa3b27047823 */ /* 0x000fe20000010004 */
[----:B------:R-:W-:Y:S01]  /*10700*/  SHF.L.U32 R39, R175, 0x2, RZ ;  /* 0x00000002af277819 */ /* 0x000fe200000006ff */
[----:B------:R-:W-:Y:S02]  /*10710*/  FFMA.FTZ R46, R46, 1.4426950216293334961, R7 ;  /* 0x3fb8aa3b2e2e7823 */ /* 0x000fe40000010007 */
[----:B------:R-:W-:-:S02]  /*10720*/  @P4 IMAD.MOV.U32 R6, RZ, RZ, 0x7f800000 ;  /* 0x7f800000ff064424 */ /* 0x000fc400078e00ff */
[----:B------:R-:W-:Y:S01]  /*10730*/  FADD R40, R40, R37 ;  /* 0x0000002528287221 */ /* 0x000fe20000000000 */
[----:B------:R-:W-:Y:S01]  /*10740*/  LOP3.LUT R37, R36, 0x60, RZ, 0x3c, !PT ;  /* 0x0000006024257812 */ /* 0x000fe200078e3cff */
[----:B------:R-:W-:Y:S02]  /*10750*/  FADD R42, R43, R4 ;  /* 0x000000042b2a7221 */ /* 0x000fe40000000000 */
[----:B------:R-:W-:Y:S02]  /*10760*/  FADD R43, R45, R46 ;  /* 0x0000002e2d2b7221 */ /* 0x000fe40000000000 */
[----:B------:R-:W-:Y:S01]  /*10770*/  @P0 FFMA.FTZ R40, R20, R5, +INF ;  /* 0x7f80000014280423 */ /* 0x000fe20000010005 */
[----:B------:R-:W-:Y:S01]  /*10780*/  @P5 MOV R5, 0x7f800000 ;  /* 0x7f80000000055802 */ /* 0x000fe20000000f00 */
[----:B------:R-:W-:Y:S01]  /*10790*/  @P1 IMAD.MOV.U32 R4, RZ, RZ, 0x7f800000 ;  /* 0x7f800000ff041424 */ /* 0x000fe200078e00ff */
[C---:B------:R-:W-:Y:S01]  /*107a0*/  FSETP.NEU.AND P0, PT, R29.reuse, RZ, PT ;  /* 0x000000ff1d00720b */ /* 0x040fe20003f0d000 */
[----:B------:R-:W-:Y:S01]  /*107b0*/  @P4 FFMA.FTZ R43, R29, R6, +INF ;  /* 0x7f8000001d2b4423 */ /* 0x000fe20000010006 */
[----:B------:R-:W-:Y:S01]  /*107c0*/  LOP3.LUT R29, R36, 0x20, RZ, 0x3c, !PT ;  /* 0x00000020241d7812 */ /* 0x000fe200078e3cff */
[----:B------:R-:W-:Y:S01]  /*107d0*/  FADD R41, R41, R44 ;  /* 0x0000002c29297221 */ /* 0x000fe20000000000 */
[----:B------:R-:W-:Y:S01]  /*107e0*/  F2FP.BF16.PACK_AB R20, R35, R38 ;  /* 0x000000262314723e */ /* 0x000fe200000010ff */
[----:B------:R-:W-:Y:S01]  /*107f0*/  @P1 FFMA.FTZ R41, R21, R4, +INF ;  /* 0x7f80000015291423 */ /* 0x000fe20000010004 */
[----:B------:R-:W-:Y:S01]  /*10800*/  F2FP.BF16.PACK_AB R21, R33, R34 ;  /* 0x000000222115723e */ /* 0x000fe200000010ff */
[C---:B------:R-:W-:Y:S01]  /*10810*/  @P5 FFMA.FTZ R42, R22.reuse, R5, +INF ;  /* 0x7f800000162a5423 */ /* 0x040fe20000010005 */
[----:B------:R-:W1:Y:S01]  /*10820*/  LDS.128 R12, [R29] ;  /* 0x000000001d0c7984 */ /* 0x000e620000000c00 */
[C---:B------:R-:W-:Y:S01]  /*10830*/  IMAD.SHL.U32 R33, R175.reuse, 0x2, RZ ;  /* 0x00000002af217824 */ /* 0x040fe200078e00ff */
[----:B------:R-:W-:Y:S01]  /*10840*/  FSETP.NEU.AND P1, PT, R22, RZ, PT ;  /* 0x000000ff1600720b */ /* 0x000fe20003f2d000 */
[----:B------:R-:W-:Y:S01]  /*10850*/  IMAD R47, R175, 0x6, RZ ;  /* 0x00000006af2f7824 */ /* 0x000fe200078e02ff */
[----:B------:R-:W2:Y:S01]  /*10860*/  LDS.128 R4, [R37] ;  /* 0x0000000025047984 */ /* 0x000ea20000000c00 */
[----:B------:R-:W-:Y:S01]  /*10870*/  F2FP.BF16.PACK_AB R22, R31, R32 ;  /* 0x000000201f16723e */ /* 0x000fe200000010ff */
[----:B------:R-:W-:Y:S01]  /*10880*/  IMAD R35, R175, 0x3, RZ ;  /* 0x00000003af237824 */ /* 0x000fe200078e02ff */
[-C--:B------:R-:W-:Y:S01]  /*10890*/  IADD3 R30, P4, R33, R26.reuse, RZ ;  /* 0x0000001a211e7210 */ /* 0x080fe20007f9e0ff */
[----:B------:R-:W-:Y:S01]  /*108a0*/  BAR.SYNC.DEFER_BLOCKING 0x0 ;  /* 0x0000000000007b1d */ /* 0x000fe20000010000 */
[C---:B------:R-:W-:Y:S01]  /*108b0*/  IMAD R55, R175.reuse, 0xa, RZ ;  /* 0x0000000aaf377824 */ /* 0x040fe200078e02ff */
[CC--:B------:R-:W-:Y:S01]  /*108c0*/  LEA R32, P5, R175.reuse, R26.reuse, 0x2 ;  /* 0x0000001aaf207211 */ /* 0x0c0fe200078a10ff */
[----:B------:R-:W-:Y:S01]  /*108d0*/  IMAD R45, R175, 0x5, RZ ;  /* 0x00000005af2d7824 */ /* 0x000fe200078e02ff */
[-C--:B------:R-:W-:Y:S01]  /*108e0*/  IADD3 R34, P6, R47, R26.reuse, RZ ;  /* 0x0000001a2f227210 */ /* 0x080fe20007fde0ff */
[C---:B------:R-:W-:Y:S01]  /*108f0*/  IMAD R73, R175.reuse, 0x12, RZ ;  /* 0x00000012af497824 */ /* 0x040fe200078e02ff */
[CC--:B------:R-:W-:Y:S01]  /*10900*/  LEA.HI.X.SX32 R31, R175.reuse, R27.reuse, 0x1, P4 ;  /* 0x0000001baf1f7211 */ /* 0x0c0fe200020f0eff */
[C---:B------:R-:W-:Y:S01]  /*10910*/  IMAD R49, R175.reuse, 0x7, RZ ;  /* 0x00000007af317824 */ /* 0x040fe200078e02ff */
[CC--:B------:R-:W-:Y:S01]  /*10920*/  LEA R38, P4, R175.reuse, R26.reuse, 0x3 ;  /* 0x0000001aaf267211 */ /* 0x0c0fe200078818ff */
[----:B------:R-:W-:Y:S01]  /*10930*/  IMAD.SHL.U32 R51, R175, 0x8, RZ ;  /* 0x00000008af337824 */ /* 0x000fe200078e00ff */
        /* <DEDUP_REMOVED lines=9> */
[C---:B------:R-:W-:Y:S01]  /*109d0*/  IMAD R93, R175.reuse, 0x1a, RZ ;  /* 0x0000001aaf5d7824 */ /* 0x040fe200078e02ff */
[C---:B------:R-:W-:Y:S01]  /*109e0*/  LEA R50, P5, R175.reuse, R26, 0x4 ;  /* 0x0000001aaf327211 */ /* 0x040fe200078a20ff */
[----:B------:R-:W-:Y:S01]  /*109f0*/  IMAD R97, R175, 0x1c, RZ ;  /* 0x0000001caf617824 */ /* 0x000fe200078e02ff */
[----:B------:R-:W-:Y:S01]  /*10a00*/  FSEL R43, R43, -INF , P0 ;  /* 0xff8000002b2b7808 */ /* 0x000fe20000000000 */
[----:B------:R-:W-:Y:S01]  /*10a10*/  IMAD R101, R175, 0x1e, RZ ;  /* 0x0000001eaf657824 */ /* 0x000fe200078e02ff */
[----:B------:R3:W-:Y:S01]  /*10a20*/  STS.128 [R28], R56 ;  /* 0x000000381c007388 */ /* 0x0007e20000000c00 */
[----:B------:R-:W-:Y:S01]  /*10a30*/  LEA.HI.X.SX32 R51, R51, R27, 0x1, P5 ;  /* 0x0000001b33337211 */ /* 0x000fe200028f0eff */
[----:B------:R-:W-:-:S02]  /*10a40*/  IMAD R109, R175, 0x22, RZ ;  /* 0x00000022af6d7824 */ /* 0x000fc400078e02ff */
[----:B------:R4:W-:Y:S01]  /*10a50*/  STS.128 [R28+0x80], R60 ;  /* 0x0000803c1c007388 */ /* 0x0009e20000000c00 */
[C---:B------:R-:W-:Y:S02]  /*10a60*/  IMAD R113, R175.reuse, 0x24, RZ ;  /* 0x00000024af717824 */ /* 0x040fe400078e02ff */
[C---:B------:R-:W-:Y:S01]  /*10a70*/  IMAD R71, R175.reuse, 0x11, RZ ;  /* 0x00000011af477824 */ /* 0x040fe200078e02ff */
[----:B------:R5:W-:Y:S01]  /*10a80*/  STS.128 [R28+0x400], R64 ;  /* 0x000400401c007388 */ /* 0x000be20000000c00 */
[C---:B------:R-:W-:Y:S02]  /*10a90*/  IMAD R117, R175.reuse, 0x26, RZ ;  /* 0x00000026af757824 */ /* 0x040fe400078e02ff */
[C---:B------:R-:W-:Y:S01]  /*10aa0*/  IMAD R123, R175.reuse, 0x28, RZ ;  /* 0x00000028af7b7824 */ /* 0x040fe200078e02ff */
[----:B------:R-:W-:Y:S01]  /*10ab0*/  STS.128 [R28+0x480], R20 ;  /* 0x000480141c007388 */ /* 0x000fe20000000c00 */
[C---:B------:R-:W-:Y:S02]  /*10ac0*/  IMAD R127, R175.reuse, 0x2a, RZ ;  /* 0x0000002aaf7f7824 */ /* 0x040fe400078e02ff */
[----:B------:R-:W-:Y:S01]  /*10ad0*/  IMAD R75, R175, 0x13, RZ ;  /* 0x00000013af4b7824 */ /* 0x000fe200078e02ff */
[----:B---3--:R-:W-:Y:S01]  /*10ae0*/  IADD3 R56, P5, R85, R26, RZ ;  /* 0x0000001a55387210 */ /* 0x008fe20007fbe0ff */
[C---:B------:R-:W-:Y:S01]  /*10af0*/  IMAD R59, R175.reuse, 0xc, RZ ;  /* 0x0000000caf3b7824 */ /* 0x040fe200078e02ff */
[----:B------:R-:W-:Y:S01]  /*10b00*/  BAR.SYNC.DEFER_BLOCKING 0x0 ;  /* 0x0000000000007b1d */ /* 0x000fe20000010000 */
[----:B------:R-:W-:-:S02]  /*10b10*/  IMAD R57, R175, 0xb, RZ ;  /* 0x0000000baf397824 */ /* 0x000fc400078e02ff */
[----:B----4-:R-:W-:Y:S01]  /*10b20*/  IMAD R63, R175, 0xe, RZ ;  /* 0x0000000eaf3f7824 */ /* 0x010fe200078e02ff */
[-C--:B------:R-:W-:Y:S01]  /*10b30*/  IADD3 R46, P6, R59, R26.reuse, RZ ;  /* 0x0000001a3b2e7210 */ /* 0x080fe20007fde0ff */
[----:B------:R-:W-:Y:S01]  /*10b40*/  IMAD R61, R175, 0xd, RZ ;  /* 0x0000000daf3d7824 */ /* 0x000fe200078e02ff */
[-C--:B------:R-:W-:Y:S01]  /*10b50*/  LEA.HI.X.SX32 R57, R57, R27.reuse, 0x1, P5 ;  /* 0x0000001b39397211 */ /* 0x080fe200028f0eff */
[----:B-----5:R-:W-:Y:S01]  /*10b60*/  IMAD R65, R175, 0xf, RZ ;  /* 0x0000000faf417824 */ /* 0x020fe200078e02ff */
        /* <DEDUP_REMOVED lines=25> */
[C---:B------:R-:W-:Y:S01]  /*10d00*/  IMAD R139, R175.reuse, 0x3c, RZ ;  /* 0x0000003caf8b7824 */ /* 0x040fe200078e02ff */
[C---:B------:R-:W-:Y:S01]  /*10d10*/  SHF.L.U32 R67, R175.reuse, 0x4, RZ ;  /* 0x00000004af437819 */ /* 0x040fe200000006ff */
[C---:B------:R-:W-:Y:S01]  /*10d20*/  IMAD R99, R175.reuse, 0x1d, RZ ;  /* 0x0000001daf637824 */ /* 0x040fe200078e02ff */
[CC--:B------:R-:W-:Y:S01]  /*10d30*/  LEA R78, P4, R175.reuse, R26.reuse, 0x5 ;  /* 0x0000001aaf4e7211 */ /* 0x0c0fe200078828ff */
[----:B------:R-:W-:Y:S01]  /*10d40*/  IMAD R121, R175, 0x3e, RZ ;  /* 0x0000003eaf797824 */ /* 0x000fe200078e02ff */
[-C--:B------:R-:W-:Y:S01]  /*10d50*/  LEA.HI.X.SX32 R63, R63, R27.reuse, 0x1, P5 ;  /* 0x0000001b3f3f7211 */ /* 0x080fe200028f0eff */
[----:B------:R-:W-:Y:S01]  /*10d60*/  IMAD R177, R175, 0x42, RZ ;  /* 0x00000042afb17824 */ /* 0x000fe200078e02ff */
[-C--:B------:R-:W-:Y:S01]  /*10d70*/  IADD3 R70, P5, R109, R26.reuse, RZ ;  /* 0x0000001a6d467210 */ /* 0x080fe20007fbe0ff */
[----:B------:R-:W-:Y:S01]  /*10d80*/  IMAD R103, R175, 0x1f, RZ ;  /* 0x0000001faf677824 */ /* 0x000fe200078e02ff */
[-C--:B------:R-:W-:Y:S01]  /*10d90*/  LEA.HI.X.SX32 R69, R65, R27.reuse, 0x1, P6 ;  /* 0x0000001b41457211 */ /* 0x080fe200030f0eff */
[----:B------:R-:W-:Y:S01]  /*10da0*/  IMAD.SHL.U32 R105, R175, 0x20, RZ ;  /* 0x00000020af697824 */ /* 0x000fe200078e00ff */
        /* <DEDUP_REMOVED lines=93> */
[----:B0-----:R1:W-:Y:S01]  /*11380*/  STG.E.U16 [R26.64], R16 ;  /* 0x000000101a007986 */ /* 0x0013e2000c101506 */
[-C--:B------:R-:W-:Y:S01]  /*11390*/  LEA.HI.X.SX32 R113, R119, R27.reuse, 0x1, P6 ;  /* 0x0000001b77717211 */ /* 0x080fe200030f0eff */
[----:B------:R-:W-:Y:S01]  /*113a0*/  FFMA R43, R43, 0.69314718246459960938, R0 ;  /* 0x3f3172182b2b7823 */ /* 0x000fe20000000000 */
[----:B------:R-:W-:Y:S01]  /*113b0*/  IADD3 R118, P6, R195, R26, RZ ;  /* 0x0000001ac3767210 */ /* 0x000fe20007fde0ff */
[----:B------:R-:W-:Y:S01]  /*113c0*/  IMAD R0, R152, c[0x0][0x1cc], RZ ;  /* 0x0000730098007a24 */ /* 0x000fe200078e02ff */
[----:B------:R-:W-:-:S02]  /*113d0*/  LEA.HI.X.SX32 R115, R123, R27, 0x1, P4 ;  /* 0x0000001b7b737211 */ /* 0x000fc400020f0eff */
[-C--:B------:R-:W-:Y:S02]  /*113e0*/  IADD3 R122, P4, R197, R26.reuse, RZ ;  /* 0x0000001ac57a7210 */ /* 0x080fe40007f9e0ff */
[-C--:B------:R-:W-:Y:S02]  /*113f0*/  LEA.HI.X.SX32 R117, R125, R27.reuse, 0x1, P5 ;  /* 0x0000001b7d757211 */ /* 0x080fe400028f0eff */
[-C--:B------:R-:W-:Y:S02]  /*11400*/  IADD3 R124, P5, R199, R26.reuse, RZ ;  /* 0x0000001ac77c7210 */ /* 0x080fe40007fbe0ff */
[-C--:B------:R-:W-:Y:S02]  /*11410*/  LEA.HI.X.SX32 R119, R127, R27.reuse, 0x1, P6 ;  /* 0x0000001b7f777211 */ /* 0x080fe400030f0eff */
[----:B------:R-:W-:Y:S02]  /*11420*/  IADD3 R126, P6, R201, R26, RZ ;  /* 0x0000001ac97e7210 */ /* 0x000fe40007fde0ff */
        /* <DEDUP_REMOVED lines=37> */
[-C--:B------:R-:W-:Y:S02]  /*11680*/  LEA.HI.X.SX32 R133, R135, R27.reuse, 0x1, P5 ;  /* 0x0000001b87857211 */ /* 0x080fe400028f0eff */
[----:B------:R-:W-:Y:S02]  /*11690*/  LEA.HI.X.SX32 R135, R121, R27, 0x1, P6 ;  /* 0x0000001b79877211 */ /* 0x000fe400030f0eff */
[----:B------:R-:W-:Y:S02]  /*116a0*/  PRMT R121, R16, 0x7632, R121 ;  /* 0x0000763210797816 */ /* 0x000fe40000000079 */
[----:B-1----:R-:W-:Y:S02]  /*116b0*/  PRMT R27, R12, 0x7632, R27 ;  /* 0x000076320c1b7816 */ /* 0x002fe4000000001b */
[----:B------:R-:W-:Y:S01]  /*116c0*/  PRMT R22, R8, 0x7632, R22 ;  /* 0x0000763208167816 */ /* 0x000fe20000000016 */
[----:B------:R-:W-:Y:S01]  /*116d0*/  STG.E.U16 [R30.64], R121 ;  /* 0x000000791e007986 */ /* 0x000fe2000c101506 */
[----:B--2---:R-:W-:-:S02]  /*116e0*/  PRMT R20, R4, 0x7632, R20 ;  /* 0x0000763204147816 */ /* 0x004fc40000000014 */
[----:B------:R-:W-:Y:S01]  /*116f0*/  PRMT R26, R17, 0x7632, R26 ;  /* 0x00007632111a7816 */ /* 0x000fe2000000001a */
[----:B------:R0:W-:Y:S01]  /*11700*/  STG.E.U16 [R32.64], R12 ;  /* 0x0000000c20007986 */ /* 0x0001e2000c101506 */
[----:B------:R-:W-:-:S03]  /*11710*/  PRMT R28, R13, 0x7632, R28 ;  /* 0x000076320d1c7816 */ /* 0x000fc6000000001c */
[----:B------:R-:W-:Y:S04]  /*11720*/  STG.E.U16 [R34.64], R27 ;  /* 0x0000001b22007986 */ /* 0x000fe8000c101506 */
[----:B------:R1:W-:Y:S04]  /*11730*/  STG.E.U16 [R38.64], R8 ;  /* 0x0000000826007986 */ /* 0x0003e8000c101506 */
[----:B------:R2:W-:Y:S01]  /*11740*/  STG.E.U16 [R44.64], R22 ;  /* 0x000000162c007986 */ /* 0x0005e2000c101506 */
[----:B0-----:R-:W-:-:S03]  /*11750*/  PRMT R12, R5, 0x7632, R12 ;  /* 0x00007632050c7816 */ /* 0x001fc6000000000c */
[----:B------:R0:W-:Y:S04]  /*11760*/  STG.E.U16 [R46.64], R4 ;  /* 0x000000042e007986 */ /* 0x0001e8000c101506 */
[----:B------:R3:W-:Y:S01]  /*11770*/  STG.E.U16 [R48.64], R20 ;  /* 0x0000001430007986 */ /* 0x0007e2000c101506 */
[----:B-1----:R-:W-:-:S03]  /*11780*/  PRMT R8, R9, 0x7632, R8 ;  /* 0x0000763209087816 */ /* 0x002fc60000000008 */
[----:B------:R-:W-:Y:S01]  /*11790*/  STG.E.U16 [R50.64], R17 ;  /* 0x0000001132007986 */ /* 0x000fe2000c101506 */
[----:B--2---:R-:W-:-:S03]  /*117a0*/  PRMT R44, R15, 0x7632, R44 ;  /* 0x000076320f2c7816 */ /* 0x004fc6000000002c */
[----:B------:R-:W-:Y:S01]  /*117b0*/  STG.E.U16 [R52.64], R26 ;  /* 0x0000001a34007986 */ /* 0x000fe2000c101506 */
[----:B0-----:R-:W-:Y:S02]  /*117c0*/  PRMT R4, R18, 0x7632, R4 ;  /* 0x0000763212047816 */ /* 0x001fe40000000004 */
[----:B------:R-:W-:Y:S01]  /*117d0*/  PRMT R46, R11, 0x7632, R46 ;  /* 0x000076320b2e7816 */ /* 0x000fe2000000002e */
[----:B------:R0:W-:Y:S01]  /*117e0*/  STG.E.U16 [R54.64], R13 ;  /* 0x0000000d36007986 */ /* 0x0001e2000c101506 */
[----:B---3--:R-:W-:-:S03]  /*117f0*/  PRMT R48, R7, 0x7632, R48 ;  /* 0x0000763207307816 */ /* 0x008fc60000000030 */
[----:B------:R-:W1:Y:S04]  /*11800*/  LDS.128 R20, [R36] ;  /* 0x0000000024147984 */ /* 0x000e680000000c00 */
[----:B------:R-:W-:Y:S04]  /*11810*/  STG.E.U16 [R56.64], R28 ;  /* 0x0000001c38007986 */ /* 0x000fe8000c101506 */
[----:B------:R-:W2:Y:S01]  /*11820*/  LDS.128 R28, [R29] ;  /* 0x000000001d1c7984 */ /* 0x000ea20000000c00 */
[----:B0-----:R-:W-:-:S03]  /*11830*/  PRMT R13, R14, 0x7632, R13 ;  /* 0x000076320e0d7816 */ /* 0x001fc6000000000d */
[----:B------:R-:W0:Y:S04]  /*11840*/  LDS.128 R32, [R120] ;  /* 0x0000000078207984 */ /* 0x000e280000000c00 */
[----:B------:R-:W3:Y:S04]  /*11850*/  LDS.128 R36, [R37] ;  /* 0x0000000025247984 */ /* 0x000ee80000000c00 */
[----:B------:R-:W-:Y:S04]  /*11860*/  STG.E.U16 [R58.64], R9 ;  /* 0x000000093a007986 */ /* 0x000fe8000c101506 */
[----:B------:R4:W-:Y:S04]  /*11870*/  STG.E.U16 [R60.64], R8 ;  /* 0x000000083c007986 */ /* 0x0009e8000c101506 */
[----:B------:R5:W-:Y:S04]  /*11880*/  STG.E.U16 [R62.64], R5 ;  /* 0x000000053e007986 */ /* 0x000be8000c101506 */
[----:B------:R-:W-:Y:S04]  /*11890*/  STG.E.U16 [R68.64], R12 ;  /* 0x0000000c44007986 */ /* 0x000fe8000c101506 */
[----:B------:R-:W-:Y:S01]  /*118a0*/  STG.E.U16 [R78.64], R18 ;  /* 0x000000124e007986 */ /* 0x000fe2000c101506 */
[----:B----4-:R-:W-:-:S03]  /*118b0*/  PRMT R8, R10, 0x7632, R8 ;  /* 0x000076320a087816 */ /* 0x010fc60000000008 */
[----:B------:R4:W-:Y:S01]  /*118c0*/  STG.E.U16 [R70.64], R4 ;  /* 0x0000000446007986 */ /* 0x0009e2000c101506 */
[----:B-----5:R-:W-:Y:S02]  /*118d0*/  PRMT R5, R6, 0x7632, R5 ;  /* 0x0000763206057816 */ /* 0x020fe40000000005 */
[----:B-1----:R-:W-:Y:S01]  /*118e0*/  PRMT R50, R20, 0x7632, R50 ;  /* 0x0000763214327816 */ /* 0x002fe20000000032 */
[----:B------:R-:W-:Y:S01]  /*118f0*/  STG.E.U16 [R80.64], R14 ;  /* 0x0000000e50007986 */ /* 0x000fe2000c101506 */
[----:B------:R-:W-:-:S03]  /*11900*/  PRMT R58, R21, 0x7632, R58 ;  /* 0x00007632153a7816 */ /* 0x000fc6000000003a */
[----:B------:R-:W-:Y:S01]  /*11910*/  STG.E.U16 [R72.64], R13 ;  /* 0x0000000d48007986 */ /* 0x000fe2000c101506 */
[----:B--2---:R-:W-:Y:S02]  /*11920*/  PRMT R52, R28, 0x7632, R52 ;  /* 0x000076321c347816 */ /* 0x004fe40000000034 */
[----:B------:R-:W-:Y:S01]  /*11930*/  PRMT R61, R29, 0x7632, R61 ;  /* 0x000076321d3d7816 */ /* 0x000fe2000000003d */
[----:B------:R1:W-:Y:S01]  /*11940*/  STG.E.U16 [R64.64], R10 ;  /* 0x0000000a40007986 */ /* 0x0003e2000c101506 */
[----:B----4-:R-:W-:Y:S02]  /*11950*/  PRMT R4, R19, 0x7632, R4 ;  /* 0x0000763213047816 */ /* 0x010fe40000000004 */
[----:B0-----:R-:W-:Y:S01]  /*11960*/  PRMT R54, R32, 0x7632, R54 ;  /* 0x0000763220367816 */ /* 0x001fe20000000036 */
[----:B------:R-:W-:Y:S01]  /*11970*/  STG.E.U16 [R74.64], R8 ;  /* 0x000000084a007986 */ /* 0x000fe2000c101506 */
[----:B---3--:R-:W-:Y:S02]  /*11980*/  PRMT R56, R36, 0x7632, R56 ;  /* 0x0000763224387816 */ /* 0x008fe40000000038 */
[----:B------:R-:W-:Y:S01]  /*11990*/  PRMT R63, R33, 0x7632, R63 ;  /* 0x00007632213f7816 */ /* 0x000fe2000000003f */
[----:B------:R0:W-:Y:S01]  /*119a0*/  STG.E.U16 [R66.64], R6 ;  /* 0x0000000642007986 */ /* 0x0001e2000c101506 */
[----:B------:R-:W-:-:S02]  /*119b0*/  PRMT R71, R22, 0x7632, R71 ;  /* 0x0000763216477816 */ /* 0x000fc40000000047 */
[----:B------:R-:W-:Y:S01]  /*119c0*/  PRMT R79, R34, 0x7632, R79 ;  /* 0x00007632224f7816 */ /* 0x000fe2000000004f */
[----:B------:R2:W-:Y:S01]  /*119d0*/  STG.E.U16 [R76.64], R5 ;  /* 0x000000054c007986 */ /* 0x0005e2000c101506 */
[----:B-1----:R-:W-:Y:S02]  /*119e0*/  PRMT R65, R37, 0x7632, R65 ;  /* 0x0000763225417816 */ /* 0x002fe40000000041 */
[----:B------:R-:W-:Y:S01]  /*119f0*/  PRMT R81, R38, 0x7632, R81 ;  /* 0x0000763226517816 */ /* 0x000fe20000000051 */
[----:B------:R1:W-:Y:S01]  /*11a00*/  STG.E.U16 [R82.64], R19 ;  /* 0x0000001352007986 */ /* 0x0003e2000c101506 */
[----:B------:R-:W-:Y:S02]  /*11a10*/  PRMT R72, R31, 0x7632, R72 ;  /* 0x000076321f487816 */ /* 0x000fe40000000048 */
[----:B------:R-:W-:Y:S01]  /*11a20*/  PRMT R70, R35, 0x7632, R70 ;  /* 0x0000763223467816 */ /* 0x000fe20000000046 */
[----:B------:R3:W-:Y:S01]  /*11a30*/  STG.E.U16 [R84.64], R4 ;  /* 0x0000000454007986 */ /* 0x0007e2000c101506 */
[----:B0-----:R-:W-:-:S03]  /*11a40*/  PRMT R66, R39, 0x7632, R66 ;  /* 0x0000763227427816 */ /* 0x001fc60000000042 */
[----:B------:R-:W-:Y:S01]  /*11a50*/  STG.E.U16 [R86.64], R15 ;  /* 0x0000000f56007986 */ /* 0x000fe2000c101506 */
[----:B--2---:R-:W-:Y:S02]  /*11a60*/  PRMT R77, R30, 0x7632, R77 ;  /* 0x000076321e4d7816 */ /* 0x004fe4000000004d */
[----:B------:R-:W-:Y:S01]  /*11a70*/  FSEL R5, R42, -INF , P1 ;  /* 0xff8000002a057808 */ /* 0x000fe20000800000 */
[----:B------:R-:W-:Y:S01]  /*11a80*/  STG.E.U16 [R88.64], R44 ;  /* 0x0000002c58007986 */ /* 0x000fe2000c101506 */
[----:B-1----:R-:W-:-:S03]  /*11a90*/  PRMT R83, R23, 0x7632, R83 ;  /* 0x0000763217537816 */ /* 0x002fc60000000053 */
[----:B------:R-:W-:Y:S01]  /*11aa0*/  STG.E.U16 [R90.64], R11 ;  /* 0x0000000b5a007986 */ /* 0x000fe2000c101506 */
[----:B---3--:R-:W-:Y:S01]  /*11ab0*/  FSEL R4, R41, -INF , P2 ;  /* 0xff80000029047808 */ /* 0x008fe20001000000 */
[----:B------:R-:W-:Y:S01]  /*11ac0*/  FFMA R42, R5, 0.69314718246459960938, R2 ;  /* 0x3f317218052a7823 */ /* 0x000fe20000000002 */
[----:B------:R-:W-:Y:S01]  /*11ad0*/  SHF.L.U32 R2, R0, 0x2, RZ ;  /* 0x0000000200027819 */ /* 0x000fe200000006ff */
[----:B------:R-:W-:Y:S01]  /*11ae0*/  STG.E.U16 [R92.64], R46 ;  /* 0x0000002e5c007986 */ /* 0x000fe2000c101506 */
[----:B------:R-:W-:-:S03]  /*11af0*/  IMAD.HI R5, R146, 0x4, RZ ;  /* 0x0000000492057827 */ /* 0x000fc600078e02ff */
[----:B------:R0:W-:Y:S01]  /*11b00*/  STG.E.U16 [R94.64], R7 ;  /* 0x000000075e007986 */ /* 0x0001e2000c101506 */
[----:B------:R-:W-:-:S03]  /*11b10*/  IMAD.HI R0, R0, 0x4, RZ ;  /* 0x0000000400007827 */ /* 0x000fc600078e02ff */
[----:B------:R-:W-:Y:S04]  /*11b20*/  STG.E.U16 [R96.64], R48 ;  /* 0x0000003060007986 */ /* 0x000fe8000c101506 */
[----:B------:R-:W-:Y:S04]  /*11b30*/  STG.E.U16 [R98.64], R20 ;  /* 0x0000001462007986 */ /* 0x000fe8000c101506 */
[----:B------:R-:W-:Y:S01]  /*11b40*/  STG.E.U16 [R100.64], R50 ;  /* 0x0000003264007986 */ /* 0x000fe2000c101506 */
[----:B0-----:R-:W-:-:S03]  /*11b50*/  FSEL R7, R40, -INF , P3 ;  /* 0xff80000028077808 */ /* 0x001fc60001800000 */
[----:B------:R-:W-:Y:S02]  /*11b60*/  STG.E.U16 [R102.64], R28 ;  /* 0x0000001c66007986 */ /* 0x000fe4000c101506 */
[----:B------:R-:W-:Y:S02]  /*11b70*/  FFMA R6, R7, 0.69314718246459960938, R24 ;  /* 0x3f31721807067823 */ /* 0x000fe40000000018 */
[----:B------:R-:W-:Y:S01]  /*11b80*/  STG.E.U16 [R104.64], R52 ;  /* 0x0000003468007986 */ /* 0x000fe2000c101506 */
[----:B------:R-:W-:Y:S01]  /*11b90*/  FFMA R7, R4, 0.69314718246459960938, R3 ;  /* 0x3f31721804077823 */ /* 0x000fe20000000003 */
[----:B------:R-:W-:Y:S01]  /*11ba0*/  LOP3.LUT R4, R176, 0xf8, RZ, 0xc0, !PT ;  /* 0x000000f8b0047812 */ /* 0x000fe200078ec0ff */
[----:B------:R-:W-:Y:S01]  /*11bb0*/  IMAD.SHL.U32 R3, R146, 0x4, RZ ;  /* 0x0000000492037824 */ /* 0x000fe200078e00ff */
[----:B------:R-:W-:Y:S04]  /*11bc0*/  STG.E.U16 [R106.64], R32 ;  /* 0x000000206a007986 */ /* 0x000fe8000c101506 */
[----:B------:R-:W-:Y:S01]  /*11bd0*/  STG.E.U16 [R108.64], R54 ;  /* 0x000000366c007986 */ /* 0x000fe2000c101506 */
[----:B------:R-:W-:-:S03]  /*11be0*/  IADD3 R2, P0, P1, R3, c[0x0][0x180], R2 ;  /* 0x0000600003027a10 */ /* 0x000fc6000791e002 */
[----:B------:R-:W-:Y:S01]  /*11bf0*/  STG.E.U16 [R110.64], R36 ;  /* 0x000000246e007986 */ /* 0x000fe2000c101506 */
[----:B------:R-:W-:-:S03]  /*11c00*/  IADD3.X R3, R5, c[0x0][0x184], R0, P0, P1 ;  /* 0x0000610005037a10 */ /* 0x000fc600007e2400 */
[----:B------:R-:W-:Y:S04]  /*11c10*/  STG.E.U16 [R112.64], R56 ;  /* 0x0000003870007986 */ /* 0x000fe8000c101506 */
        /* <DEDUP_REMOVED lines=24> */
[----:B------:R-:W-:Y:S06]  /*11da0*/  BAR.SYNC.DEFER_BLOCKING 0x0 ;  /* 0x0000000000007b1d */ /* 0x000fec0000010000 */
[----:B------:R-:W-:Y:S04]  /*11db0*/  STS.64 [R4], R6 ;  /* 0x0000000604007388 */ /* 0x000fe80000000a00 */
[----:B------:R-:W-:Y:S04]  /*11dc0*/  STS.64 [R4+0x100], R42 ;  /* 0x0001002a04007388 */ /* 0x000fe80000000a00 */
[----:B------:R-:W-:Y:S06]  /*11dd0*/  BAR.SYNC.DEFER_BLOCKING 0x0 ;  /* 0x0000000000007b1d */ /* 0x000fec0000010000 */
[----:B------:R-:W0:Y:S04]  /*11de0*/  LDS R25, [R25] ;  /* 0x0000000019197984 */ /* 0x000e280000000800 */
[----:B0-----:R-:W-:Y:S01]  /*11df0*/  STG.E [R2.64], R25 ;  /* 0x0000001902007986 */ /* 0x001fe2000c101906 */
[----:B------:R-:W-:Y:S05]  /*11e00*/  EXIT ;  /* 0x000000000000794d */ /* 0x000fea0003800000 */
.L_x_3:
[----:B------:R-:W-:-:S00]  /*11e10*/  BRA `(.L_x_3) ;  /* 0xfffffff000007947 */ /* 0x000fc0000383ffff */
[----:B------:R-:W-:-:S00]  /*11e20*/  NOP ;  /* 0x0000000000007918 */ /* 0x000fc00000000000 */
        /* <DEDUP_REMOVED lines=13> */
.L_x_4:


//--------------------- .nv.global.init           --------------------------
	.section	.nv.global.init,"aw",@progbits
.nv.global.init:
	.type		_$_str,@object
	.size		_$_str,(.L_0 - _$_str)
_$_str:
        /*0000*/ 	.byte	0x5f, 0x5f, 0x43, 0x55, 0x44, 0x41, 0x5f, 0x46, 0x54, 0x5a, 0x00
.L_0:


//--------------------- .nv.shared.attn_fwd       --------------------------
	.section	.nv.shared.attn_fwd,"aw",@nobits
	.sectionflags	@""
	.align	16
